def attn_fwd(
    Q,
    K,
    V,
    Out,
    Lse,
    sm_scale,
    stride_qz,
    stride_qh,
    stride_qm,
    stride_qk,
    stride_kz,
    stride_kh,
    stride_kn,
    stride_kk,
    stride_vz,
    stride_vh,
    stride_vn,
    stride_vk,
    stride_oz,
    stride_oh,
    stride_om,
    stride_ok,
    seqlen_q,
    seqlen_k,
    BLOCK_M: tl.constexpr,
    BLOCK_N: tl.constexpr,
    HEAD_DIM: tl.constexpr,
    CAUSAL: tl.constexpr,
):
    start_m = tl.program_id(0)
    off_hz = tl.program_id(1)
    q_off = off_hz * stride_qh
    k_off = off_hz * stride_kh
    v_off = off_hz * stride_vh
    offs_m = start_m * BLOCK_M + tl.arange(0, BLOCK_M)
    offs_d = tl.arange(0, HEAD_DIM)
    offs_n = tl.arange(0, BLOCK_N)
    q_ptrs = Q + q_off + offs_m[:, None] * stride_qm + offs_d[None, :] * stride_qk
    k_ptrs = K + k_off + offs_d[:, None] * stride_kk + offs_n[None, :] * stride_kn
    v_ptrs = V + v_off + offs_n[:, None] * stride_vn + offs_d[None, :] * stride_vk
    m_i = tl.full([BLOCK_M], float("-inf"), dtype=tl.float32)
    l_i = tl.zeros([BLOCK_M], dtype=tl.float32) + 1.0
    acc = tl.zeros([BLOCK_M, HEAD_DIM], dtype=tl.float32)
    q = tl.load(q_ptrs)
    acc, l_i, m_i = _attn_fwd_inner(
        acc,
        l_i,
        m_i,
        q,
        k_ptrs,
        v_ptrs,
        sm_scale,
        stride_kn,
        stride_vn,
        start_m,
        seqlen_k,
        BLOCK_M,
        BLOCK_N,
        HEAD_DIM,
        CAUSAL,
    )
    acc = acc / l_i[:, None]
    lse = m_i + tl.math.log2(l_i) / 1.4426950408889634
    o_ptrs = (
        Out
        + off_hz * stride_oh
        + offs_m[:, None] * stride_om
        + offs_d[None, :] * stride_ok
    )
    tl.store(o_ptrs, acc.to(Out.dtype.element_ty))
    tl.store(Lse + off_hz * seqlen_q + offs_m, lse)

# config = {"BLOCK_M": 128, "BLOCK_N": 128, "HEAD_DIM": 256, "arch": "sm_90", "causal": false, "dtype": "fp8e4m3", "num_stages": 4, "num_warps": 8}
# arch = sm_90


// ===== COMPILED SASS (sm_90a) =====

	.target	sm_90a

	.elftype	@"ET_EXEC"


//--------------------- .note.nv.tkinfo           --------------------------
	.section	.note.nv.tkinfo,"",@"SHT_NOTE"
	.sectionflags	@"SHF_NOTE_NV_TKINFO"
	.tkinfo
        /*0018*/ 	.word	0x00000002
        /*0030*/ 	.string	""
        /*0030*/ 	.string	"ptxas"
        /*0030*/ 	.string	"Cuda compilation tools, release 13.0, V13.0.88"
        /*0030*/ 	.string	"Build cuda_13.0.r13.0/compiler.36424714_0"
        /*0030*/ 	.string	"-v  -suppress-debug-info  -lineinfo  -arch sm_90a "



//--------------------- .note.nv.cuinfo           --------------------------
	.section	.note.nv.cuinfo,"",@"SHT_NOTE"
	.sectionflags	@"SHF_NOTE_NV_CUINFO"
        /*0018*/ 	.short	0x0002
        /*001a*/ 	.short	0x005a
        /*001c*/ 	.short	0x0082
	.zero		2


//--------------------- .nv.info                  --------------------------
	.section	.nv.info,"",@"SHT_CUDA_INFO"
	.align	4


	//----- nvinfo : EIATTR_REGCOUNT
	.align		4
        /*0000*/ 	.byte	0x04, 0x2f
        /*0002*/ 	.short	(.L_2 - .L_1)
	.align		4
.L_1:
        /*0004*/ 	.word	index@(attn_fwd)
        /*0008*/ 	.word	0x000000ff


	//----- nvinfo : EIATTR_FRAME_SIZE
	.align		4
.L_2:
        /*000c*/ 	.byte	0x04, 0x11
        /*000e*/ 	.short	(.L_4 - .L_3)
	.align		4
.L_3:
        /*0010*/ 	.word	index@(attn_fwd)
        /*0014*/ 	.word	0x00000658


	//----- nvinfo : EIATTR_MIN_STACK_SIZE
	.align		4
.L_4:
        /*0018*/ 	.byte	0x04, 0x12
        /*001a*/ 	.short	(.L_6 - .L_5)
	.align		4
.L_5:
        /*001c*/ 	.word	index@(attn_fwd)
        /*0020*/ 	.word	0x00000658
.L_6:


//--------------------- .nv.compat                --------------------------
	.section	.nv.compat,"",@"SHT_CUDA_COMPAT_INFO"
	.align	4
        /*0000*/ 	.byte	0x02, 0x09, 0x01, 0x00, 0x02, 0x02, 0x04, 0x00, 0x02, 0x05, 0x05, 0x00, 0x03, 0x07, 0x01, 0x01
        /*0010*/ 	.byte	0x02, 0x03, 0x00, 0x00, 0x02, 0x06, 0x01, 0x00, 0x04, 0x0b, 0x08, 0x00, 0x00, 0x00, 0x00, 0x00
        /*0020*/ 	.byte	0x00, 0x00, 0x00, 0x00


//--------------------- .nv.info.attn_fwd         --------------------------
	.section	.nv.info.attn_fwd,"",@"SHT_CUDA_INFO"
	.sectionflags	@""
	.align	4


	//----- nvinfo : EIATTR_CUDA_API_VERSION
	.align		4
        /*0000*/ 	.byte	0x04, 0x37
        /*0002*/ 	.short	(.L_8 - .L_7)
.L_7:
        /*0004*/ 	.word	0x00000082


	//----- nvinfo : EIATTR_KPARAM_INFO
	.align		4
.L_8:
        /*0008*/ 	.byte	0x04, 0x17
        /*000a*/ 	.short	(.L_10 - .L_9)
.L_9:
        /*000c*/ 	.word	0x00000000
        /*0010*/ 	.short	0x0019
        /*0012*/ 	.short	0x0080
        /*0014*/ 	.byte	0x00, 0xf4, 0x21, 0x00


	//----- nvinfo : EIATTR_KPARAM_INFO
	.align		4
.L_10:
        /*0018*/ 	.byte	0x04, 0x17
        /*001a*/ 	.short	(.L_12 - .L_11)
.L_11:
        /*001c*/ 	.word	0x00000000
        /*0020*/ 	.short	0x0018
        /*0022*/ 	.short	0x0078
        /*0024*/ 	.byte	0x00, 0xf4, 0x21, 0x00


	//----- nvinfo : EIATTR_KPARAM_INFO
	.align		4
.L_12:
        /*0028*/ 	.byte	0x04, 0x17
        /*002a*/ 	.short	(.L_14 - .L_13)
.L_13:
        /*002c*/ 	.word	0x00000000
        /*0030*/ 	.short	0x0017
        /*0032*/ 	.short	0x0070
        /*0034*/ 	.byte	0x00, 0xf0, 0x11, 0x00


	//----- nvinfo : EIATTR_KPARAM_INFO
	.align		4
.L_14:
        /*0038*/ 	.byte	0x04, 0x17
        /*003a*/ 	.short	(.L_16 - .L_15)
.L_15:
        /*003c*/ 	.word	0x00000000
        /*0040*/ 	.short	0x0016
        /*0042*/ 	.short	0x006c
        /*0044*/ 	.byte	0x00, 0xf0, 0x11, 0x00


	//----- nvinfo : EIATTR_KPARAM_INFO
	.align		4
.L_16:
        /*0048*/ 	.byte	0x04, 0x17
        /*004a*/ 	.short	(.L_18 - .L_17)
.L_17:
        /*004c*/ 	.word	0x00000000
        /*0050*/ 	.short	0x0015
        /*0052*/ 	.short	0x0068
        /*0054*/ 	.byte	0x00, 0xf0, 0x11, 0x00


	//----- nvinfo : EIATTR_KPARAM_INFO
	.align		4
.L_18:
        /*0058*/ 	.byte	0x04, 0x17
        /*005a*/ 	.short	(.L_20 - .L_19)
.L_19:
        /*005c*/ 	.word	0x00000000
        /*0060*/ 	.short	0x0014
        /*0062*/ 	.short	0x0064
        /*0064*/ 	.byte	0x00, 0xf0, 0x11, 0x00


	//----- nvinfo : EIATTR_KPARAM_INFO
	.align		4
.L_20:
        /*0068*/ 	.byte	0x04, 0x17
        /*006a*/ 	.short	(.L_22 - .L_21)
.L_21:
        /*006c*/ 	.word	0x00000000
        /*0070*/ 	.short	0x0013
        /*0072*/ 	.short	0x0060
        /*0074*/ 	.byte	0x00, 0xf0, 0x11, 0x00


	//----- nvinfo : EIATTR_KPARAM_INFO
	.align		4
.L_22:
        /*0078*/ 	.byte	0x04, 0x17
        /*007a*/ 	.short	(.L_24 - .L_23)
.L_23:
        /*007c*/ 	.word	0x00000000
        /*0080*/ 	.short	0x0012
        /*0082*/ 	.short	0x005c
        /*0084*/ 	.byte	0x00, 0xf0, 0x11, 0x00


	//----- nvinfo : EIATTR_KPARAM_INFO
	.align		4
.L_24:
        /*0088*/ 	.byte	0x04, 0x17
        /*008a*/ 	.short	(.L_26 - .L_25)
.L_25:
        /*008c*/ 	.word	0x00000000
        /*0090*/ 	.short	0x0011
        /*0092*/ 	.short	0x0058
        /*0094*/ 	.byte	0x00, 0xf0, 0x11, 0x00


	//----- nvinfo : EIATTR_KPARAM_INFO
	.align		4
.L_26:
        /*0098*/ 	.byte	0x04, 0x17
        /*009a*/ 	.short	(.L_28 - .L_27)
.L_27:
        /*009c*/ 	.word	0x00000000
        /*00a0*/ 	.short	0x0010
        /*00a2*/ 	.short	0x0054
        /*00a4*/ 	.byte	0x00, 0xf0, 0x11, 0x00


	//----- nvinfo : EIATTR_KPARAM_INFO
	.align		4
.L_28:
        /*00a8*/ 	.byte	0x04, 0x17
        /*00aa*/ 	.short	(.L_30 - .L_29)
.L_29:
        /*00ac*/ 	.word	0x00000000
        /*00b0*/ 	.short	0x000f
        /*00b2*/ 	.short	0x0050
        /*00b4*/ 	.byte	0x00, 0xf0, 0x11, 0x00


	//----- nvinfo : EIATTR_KPARAM_INFO
	.align		4
.L_30:
        /*00b8*/ 	.byte	0x04, 0x17
        /*00ba*/ 	.short	(.L_32 - .L_31)
.L_31:
        /*00bc*/ 	.word	0x00000000
        /*00c0*/ 	.short	0x000e
        /*00c2*/ 	.short	0x004c
        /*00c4*/ 	.byte	0x00, 0xf0, 0x11, 0x00


	//----- nvinfo : EIATTR_KPARAM_INFO
	.align		4
.L_32:
        /*00c8*/ 	.byte	0x04, 0x17
        /*00ca*/ 	.short	(.L_34 - .L_33)
.L_33:
        /*00cc*/ 	.word	0x00000000
        /*00d0*/ 	.short	0x000d
        /*00d2*/ 	.short	0x0048
        /*00d4*/ 	.byte	0x00, 0xf0, 0x11, 0x00


	//----- nvinfo : EIATTR_KPARAM_INFO
	.align		4
.L_34:
        /*00d8*/ 	.byte	0x04, 0x17
        /*00da*/ 	.short	(.L_36 - .L_35)
.L_35:
        /*00dc*/ 	.word	0x00000000
        /*00e0*/ 	.short	0x000c
        /*00e2*/ 	.short	0x0044
        /*00e4*/ 	.byte	0x00, 0xf0, 0x11, 0x00


	//----- nvinfo : EIATTR_KPARAM_INFO
	.align		4
.L_36:
        /*00e8*/ 	.byte	0x04, 0x17
        /*00ea*/ 	.short	(.L_38 - .L_37)
.L_37:
        /*00ec*/ 	.word	0x00000000
        /*00f0*/ 	.short	0x000b
        /*00f2*/ 	.short	0x0040
        /*00f4*/ 	.byte	0x00, 0xf0, 0x11, 0x00


	//----- nvinfo : EIATTR_KPARAM_INFO
	.align		4
.L_38:
        /*00f8*/ 	.byte	0x04, 0x17
        /*00fa*/ 	.short	(.L_40 - .L_39)
.L_39:
        /*00fc*/ 	.word	0x00000000
        /*0100*/ 	.short	0x000a
        /*0102*/ 	.short	0x003c
        /*0104*/ 	.byte	0x00, 0xf0, 0x11, 0x00


	//----- nvinfo : EIATTR_KPARAM_INFO
	.align		4
.L_40:
        /*0108*/ 	.byte	0x04, 0x17
        /*010a*/ 	.short	(.L_42 - .L_41)
.L_41:
        /*010c*/ 	.word	0x00000000
        /*0110*/ 	.short	0x0009
        /*0112*/ 	.short	0x0038
        /*0114*/ 	.byte	0x00, 0xf0, 0x11, 0x00


	//----- nvinfo : EIATTR_KPARAM_INFO
	.align		4
.L_42:
        /*0118*/ 	.byte	0x04, 0x17
        /*011a*/ 	.short	(.L_44 - .L_43)
.L_43:
        /*011c*/ 	.word	0x00000000
        /*0120*/ 	.short	0x0008
        /*0122*/ 	.short	0x0034
        /*0124*/ 	.byte	0x00, 0xf0, 0x11, 0x00


	//----- nvinfo : EIATTR_KPARAM_INFO
	.align		4
.L_44:
        /*0128*/ 	.byte	0x04, 0x17
        /*012a*/ 	.short	(.L_46 - .L_45)
.L_45:
        /*012c*/ 	.word	0x00000000
        /*0130*/ 	.short	0x0007
        /*0132*/ 	.short	0x0030
        /*0134*/ 	.byte	0x00, 0xf0, 0x11, 0x00


	//----- nvinfo : EIATTR_KPARAM_INFO
	.align		4
.L_46:
        /*0138*/ 	.byte	0x04, 0x17
        /*013a*/ 	.short	(.L_48 - .L_47)
.L_47:
        /*013c*/ 	.word	0x00000000
        /*0140*/ 	.short	0x0006
        /*0142*/ 	.short	0x002c
        /*0144*/ 	.byte	0x00, 0xf0, 0x11, 0x00


	//----- nvinfo : EIATTR_KPARAM_INFO
	.align		4
.L_48:
        /*0148*/ 	.byte	0x04, 0x17
        /*014a*/ 	.short	(.L_50 - .L_49)
.L_49:
        /*014c*/ 	.word	0x00000000
        /*0150*/ 	.short	0x0005
        /*0152*/ 	.short	0x0028
        /*0154*/ 	.byte	0x00, 0xf0, 0x11, 0x00


	//----- nvinfo : EIATTR_KPARAM_INFO
	.align		4
.L_50:
        /*0158*/ 	.byte	0x04, 0x17
        /*015a*/ 	.short	(.L_52 - .L_51)
.L_51:
        /*015c*/ 	.word	0x00000000
        /*0160*/ 	.short	0x0004
        /*0162*/ 	.short	0x0020
        /*0164*/ 	.byte	0x00, 0xf4, 0x21, 0x00


	//----- nvinfo : EIATTR_KPARAM_INFO
	.align		4
.L_52:
        /*0168*/ 	.byte	0x04, 0x17
        /*016a*/ 	.short	(.L_54 - .L_53)
.L_53:
        /*016c*/ 	.word	0x00000000
        /*0170*/ 	.short	0x0003
        /*0172*/ 	.short	0x0018
        /*0174*/ 	.byte	0x00, 0xf4, 0x21, 0x00


	//----- nvinfo : EIATTR_KPARAM_INFO
	.align		4
.L_54:
        /*0178*/ 	.byte	0x04, 0x17
        /*017a*/ 	.short	(.L_56 - .L_55)
.L_55:
        /*017c*/ 	.word	0x00000000
        /*0180*/ 	.short	0x0002
        /*0182*/ 	.short	0x0010
        /*0184*/ 	.byte	0x00, 0xf4, 0x21, 0x00


	//----- nvinfo : EIATTR_KPARAM_INFO
	.align		4
.L_56:
        /*0188*/ 	.byte	0x04, 0x17
        /*018a*/ 	.short	(.L_58 - .L_57)
.L_57:
        /*018c*/ 	.word	0x00000000
        /*0190*/ 	.short	0x0001
        /*0192*/ 	.short	0x0008
        /*0194*/ 	.byte	0x00, 0xf4, 0x21, 0x00


	//----- nvinfo : EIATTR_KPARAM_INFO
	.align		4
.L_58:
        /*0198*/ 	.byte	0x04, 0x17
        /*019a*/ 	.short	(.L_60 - .L_59)
.L_59:
        /*019c*/ 	.word	0x00000000
        /*01a0*/ 	.short	0x0000
        /*01a2*/ 	.short	0x0000
        /*01a4*/ 	.byte	0x00, 0xf4, 0x21, 0x00


	//----- nvinfo : EIATTR_SPARSE_MMA_MASK
	.align		4
.L_60:
        /*01a8*/ 	.byte	0x03, 0x50
        /*01aa*/ 	.short	0x0000


	//----- nvinfo : EIATTR_MAXREG_COUNT
	.align		4
        /*01ac*/ 	.byte	0x03, 0x1b
        /*01ae*/ 	.short	0x00ff


	//----- nvinfo : EIATTR_NUM_BARRIERS
	.align		4
        /*01b0*/ 	.byte	0x02, 0x4c
        /*01b2*/ 	.byte	0x01
	.zero		1


	//----- nvinfo : EIATTR_ANNOTATIONS
	.align		4
        /*01b4*/ 	.byte	0x04, 0x55
        /*01b6*/ 	.short	(.L_62 - .L_61)


	//   ....[0]....
.L_61:
        /*01b8*/ 	.word	0x00000001
        /*01bc*/ 	.byte	0x60, 0x2a, 0x00, 0x00, 0x01, 0x00, 0x00, 0x00, 0xc0, 0x2a, 0x00, 0x00, 0x01, 0x00, 0x00, 0x00
        /* <DEDUP_REMOVED lines=404> */
        /*1b0c*/ 	.byte	0xb0, 0x13, 0x01, 0x00, 0x01, 0x00, 0x00, 0x00, 0x00, 0x14, 0x01, 0x00


	//----- nvinfo : EIATTR_MERCURY_ISA_VERSION
	.align		4
.L_62:
        /*1b18*/ 	.byte	0x03, 0x5f
        /*1b1a*/ 	.short	0x0101


	//----- nvinfo : EIATTR_COOP_GROUP_MASK_REGIDS
	.align		4
        /*1b1c*/ 	.byte	0x04, 0x29
        /*1b1e*/ 	.short	(.L_64 - .L_63)


	//   ....[0]....
.L_63:
        /*1b20*/ 	.word	0xffffffff


	//   ....[1]....
        /*1b24*/ 	.word	0xffffffff


	//   ....[2]....
        /*1b28*/ 	.word	0xffffffff


	//   ....[3]....
        /*1b2c*/ 	.word	0xffffffff


	//   ....[4]....
        /*1b30*/ 	.word	0xffffffff


	//   ....[5]....
        /*1b34*/ 	.word	0xffffffff


	//   ....[6]....
        /*1b38*/ 	.word	0xffffffff


	//   ....[7]....
        /*1b3c*/ 	.word	0xffffffff


	//   ....[8]....
        /*1b40*/ 	.word	0xffffffff


	//   ....[9]....
        /*1b44*/ 	.word	0xffffffff


	//   ....[10]....
        /*1b48*/ 	.word	0xffffffff


	//   ....[11]....
        /*1b4c*/ 	.word	0xffffffff


	//   ....[12]....
        /*1b50*/ 	.word	0xffffffff


	//   ....[13]....
        /*1b54*/ 	.word	0xffffffff


	//   ....[14]....
        /*1b58*/ 	.word	0xffffffff


	//   ....[15]....
        /*1b5c*/ 	.word	0xffffffff


	//   ....[16]....
        /*1b60*/ 	.word	0xffffffff


	//   ....[17]....
        /*1b64*/ 	.word	0xffffffff


	//   ....[18]....
        /*1b68*/ 	.word	0xffffffff


	//   ....[19]....
        /*1b6c*/ 	.word	0xffffffff


	//   ....[20]....
        /*1b70*/ 	.word	0xffffffff


	//   ....[21]....
        /*1b74*/ 	.word	0xffffffff


	//   ....[22]....
        /*1b78*/ 	.word	0xffffffff


	//   ....[23]....
        /*1b7c*/ 	.word	0xffffffff


	//----- nvinfo : EIATTR_COOP_GROUP_INSTR_OFFSETS
	.align		4
.L_64:
        /*1b80*/ 	.byte	0x04, 0x28
        /*1b82*/ 	.short	(.L_66 - .L_65)


	//   ....[0]....
.L_65:
        /*1b84*/ 	.word	0x0000dca0


	//   ....[1]....
        /*1b88*/ 	.word	0x0000dd70


	//   ....[2]....
        /*1b8c*/ 	.word	0x0000e530


	//   ....[3]....
        /*1b90*/ 	.word	0x0000e570


	//   ....[4]....
        /*1b94*/ 	.word	0x0000f6d0


	//   ....[5]....
        /*1b98*/ 	.word	0x0000f6e0


	//   ....[6]....
        /*1b9c*/ 	.word	0x0000f710


	//   ....[7]....
        /*1ba0*/ 	.word	0x0000f720


	//   ....[8]....
        /*1ba4*/ 	.word	0x0000f740


	//   ....[9]....
        /*1ba8*/ 	.word	0x0000f750


	//   ....[10]....
        /*1bac*/ 	.word	0x0000f760


	//   ....[11]....
        /*1bb0*/ 	.word	0x0000f770


	//   ....[12]....
        /*1bb4*/ 	.word	0x00010330


	//   ....[13]....
        /*1bb8*/ 	.word	0x00010340


	//   ....[14]....
        /*1bbc*/ 	.word	0x00010350


	//   ....[15]....
        /*1bc0*/ 	.word	0x00010360


	//   ....[16]....
        /*1bc4*/ 	.word	0x00010370


	//   ....[17]....
        /*1bc8*/ 	.word	0x00010380


	//   ....[18]....
        /*1bcc*/ 	.word	0x000103a0


	//   ....[19]....
        /*1bd0*/ 	.word	0x000103b0


	//   ....[20]....
        /*1bd4*/ 	.word	0x00011250


	//   ....[21]....
        /*1bd8*/ 	.word	0x00011260


	//   ....[22]....
        /*1bdc*/ 	.word	0x00011290


	//   ....[23]....
        /*1be0*/ 	.word	0x000112a0


	//----- nvinfo : EIATTR_EXIT_INSTR_OFFSETS
	.align		4
.L_66:
        /*1be4*/ 	.byte	0x04, 0x1c
        /*1be6*/ 	.short	(.L_68 - .L_67)


	//   ....[0]....
.L_67:
        /*1be8*/ 	.word	0x00017b00


	//   ....[1]....
        /*1bec*/ 	.word	0x00017b30


	//----- nvinfo : EIATTR_REQNTID
	.align		4
.L_68:
        /*1bf0*/ 	.byte	0x04, 0x10
        /*1bf2*/ 	.short	(.L_70 - .L_69)
.L_69:
        /*1bf4*/ 	.word	0x00000100
        /*1bf8*/ 	.word	0x00000001
        /*1bfc*/ 	.word	0x00000001


	//----- nvinfo : EIATTR_CBANK_PARAM_SIZE
	.align		4
.L_70:
        /*1c00*/ 	.byte	0x03, 0x19
        /*1c02*/ 	.short	0x0088


	//----- nvinfo : EIATTR_PARAM_CBANK
	.align		4
        /*1c04*/ 	.byte	0x04, 0x0a
        /*1c06*/ 	.short	(.L_72 - .L_71)
	.align		4
.L_71:
        /*1c08*/ 	.word	index@(.nv.constant0.attn_fwd)
        /*1c0c*/ 	.short	0x0210
        /*1c0e*/ 	.short	0x0088


	//----- nvinfo : EIATTR_SW_WAR
	.align		4
.L_72:
        /*1c10*/ 	.byte	0x04, 0x36
        /*1c12*/ 	.short	(.L_74 - .L_73)
.L_73:
        /*1c14*/ 	.word	0x00000008
.L_74:


//--------------------- .nv.callgraph             --------------------------
	.section	.nv.callgraph,"",@"SHT_CUDA_CALLGRAPH"
	.align	4
	.sectionentsize	8
	.align		4
        /*0000*/ 	.word	0x00000000
	.align		4
        /*0004*/ 	.word	0xffffffff
	.align		4
        /*0008*/ 	.word	0x00000000
	.align		4
        /*000c*/ 	.word	0xfffffffe
	.align		4
        /*0010*/ 	.word	0x00000000
	.align		4
        /*0014*/ 	.word	0xfffffffd
	.align		4
        /*0018*/ 	.word	0x00000000
	.align		4
        /*001c*/ 	.word	0xfffffffc


//--------------------- .nv.constant4             --------------------------
	.section	.nv.constant4,"a",@progbits
	.align	8
	.align		8
.nv.constant4:
        /*0000*/ 	.dword	_$_str


//--------------------- .text.attn_fwd            --------------------------
	.section	.text.attn_fwd,"ax",@progbits
	.align	128
        .global         attn_fwd
        .type           attn_fwd,@function
        .size           attn_fwd,(.L_x_3 - attn_fwd)
        .other          attn_fwd,@"STO_CUDA_ENTRY STV_DEFAULT"
attn_fwd:
.text.attn_fwd:
[----:B------:R-:W0:Y:S01]  /*0000*/  LDC R1, c[0x0][0x28] ;  /* 0x00000a00ff017b82 */ /* 0x000e220000000800 */
[----:B------:R-:W1:Y:S07]  /*0010*/  S2R R216, SR_TID.X ;  /* 0x0000000000d87919 */ /* 0x000e6e0000002100 */
[----:B------:R-:W2:Y:S01]  /*0020*/  S2UR UR20, SR_CTAID.Y ;  /* 0x00000000001479c3 */ /* 0x000ea20000002600 */
[----:B------:R-:W-:Y:S01]  /*0030*/  ULDC.64 UR4, c[0x0][0x240] ;  /* 0x0000900000047ab9 */ /* 0x000fe20000000a00 */
[----:B------:R-:W-:Y:S01]  /*0040*/  ULDC.64 UR22, c[0x0][0x208] ;  /* 0x0000820000167ab9 */ /* 0x000fe20000000a00 */
[----:B------:R-:W3:Y:S01]  /*0050*/  S2R R3, SR_CTAID.X ;  /* 0x0000000000037919 */ /* 0x000ee20000002500 */
[----:B0-----:R-:W-:-:S04]  /*0060*/  VIADD R1, R1, 0xfffff9a8 ;  /* 0xfffff9a801017836 */ /* 0x001fc80000000000 */
[----:B------:R-:W0:Y:S08]  /*0070*/  LDC R9, c[0x0][0x248] ;  /* 0x00009200ff097b82 */ /* 0x000e300000000800 */
[----:B------:R-:W4:Y:S01]  /*0080*/  LDC.64 R4, c[0x0][0x210] ;  /* 0x00008400ff047b82 */ /* 0x000f220000000a00 */
[----:B--2---:R-:W-:-:S07]  /*0090*/  UIMAD UR4, UR20, UR4, URZ ;  /* 0x00000004140472a4 */ /* 0x004fce000f8e023f */
[----:B------:R-:W2:Y:S01]  /*00a0*/  LDC R217, c[0x0][0x280] ;  /* 0x0000a000ffd97b82 */ /* 0x000ea20000000800 */
[----:B-1----:R-:W-:Y:S02]  /*00b0*/  LOP3.LUT R2, R216, 0x7f, RZ, 0xc0, !PT ;  /* 0x0000007fd8027812 */ /* 0x002fe400078ec0ff */
[----:B------:R-:W-:-:S03]  /*00c0*/  SHF.R.U32.HI R0, RZ, 0x7, R216 ;  /* 0x00000007ff007819 */ /* 0x000fc600000116d8 */
[----:B---3--:R-:W-:Y:S01]  /*00d0*/  IMAD R6, R3, 0x80, R2 ;  /* 0x0000008003067824 */ /* 0x008fe200078e0202 */
[----:B------:R-:W-:-:S03]  /*00e0*/  SGXT.U32 R0, R0, 0x1 ;  /* 0x000000010000781a */ /* 0x000fc60000000000 */
[----:B------:R-:W-:Y:S01]  /*00f0*/  IMAD R3, R6, UR5, RZ ;  /* 0x0000000506037c24 */ /* 0x000fe2000f8e02ff */
[----:B------:R-:W-:Y:S01]  /*0100*/  USHF.R.S32.HI UR5, URZ, 0x1f, UR4 ;  /* 0x0000001f3f057899 */ /* 0x000fe20008011404 */
[----:B0-----:R-:W-:-:S03]  /*0110*/  IMAD R6, R0, R9, RZ ;  /* 0x0000000900067224 */ /* 0x001fc600078e02ff */
[----:B----4-:R-:W-:Y:S01]  /*0120*/  IADD3 R4, P0, P1, R3, UR4, R4 ;  /* 0x0000000403047c10 */ /* 0x010fe2000f91e004 */
[----:B------:R-:W-:Y:S01]  /*0130*/  IMAD R8, R9, 0x2, R6 ;  /* 0x0000000209087824 */ /* 0x000fe200078e0206 */
[----:B------:R-:W-:-:S03]  /*0140*/  SHF.R.S32.HI R10, RZ, 0x1f, R3 ;  /* 0x0000001fff0a7819 */ /* 0x000fc60000011403 */
[C---:B------:R-:W-:Y:S01]  /*0150*/  IMAD R18, R9.reuse, 0x2, R8 ;  /* 0x0000000209127824 */ /* 0x040fe200078e0208 */
[----:B------:R-:W-:Y:S02]  /*0160*/  IADD3.X R3, R10, UR5, R5, P0, P1 ;  /* 0x000000050a037c10 */ /* 0x000fe400087e2405 */
[-C--:B------:R-:W-:Y:S02]  /*0170*/  IADD3 R12, P1, R8, R4.reuse, RZ ;  /* 0x00000004080c7210 */ /* 0x080fe40007f3e0ff */
[----:B------:R-:W-:Y:S02]  /*0180*/  IADD3 R10, P0, R6, R4, RZ ;  /* 0x00000004060a7210 */ /* 0x000fe40007f1e0ff */
[-C--:B------:R-:W-:Y:S01]  /*0190*/  LEA.HI.X.SX32 R13, R8, R3.reuse, 0x1, P1 ;  /* 0x00000003080d7211 */ /* 0x080fe200008f0eff */
[----:B------:R-:W-:Y:S01]  /*01a0*/  IMAD R8, R9, 0x2, R18 ;  /* 0x0000000209087824 */ /* 0x000fe200078e0212 */
[----:B------:R-:W-:-:S03]  /*01b0*/  LEA.HI.X.SX32 R11, R6, R3, 0x1, P0 ;  /* 0x00000003060b7211 */ /* 0x000fc600000f0eff */
[C---:B------:R-:W-:Y:S01]  /*01c0*/  IMAD R20, R9.reuse, 0x2, R8 ;  /* 0x0000000209147824 */ /* 0x040fe200078e0208 */
[-C--:B------:R-:W-:Y:S01]  /*01d0*/  IADD3 R14, P0, R18, R4.reuse, RZ ;  /* 0x00000004120e7210 */ /* 0x080fe20007f1e0ff */
[----:B------:R-:W3:Y:S01]  /*01e0*/  LDG.E.U8 R5, desc[UR22][R10.64] ;  /* 0x000000160a057981 */ /* 0x000ee2000c1e1100 */
[-C--:B------:R-:W-:Y:S01]  /*01f0*/  IADD3 R16, P1, R8, R4.reuse, RZ ;  /* 0x0000000408107210 */ /* 0x080fe20007f3e0ff */
[C---:B------:R-:W-:Y:S01]  /*0200*/  IMAD R22, R9.reuse, 0x2, R20 ;  /* 0x0000000209167824 */ /* 0x040fe200078e0214 */
[-C--:B------:R-:W-:Y:S01]  /*0210*/  LEA.HI.X.SX32 R15, R18, R3.reuse, 0x1, P0 ;  /* 0x00000003120f7211 */ /* 0x080fe200000f0eff */
[----:B------:R-:W4:Y:S01]  /*0220*/  LDG.E.U8 R6, desc[UR22][R12.64] ;  /* 0x000000160c067981 */ /* 0x000f22000c1e1100 */
[-C--:B------:R-:W-:Y:S01]  /*0230*/  IADD3 R18, P0, R20, R4.reuse, RZ ;  /* 0x0000000414127210 */ /* 0x080fe20007f1e0ff */
[C---:B------:R-:W-:Y:S01]  /*0240*/  IMAD R26, R9.reuse, 0x2, R22 ;  /* 0x00000002091a7824 */ /* 0x040fe200078e0216 */
[-C--:B------:R-:W-:Y:S01]  /*0250*/  LEA.HI.X.SX32 R17, R8, R3.reuse, 0x1, P1 ;  /* 0x0000000308117211 */ /* 0x080fe200008f0eff */
[----:B------:R0:W5:Y:S01]  /*0260*/  LDG.E.U8 R7, desc[UR22][R14.64] ;  /* 0x000000160e077981 */ /* 0x000162000c1e1100 */
[-C--:B------:R-:W-:Y:S01]  /*0270*/  LEA.HI.X.SX32 R19, R20, R3.reuse, 0x1, P0 ;  /* 0x0000000314137211 */ /* 0x080fe200000f0eff */
[C---:B------:R-:W-:Y:S01]  /*0280*/  IMAD R28, R9.reuse, 0x2, R26 ;  /* 0x00000002091c7824 */ /* 0x040fe200078e021a */
[CC--:B------:R-:W-:Y:S01]  /*0290*/  IADD3 R20, P0, R22.reuse, R4.reuse, RZ ;  /* 0x0000000416147210 */ /* 0x0c0fe20007f1e0ff */
[----:B------:R1:W2:Y:S02]  /*02a0*/  LDG.E.U8 R8, desc[UR22][R16.64] ;  /* 0x0000001610087981 */ /* 0x0002a4000c1e1100 */
[C---:B------:R-:W-:Y:S01]  /*02b0*/  IMAD R30, R9.reuse, 0x2, R28 ;  /* 0x00000002091e7824 */ /* 0x040fe200078e021c */
[-C--:B------:R-:W-:Y:S01]  /*02c0*/  LEA.HI.X.SX32 R21, R22, R3.reuse, 0x1, P0 ;  /* 0x0000000316157211 */ /* 0x080fe200000f0eff */
[----:B------:R1:W2:Y:S01]  /*02d0*/  LDG.E.U8 R10, desc[UR22][R18.64] ;  /* 0x00000016120a7981 */ /* 0x0002a2000c1e1100 */
[-C--:B------:R-:W-:Y:S01]  /*02e0*/  IADD3 R22, P0, R26, R4.reuse, RZ ;  /* 0x000000041a167210 */ /* 0x080fe20007f1e0ff */
[----:B0-----:R-:W-:Y:S01]  /*02f0*/  IMAD R14, R9, 0x2, R30 ;  /* 0x00000002090e7824 */ /* 0x001fe200078e021e */
[----:B------:R-:W-:Y:S01]  /*0300*/  IADD3 R24, P1, R28, R4, RZ ;  /* 0x000000041c187210 */ /* 0x000fe20007f3e0ff */
[----:B------:R0:W2:Y:S01]  /*0310*/  LDG.E.U8 R11, desc[UR22][R20.64] ;  /* 0x00000016140b7981 */ /* 0x0000a2000c1e1100 */
[----:B------:R-:W-:-:S02]  /*0320*/  LEA.HI.X.SX32 R23, R26, R3, 0x1, P0 ;  /* 0x000000031a177211 */ /* 0x000fc400000f0eff */
[-C--:B------:R-:W-:Y:S01]  /*0330*/  IADD3 R26, P0, R30, R4.reuse, RZ ;  /* 0x000000041e1a7210 */ /* 0x080fe20007f1e0ff */
[C---:B-1----:R-:W-:Y:S01]  /*0340*/  IMAD R16, R9.reuse, 0x2, R14 ;  /* 0x0000000209107824 */ /* 0x042fe200078e020e */
[-C--:B------:R-:W-:Y:S01]  /*0350*/  LEA.HI.X.SX32 R25, R28, R3.reuse, 0x1, P1 ;  /* 0x000000031c197211 */ /* 0x080fe200008f0eff */
[----:B------:R1:W2:Y:S01]  /*0360*/  LDG.E.U8 R12, desc[UR22][R22.64] ;  /* 0x00000016160c7981 */ /* 0x0002a2000c1e1100 */
[-C--:B------:R-:W-:Y:S01]  /*0370*/  LEA.HI.X.SX32 R27, R30, R3.reuse, 0x1, P0 ;  /* 0x000000031e1b7211 */ /* 0x080fe200000f0eff */
[C---:B------:R-:W-:Y:S01]  /*0380*/  IMAD R30, R9.reuse, 0x2, R16 ;  /* 0x00000002091e7824 */ /* 0x040fe200078e0210 */
[C---:B------:R-:W-:Y:S01]  /*0390*/  IADD3 R18, P0, R14.reuse, R4, RZ ;  /* 0x000000040e127210 */ /* 0x040fe20007f1e0ff */
[----:B------:R1:W2:Y:S02]  /*03a0*/  LDG.E.U8 R13, desc[UR22][R24.64] ;  /* 0x00000016180d7981 */ /* 0x0002a4000c1e1100 */
[----:B------:R-:W-:Y:S01]  /*03b0*/  IMAD R32, R9, 0x2, R30 ;  /* 0x0000000209207824 */ /* 0x000fe200078e021e */
[----:B------:R-:W-:-:S02]  /*03c0*/  LEA.HI.X.SX32 R19, R14, R3, 0x1, P0 ;  /* 0x000000030e137211 */ /* 0x000fc400000f0eff */
[-C--:B0-----:R-:W-:Y:S01]  /*03d0*/  IADD3 R20, P0, R16, R4.reuse, RZ ;  /* 0x0000000410147210 */ /* 0x081fe20007f1e0ff */
[----:B------:R0:W2:Y:S01]  /*03e0*/  LDG.E.U8 R14, desc[UR22][R26.64] ;  /* 0x000000161a0e7981 */ /* 0x0000a2000c1e1100 */
[-C--:B------:R-:W-:Y:S02]  /*03f0*/  IADD3 R28, P1, R30, R4.reuse, RZ ;  /* 0x000000041e1c7210 */ /* 0x080fe40007f3e0ff */
[-C--:B------:R-:W-:Y:S01]  /*0400*/  LEA.HI.X.SX32 R21, R16, R3.reuse, 0x1, P0 ;  /* 0x0000000310157211 */ /* 0x080fe200000f0eff */
[----:B------:R-:W2:Y:S01]  /*0410*/  LDG.E.U8 R15, desc[UR22][R18.64] ;  /* 0x00000016120f7981 */ /* 0x000ea2000c1e1100 */
[-C--:B------:R-:W-:Y:S01]  /*0420*/  LEA.HI.X.SX32 R29, R30, R3.reuse, 0x1, P1 ;  /* 0x000000031e1d7211 */ /* 0x080fe200008f0eff */
[C---:B------:R-:W-:Y:S01]  /*0430*/  IMAD R30, R9.reuse, 0x2, R32 ;  /* 0x00000002091e7824 */ /* 0x040fe200078e0220 */
[CC--:B-1----:R-:W-:Y:S01]  /*0440*/  IADD3 R22, P0, R32.reuse, R4.reuse, RZ ;  /* 0x0000000420167210 */ /* 0x0c2fe20007f1e0ff */
[----:B------:R-:W2:Y:S03]  /*0450*/  LDG.E.U8 R16, desc[UR22][R20.64] ;  /* 0x0000001614107981 */ /* 0x000ea6000c1e1100 */
[-C--:B------:R-:W-:Y:S01]  /*0460*/  LEA.HI.X.SX32 R23, R32, R3.reuse, 0x1, P0 ;  /* 0x0000000320177211 */ /* 0x080fe200000f0eff */
[C---:B------:R-:W-:Y:S01]  /*0470*/  IMAD R32, R9.reuse, 0x2, R30 ;  /* 0x0000000209207824 */ /* 0x040fe200078e021e */
[CC--:B------:R-:W-:Y:S01]  /*0480*/  IADD3 R24, P0, R30.reuse, R4.reuse, RZ ;  /* 0x000000041e187210 */ /* 0x0c0fe20007f1e0ff */
[----:B------:R1:W2:Y:S02]  /*0490*/  LDG.E.U8 R17, desc[UR22][R28.64] ;  /* 0x000000161c117981 */ /* 0x0002a4000c1e1100 */
[C---:B------:R-:W-:Y:S01]  /*04a0*/  IMAD R34, R9.reuse, 0x2, R32 ;  /* 0x0000000209227824 */ /* 0x040fe200078e0220 */
[-C--:B------:R-:W-:Y:S01]  /*04b0*/  LEA.HI.X.SX32 R25, R30, R3.reuse, 0x1, P0 ;  /* 0x000000031e197211 */ /* 0x080fe200000f0eff */
[----:B------:R-:W2:Y:S01]  /*04c0*/  LDG.E.U8 R18, desc[UR22][R22.64] ;  /* 0x0000001616127981 */ /* 0x000ea2000c1e1100 */
[-C--:B0-----:R-:W-:Y:S01]  /*04d0*/  IADD3 R26, P0, R32, R4.reuse, RZ ;  /* 0x00000004201a7210 */ /* 0x081fe20007f1e0ff */
[----:B------:R-:W-:Y:S01]  /*04e0*/  IMAD R36, R9, 0x2, R34 ;  /* 0x0000000209247824 */ /* 0x000fe200078e0222 */
[----:B------:R-:W-:Y:S01]  /*04f0*/  IADD3 R30, P1, R34, R4, RZ ;  /* 0x00000004221e7210 */ /* 0x000fe20007f3e0ff */
[----:B------:R-:W2:Y:S01]  /*0500*/  LDG.E.U8 R19, desc[UR22][R24.64] ;  /* 0x0000001618137981 */ /* 0x000ea2000c1e1100 */
[----:B------:R-:W-:-:S02]  /*0510*/  LEA.HI.X.SX32 R27, R32, R3, 0x1, P0 ;  /* 0x00000003201b7211 */ /* 0x000fc400000f0eff */
[-C--:B------:R-:W-:Y:S01]  /*0520*/  LEA.HI.X.SX32 R31, R34, R3.reuse, 0x1, P1 ;  /* 0x00000003221f7211 */ /* 0x080fe200008f0eff */
[C---:B------:R-:W-:Y:S01]  /*0530*/  IMAD R34, R9.reuse, 0x2, R36 ;  /* 0x0000000209227824 */ /* 0x040fe200078e0224 */
[CC--:B------:R-:W-:Y:S01]  /*0540*/  IADD3 R32, P0, R36.reuse, R4.reuse, RZ ;  /* 0x0000000424207210 */ /* 0x0c0fe20007f1e0ff */
[----:B------:R0:W2:Y:S02]  /*0550*/  LDG.E.U8 R20, desc[UR22][R26.64] ;  /* 0x000000161a147981 */ /* 0x0000a4000c1e1100 */
[C---:B------:R-:W-:Y:S01]  /*0560*/  IMAD R38, R9.reuse, 0x2, R34 ;  /* 0x0000000209267824 */ /* 0x040fe200078e0222 */
[-C--:B------:R-:W-:Y:S01]  /*0570*/  LEA.HI.X.SX32 R33, R36, R3.reuse, 0x1, P0 ;  /* 0x0000000324217211 */ /* 0x080fe200000f0eff */
[----:B------:R0:W2:Y:S01]  /*0580*/  LDG.E.U8 R21, desc[UR22][R30.64] ;  /* 0x000000161e157981 */ /* 0x0000a2000c1e1100 */
[CC--:B-1----:R-:W-:Y:S01]  /*0590*/  IADD3 R28, P0, R34.reuse, R4.reuse, RZ ;  /* 0x00000004221c7210 */ /* 0x0c2fe20007f1e0ff */
[C---:B------:R-:W-:Y:S02]  /*05a0*/  IMAD R40, R9.reuse, 0x2, R38 ;  /* 0x0000000209287824 */ /* 0x040fe400078e0226 */
[----:B------:R1:W2:Y:S01]  /*05b0*/  LDG.E.U8 R22, desc[UR22][R32.64] ;  /* 0x0000001620167981 */ /* 0x0002a2000c1e1100 */
[----:B------:R-:W-:Y:S01]  /*05c0*/  LEA.HI.X.SX32 R29, R34, R3, 0x1, P0 ;  /* 0x00000003221d7211 */ /* 0x000fe200000f0eff */
[----:B------:R-:W-:Y:S01]  /*05d0*/  IMAD R42, R9, 0x2, R40 ;  /* 0x00000002092a7824 */ /* 0x000fe200078e0228 */
[----:B------:R-:W-:-:S02]  /*05e0*/  IADD3 R34, P0, R38, R4, RZ ;  /* 0x0000000426227210 */ /* 0x000fc40007f1e0ff */
[-C--:B------:R-:W-:Y:S01]  /*05f0*/  IADD3 R36, P1, R40, R4.reuse, RZ ;  /* 0x0000000428247210 */ /* 0x080fe20007f3e0ff */
[----:B------:R-:W2:Y:S01]  /*0600*/  LDG.E.U8 R23, desc[UR22][R28.64] ;  /* 0x000000161c177981 */ /* 0x000ea2000c1e1100 */
[-C--:B------:R-:W-:Y:S01]  /*0610*/  LEA.HI.X.SX32 R35, R38, R3.reuse, 0x1, P0 ;  /* 0x0000000326237211 */ /* 0x080fe200000f0eff */
[C---:B0-----:R-:W-:Y:S01]  /*0620*/  IMAD R26, R9.reuse, 0x2, R42 ;  /* 0x00000002091a7824 */ /* 0x041fe200078e022a */
[-C--:B------:R-:W-:Y:S02]  /*0630*/  IADD3 R38, P0, R42, R4.reuse, RZ ;  /* 0x000000042a267210 */ /* 0x080fe40007f1e0ff */
        /* <DEDUP_REMOVED lines=8> */
[-C--:B-1----:R-:W-:Y:S01]  /*06c0*/  IADD3 R32, P0, R42, R4.reuse, RZ ;  /* 0x000000042a207210 */ /* 0x082fe20007f1e0ff */
[C---:B------:R-:W-:Y:S01]  /*06d0*/  IMAD R46, R9.reuse, 0x2, R44 ;  /* 0x00000002092e7824 */ /* 0x040fe200078e022c */
[-C--:B------:R-:W-:Y:S01]  /*06e0*/  IADD3 R40, P1, R44, R4.reuse, RZ ;  /* 0x000000042c287210 */ /* 0x080fe20007f3e0ff */
[----:B------:R1:W2:Y:S01]  /*06f0*/  LDG.E.U8 R26, desc[UR22][R38.64] ;  /* 0x00000016261a7981 */ /* 0x0002a2000c1e1100 */
[-C--:B------:R-:W-:Y:S01]  /*0700*/  LEA.HI.X.SX32 R33, R42, R3.reuse, 0x1, P0 ;  /* 0x000000032a217211 */ /* 0x080fe200000f0eff */
[C---:B------:R-:W-:Y:S01]  /*0710*/  IMAD R42, R9.reuse, 0x2, R46 ;  /* 0x00000002092a7824 */ /* 0x040fe200078e022e */
[-C--:B------:R-:W-:Y:S01]  /*0720*/  LEA.HI.X.SX32 R41, R44, R3.reuse, 0x1, P1 ;  /* 0x000000032c297211 */ /* 0x080fe200008f0eff */
[----:B------:R-:W2:Y:S01]  /*0730*/  LDG.E.U8 R27, desc[UR22][R30.64] ;  /* 0x000000161e1b7981 */ /* 0x000ea2000c1e1100 */
[CC--:B0-----:R-:W-:Y:S01]  /*0740*/  IADD3 R34, P0, R46.reuse, R4.reuse, RZ ;  /* 0x000000042e227210 */ /* 0x0c1fe20007f1e0ff */
[C---:B------:R-:W-:Y:S02]  /*0750*/  IMAD R44, R9.reuse, 0x2, R42 ;  /* 0x00000002092c7824 */ /* 0x040fe400078e022a */
[----:B------:R0:W2:Y:S01]  /*0760*/  LDG.E.U8 R29, desc[UR22][R40.64] ;  /* 0x00000016281d7981 */ /* 0x0000a2000c1e1100 */
[-C--:B------:R-:W-:Y:S01]  /*0770*/  LEA.HI.X.SX32 R35, R46, R3.reuse, 0x1, P0 ;  /* 0x000000032e237211 */ /* 0x080fe200000f0eff */
[C---:B------:R-:W-:Y:S01]  /*0780*/  IMAD R46, R9.reuse, 0x2, R44 ;  /* 0x00000002092e7824 */ /* 0x040fe200078e022c */
[CC--:B------:R-:W-:Y:S01]  /*0790*/  IADD3 R36, P0, R42.reuse, R4.reuse, RZ ;  /* 0x000000042a247210 */ /* 0x0c0fe20007f1e0ff */
[----:B------:R-:W2:Y:S03]  /*07a0*/  LDG.E.U8 R28, desc[UR22][R32.64] ;  /* 0x00000016201c7981 */ /* 0x000ea6000c1e1100 */
[----:B------:R-:W-:Y:S01]  /*07b0*/  LEA.HI.X.SX32 R37, R42, R3, 0x1, P0 ;  /* 0x000000032a257211 */ /* 0x000fe200000f0eff */
[----:B------:R-:W-:Y:S01]  /*07c0*/  IMAD R48, R9, 0x2, R46 ;  /* 0x0000000209307824 */ /* 0x000fe200078e022e */
[-C--:B------:R-:W-:Y:S01]  /*07d0*/  IADD3 R42, P1, R46, R4.reuse, RZ ;  /* 0x000000042e2a7210 */ /* 0x080fe20007f3e0ff */
[----:B------:R-:W2:Y:S01]  /*07e0*/  LDG.E.U8 R30, desc[UR22][R34.64] ;  /* 0x00000016221e7981 */ /* 0x000ea2000c1e1100 */
[----:B-1----:R-:W-:-:S02]  /*07f0*/  IADD3 R38, P0, R44, R4, RZ ;  /* 0x000000042c267210 */ /* 0x002fc40007f1e0ff */
[-C--:B------:R-:W-:Y:S01]  /*0800*/  LEA.HI.X.SX32 R43, R46, R3.reuse, 0x1, P1 ;  /* 0x000000032e2b7211 */ /* 0x080fe200008f0eff */
[C---:B------:R-:W-:Y:S01]  /*0810*/  IMAD R46, R9.reuse, 0x2, R48 ;  /* 0x00000002092e7824 */ /* 0x040fe200078e0230 */
[-C--:B------:R-:W-:Y:S01]  /*0820*/  LEA.HI.X.SX32 R39, R44, R3.reuse, 0x1, P0 ;  /* 0x000000032c277211 */ /* 0x080fe200000f0eff */
[----:B------:R-:W2:Y:S01]  /*0830*/  LDG.E.U8 R31, desc[UR22][R36.64] ;  /* 0x00000016241f7981 */ /* 0x000ea2000c1e1100 */
[CC--:B------:R-:W-:Y:S01]  /*0840*/  IADD3 R44, P0, R48.reuse, R4.reuse, RZ ;  /* 0x00000004302c7210 */ /* 0x0c0fe20007f1e0ff */
[C---:B------:R-:W-:Y:S02]  /*0850*/  IMAD R50, R9.reuse, 0x2, R46 ;  /* 0x0000000209327824 */ /* 0x040fe400078e022e */
[----:B------:R1:W2:Y:S01]  /*0860*/  LDG.E.U8 R32, desc[UR22][R38.64] ;  /* 0x0000001626207981 */ /* 0x0002a2000c1e1100 */
[-C--:B------:R-:W-:Y:S01]  /*0870*/  LEA.HI.X.SX32 R45, R48, R3.reuse, 0x1, P0 ;  /* 0x00000003302d7211 */ /* 0x080fe200000f0eff */
[C---:B------:R-:W-:Y:S01]  /*0880*/  IMAD R52, R9.reuse, 0x2, R50 ;  /* 0x0000000209347824 */ /* 0x040fe200078e0232 */
[CC--:B0-----:R-:W-:Y:S01]  /*0890*/  IADD3 R40, P0, R46.reuse, R4.reuse, RZ ;  /* 0x000000042e287210 */ /* 0x0c1fe20007f1e0ff */
[----:B------:R0:W2:Y:S02]  /*08a0*/  LDG.E.U8 R33, desc[UR22][R42.64] ;  /* 0x000000162a217981 */ /* 0x0000a4000c1e1100 */
[C---:B------:R-:W-:Y:S01]  /*08b0*/  IMAD R54, R9.reuse, 0x2, R52 ;  /* 0x0000000209367824 */ /* 0x040fe200078e0234 */
[-C--:B------:R-:W-:Y:S01]  /*08c0*/  LEA.HI.X.SX32 R41, R46, R3.reuse, 0x1, P0 ;  /* 0x000000032e297211 */ /* 0x080fe200000f0eff */
[----:B------:R0:W2:Y:S01]  /*08d0*/  LDG.E.U8 R34, desc[UR22][R44.64] ;  /* 0x000000162c227981 */ /* 0x0000a2000c1e1100 */
[-C--:B------:R-:W-:Y:S01]  /*08e0*/  IADD3 R46, P0, R50, R4.reuse, RZ ;  /* 0x00000004322e7210 */ /* 0x080fe20007f1e0ff */
[----:B-1----:R-:W-:Y:S01]  /*08f0*/  IMAD R38, R9, 0x2, R54 ;  /* 0x0000000209267824 */ /* 0x002fe200078e0236 */
[----:B------:R-:W-:Y:S01]  /*0900*/  IADD3 R48, P1, R52, R4, RZ ;  /* 0x0000000434307210 */ /* 0x000fe20007f3e0ff */
[----:B------:R-:W2:Y:S01]  /*0910*/  LDG.E.U8 R35, desc[UR22][R40.64] ;  /* 0x0000001628237981 */ /* 0x000ea2000c1e1100 */
[----:B------:R-:W-:-:S02]  /*0920*/  LEA.HI.X.SX32 R47, R50, R3, 0x1, P0 ;  /* 0x00000003322f7211 */ /* 0x000fc400000f0eff */
[-C--:B------:R-:W-:Y:S02]  /*0930*/  IADD3 R50, P0, R54, R4.reuse, RZ ;  /* 0x0000000436327210 */ /* 0x080fe40007f1e0ff */
[-C--:B------:R-:W-:Y:S01]  /*0940*/  LEA.HI.X.SX32 R49, R52, R3.reuse, 0x1, P1 ;  /* 0x0000000334317211 */ /* 0x080fe200008f0eff */
[----:B------:R1:W2:Y:S01]  /*0950*/  LDG.E.U8 R36, desc[UR22][R46.64] ;  /* 0x000000162e247981 */ /* 0x0002a2000c1e1100 */
[-C--:B------:R-:W-:Y:S01]  /*0960*/  LEA.HI.X.SX32 R51, R54, R3.reuse, 0x1, P0 ;  /* 0x0000000336337211 */ /* 0x080fe200000f0eff */
[C---:B------:R-:W-:Y:S01]  /*0970*/  IMAD R54, R9.reuse, 0x2, R38 ;  /* 0x0000000209367824 */ /* 0x040fe200078e0226 */
[C---:B0-----:R-:W-:Y:S01]  /*0980*/  IADD3 R42, P0, R38.reuse, R4, RZ ;  /* 0x00000004262a7210 */ /* 0x041fe20007f1e0ff */
[----:B------:R0:W2:Y:S02]  /*0990*/  LDG.E.U8 R37, desc[UR22][R48.64] ;  /* 0x0000001630257981 */ /* 0x0000a4000c1e1100 */
[----:B------:R-:W-:Y:S01]  /*09a0*/  IMAD R56, R9, 0x2, R54 ;  /* 0x0000000209387824 */ /* 0x000fe200078e0236 */
[----:B------:R-:W-:-:S02]  /*09b0*/  LEA.HI.X.SX32 R43, R38, R3, 0x1, P0 ;  /* 0x00000003262b7211 */ /* 0x000fc400000f0eff */
[-C--:B------:R-:W-:Y:S01]  /*09c0*/  IADD3 R44, P0, R54, R4.reuse, RZ ;  /* 0x00000004362c7210 */ /* 0x080fe20007f1e0ff */
[C---:B------:R-:W-:Y:S01]  /*09d0*/  IMAD R58, R9.reuse, 0x2, R56 ;  /* 0x00000002093a7824 */ /* 0x040fe200078e0238 */
[-C--:B------:R-:W-:Y:S01]  /*09e0*/  IADD3 R52, P1, R56, R4.reuse, RZ ;  /* 0x0000000438347210 */ /* 0x080fe20007f3e0ff */
[----:B------:R0:W2:Y:S01]  /*09f0*/  LDG.E.U8 R38, desc[UR22][R50.64] ;  /* 0x0000001632267981 */ /* 0x0000a2000c1e1100 */
[-C--:B------:R-:W-:Y:S01]  /*0a00*/  LEA.HI.X.SX32 R45, R54, R3.reuse, 0x1, P0 ;  /* 0x00000003362d7211 */ /* 0x080fe200000f0eff */
[C---:B------:R-:W-:Y:S01]  /*0a10*/  IMAD R54, R9.reuse, 0x2, R58 ;  /* 0x0000000209367824 */ /* 0x040fe200078e023a */
[-C--:B------:R-:W-:Y:S01]  /*0a20*/  LEA.HI.X.SX32 R53, R56, R3.reuse, 0x1, P1 ;  /* 0x0000000338357211 */ /* 0x080fe200008f0eff */
[----:B------:R-:W2:Y:S01]  /*0a30*/  LDG.E.U8 R39, desc[UR22][R42.64] ;  /* 0x000000162a277981 */ /* 0x000ea2000c1e1100 */
[CC--:B-1----:R-:W-:Y:S01]  /*0a40*/  IADD3 R46, P0, R58.reuse, R4.reuse, RZ ;  /* 0x000000043a2e7210 */ /* 0x0c2fe20007f1e0ff */
[C---:B------:R-:W-:Y:S02]  /*0a50*/  IMAD R56, R9.reuse, 0x2, R54 ;  /* 0x0000000209387824 */ /* 0x040fe400078e0236 */
[----:B------:R1:W2:Y:S01]  /*0a60*/  LDG.E.U8 R41, desc[UR22][R52.64] ;  /* 0x0000001634297981 */ /* 0x0002a2000c1e1100 */
[-C--:B------:R-:W-:Y:S01]  /*0a70*/  LEA.HI.X.SX32 R47, R58, R3.reuse, 0x1, P0 ;  /* 0x000000033a2f7211 */ /* 0x080fe200000f0eff */
[C---:B------:R-:W-:Y:S01]  /*0a80*/  IMAD R58, R9.reuse, 0x2, R56 ;  /* 0x00000002093a7824 */ /* 0x040fe200078e0238 */
[CC--:B0-----:R-:W-:Y:S01]  /*0a90*/  IADD3 R48, P0, R54.reuse, R4.reuse, RZ ;  /* 0x0000000436307210 */ /* 0x0c1fe20007f1e0ff */
[----:B------:R-:W2:Y:S03]  /*0aa0*/  LDG.E.U8 R40, desc[UR22][R44.64] ;  /* 0x000000162c287981 */ /* 0x000ea6000c1e1100 */
[----:B------:R-:W-:Y:S01]  /*0ab0*/  LEA.HI.X.SX32 R49, R54, R3, 0x1, P0 ;  /* 0x0000000336317211 */ /* 0x000fe200000f0eff */
[----:B------:R-:W-:Y:S01]  /*0ac0*/  IMAD R60, R9, 0x2, R58 ;  /* 0x00000002093c7824 */ /* 0x000fe200078e023a */
[-C--:B------:R-:W-:Y:S01]  /*0ad0*/  IADD3 R54, P1, R58, R4.reuse, RZ ;  /* 0x000000043a367210 */ /* 0x080fe20007f3e0ff */
[----:B------:R-:W2:Y:S01]  /*0ae0*/  LDG.E.U8 R42, desc[UR22][R46.64] ;  /* 0x000000162e2a7981 */ /* 0x000ea2000c1e1100 */
[----:B------:R-:W-:-:S02]  /*0af0*/  IADD3 R50, P0, R56, R4, RZ ;  /* 0x0000000438327210 */ /* 0x000fc40007f1e0ff */
        /* <DEDUP_REMOVED lines=9> */
[CC--:B-1----:R-:W-:Y:S01]  /*0b90*/  IADD3 R52, P0, R58.reuse, R4.reuse, RZ ;  /* 0x000000043a347210 */ /* 0x0c2fe20007f1e0ff */
[----:B------:R1:W2:Y:S02]  /*0ba0*/  LDG.E.U8 R45, desc[UR22][R54.64] ;  /* 0x00000016362d7981 */ /* 0x0002a4000c1e1100 */
[C---:B------:R-:W-:Y:S01]  /*0bb0*/  IMAD R66, R9.reuse, 0x2, R64 ;  /* 0x0000000209427824 */ /* 0x040fe200078e0240 */
[-C--:B------:R-:W-:Y:S01]  /*0bc0*/  LEA.HI.X.SX32 R53, R58, R3.reuse, 0x1, P0 ;  /* 0x000000033a357211 */ /* 0x080fe200000f0eff */
[----:B------:R1:W2:Y:S01]  /*0bd0*/  LDG.E.U8 R46, desc[UR22][R56.64] ;  /* 0x00000016382e7981 */ /* 0x0002a2000c1e1100 */
[-C--:B------:R-:W-:Y:S01]  /*0be0*/  IADD3 R58, P0, R62, R4.reuse, RZ ;  /* 0x000000043e3a7210 */ /* 0x080fe20007f1e0ff */
[----:B0-----:R-:W-:Y:S01]  /*0bf0*/  IMAD R50, R9, 0x2, R66 ;  /* 0x0000000209327824 */ /* 0x001fe200078e0242 */
        /* <DEDUP_REMOVED lines=8> */
[C---:B-1----:R-:W-:Y:S01]  /*0c80*/  IADD3 R54, P0, R50.reuse, R4, RZ ;  /* 0x0000000432367210 */ /* 0x042fe20007f1e0ff */
        /* <DEDUP_REMOVED lines=16> */
[CC--:B-1----:R-:W-:Y:S01]  /*0d90*/  IADD3 R60, P0, R66.reuse, R4.reuse, RZ ;  /* 0x00000004423c7210 */ /* 0x0c2fe20007f1e0ff */
        /* <DEDUP_REMOVED lines=82> */
[-C--:B---3--:R-:W-:Y:S01]  /*12c0*/  IADD3 R80, P0, R90, R4.reuse, RZ ;  /* 0x000000045a507210 */ /* 0x088fe20007f1e0ff */
        /* <DEDUP_REMOVED lines=18> */
[----:B---3--:R-:W-:-:S02]  /*13f0*/  IADD3 R86, P0, R92, R4, RZ ;  /* 0x000000045c567210 */ /* 0x008fc40007f1e0ff */
[-C--:B------:R-:W-:Y:S01]  /*1400*/  LEA.HI.X.SX32 R91, R94, R3.reuse, 0x1, P1 ;  /* 0x000000035e5b7211 */ /* 0x080fe200008f0eff */
[C---:B------:R-:W-:Y:S01]  /*1410*/  IMAD R94, R9.reuse, 0x2, R96 ;  /* 0x00000002095e7824 */ /* 0x040fe200078e0260 */
[-C--:B------:R-:W-:Y:S01]  /*1420*/  LEA.HI.X.SX32 R87, R92, R3.reuse, 0x1, P0 ;  /* 0x000000035c577211 */ /* 0x080fe200000f0eff */
[----:B------:R-:W3:Y:S01]  /*1430*/  LDG.E.U8 R79, desc[UR22][R84.64] ;  /* 0x00000016544f7981 */ /* 0x000ee2000c1e1100 */
[CC--:B------:R-:W-:Y:S01]  /*1440*/  IADD3 R92, P0, R96.reuse, R4.reuse, RZ ;  /* 0x00000004605c7210 */ /* 0x0c0fe20007f1e0ff */
[C---:B------:R-:W-:Y:S02]  /*1450*/  IMAD R98, R9.reuse, 0x2, R94 ;  /* 0x0000000209627824 */ /* 0x040fe400078e025e */
[----:B------:R1:W3:Y:S01]  /*1460*/  LDG.E.U8 R80, desc[UR22][R86.64] ;  /* 0x0000001656507981 */ /* 0x0002e2000c1e1100 */
[-C--:B------:R-:W-:Y:S01]  /*1470*/  LEA.HI.X.SX32 R93, R96, R3.reuse, 0x1, P0 ;  /* 0x00000003605d7211 */ /* 0x080fe200000f0eff */
[C---:B------:R-:W-:Y:S01]  /*1480*/  IMAD R100, R9.reuse, 0x2, R98 ;  /* 0x0000000209647824 */ /* 0x040fe200078e0262 */
[CC--:B0-----:R-:W-:Y:S01]  /*1490*/  IADD3 R88, P0, R94.reuse, R4.reuse, RZ ;  /* 0x000000045e587210 */ /* 0x0c1fe20007f1e0ff */
[----:B------:R0:W3:Y:S02]  /*14a0*/  LDG.E.U8 R81, desc[UR22][R90.64] ;  /* 0x000000165a517981 */ /* 0x0000e4000c1e1100 */
[C---:B------:R-:W-:Y:S01]  /*14b0*/  IMAD R102, R9.reuse, 0x2, R100 ;  /* 0x0000000209667824 */ /* 0x040fe200078e0264 */
[-C--:B------:R-:W-:Y:S01]  /*14c0*/  LEA.HI.X.SX32 R89, R94, R3.reuse, 0x1, P0 ;  /* 0x000000035e597211 */ /* 0x080fe200000f0eff */
[----:B------:R-:W3:Y:S01]  /*14d0*/  LDG.E.U8 R82, desc[UR22][R92.64] ;  /* 0x000000165c527981 */ /* 0x000ee2000c1e1100 */
[-C--:B------:R-:W-:Y:S01]  /*14e0*/  IADD3 R94, P0, R98, R4.reuse, RZ ;  /* 0x00000004625e7210 */ /* 0x080fe20007f1e0ff */
[----:B-1----:R-:W-:Y:S01]  /*14f0*/  IMAD R86, R9, 0x2, R102 ;  /* 0x0000000209567824 */ /* 0x002fe200078e0266 */
[----:B------:R-:W-:Y:S01]  /*1500*/  IADD3 R96, P1, R100, R4, RZ ;  /* 0x0000000464607210 */ /* 0x000fe20007f3e0ff */
[----:B------:R1:W3:Y:S01]  /*1510*/  LDG.E.U8 R83, desc[UR22][R88.64] ;  /* 0x0000001658537981 */ /* 0x0002e2000c1e1100 */
[----:B------:R-:W-:-:S02]  /*1520*/  LEA.HI.X.SX32 R95, R98, R3, 0x1, P0 ;  /* 0x00000003625f7211 */ /* 0x000fc400000f0eff */
[-C--:B------:R-:W-:Y:S02]  /*1530*/  IADD3 R98, P0, R102, R4.reuse, RZ ;  /* 0x0000000466627210 */ /* 0x080fe40007f1e0ff */
[-C--:B------:R-:W-:Y:S01]  /*1540*/  LEA.HI.X.SX32 R97, R100, R3.reuse, 0x1, P1 ;  /* 0x0000000364617211 */ /* 0x080fe200008f0eff */
[C---:B------:R-:W-:Y:S01]  /*1550*/  IMAD R100, R9.reuse, 0x2, R86 ;  /* 0x0000000209647824 */ /* 0x040fe200078e0256 */
[-C--:B------:R-:W-:Y:S01]  /*1560*/  LEA.HI.X.SX32 R99, R102, R3.reuse, 0x1, P0 ;  /* 0x0000000366637211 */ /* 0x080fe200000f0eff */
[----:B------:R4:W3:Y:S01]  /*1570*/  LDG.E.U8 R84, desc[UR22][R94.64] ;  /* 0x000000165e547981 */ /* 0x0008e2000c1e1100 */
[CC--:B0-----:R-:W-:Y:S01]  /*1580*/  IADD3 R90, P0, R86.reuse, R4.reuse, RZ ;  /* 0x00000004565a7210 */ /* 0x0c1fe20007f1e0ff */
[C---:B------:R-:W-:Y:S02]  /*1590*/  IMAD R102, R9.reuse, 0x2, R100 ;  /* 0x0000000209667824 */ /* 0x040fe400078e0264 */
[----:B------:R0:W3:Y:S01]  /*15a0*/  LDG.E.U8 R85, desc[UR22][R96.64] ;  /* 0x0000001660557981 */ /* 0x0000e2000c1e1100 */
[-C--:B------:R-:W-:Y:S01]  /*15b0*/  LEA.HI.X.SX32 R91, R86, R3.reuse, 0x1, P0 ;  /* 0x00000003565b7211 */ /* 0x080fe200000f0eff */
[C---:B------:R-:W-:Y:S01]  /*15c0*/  IMAD R104, R9.reuse, 0x2, R102 ;  /* 0x0000000209687824 */ /* 0x040fe200078e0266 */
[CC--:B-1----:R-:W-:Y:S01]  /*15d0*/  IADD3 R88, P0, R100.reuse, R4.reuse, RZ ;  /* 0x0000000464587210 */ /* 0x0c2fe20007f1e0ff */
[----:B------:R-:W3:Y:S03]  /*15e0*/  LDG.E.U8 R86, desc[UR22][R98.64] ;  /* 0x0000001662567981 */ /* 0x000ee6000c1e1100 */
[-C--:B------:R-:W-:Y:S01]  /*15f0*/  LEA.HI.X.SX32 R89, R100, R3.reuse, 0x1, P0 ;  /* 0x0000000364597211 */ /* 0x080fe200000f0eff */
[C---:B------:R-:W-:Y:S01]  /*1600*/  IMAD R100, R9.reuse, 0x2, R104 ;  /* 0x0000000209647824 */ /* 0x040fe200078e0268 */
[CC--:B----4-:R-:W-:Y:S01]  /*1610*/  IADD3 R94, P0, R104.reuse, R4.reuse, RZ ;  /* 0x00000004685e7210 */ /* 0x0d0fe20007f1e0ff */
[----:B------:R1:W4:Y:S03]  /*1620*/  LDG.E.U8 R87, desc[UR22][R90.64] ;  /* 0x000000165a577981 */ /* 0x000326000c1e1100 */
[----:B------:R-:W-:Y:S01]  /*1630*/  LEA.HI.X.SX32 R95, R104, R3, 0x1, P0 ;  /* 0x00000003685f7211 */ /* 0x000fe200000f0eff */
[----:B------:R-:W-:Y:S01]  /*1640*/  IMAD R106, R9, 0x2, R100 ;  /* 0x00000002096a7824 */ /* 0x000fe200078e0264 */
[----:B0-----:R-:W-:-:S02]  /*1650*/  IADD3 R96, P0, R100, R4, RZ ;  /* 0x0000000464607210 */ /* 0x001fc40007f1e0ff */
[-C--:B------:R-:W-:Y:S01]  /*1660*/  IADD3 R92, P1, R102, R4.reuse, RZ ;  /* 0x00000004665c7210 */ /* 0x080fe20007f3e0ff */
[----:B------:R-:W4:Y:S01]  /*1670*/  LDG.E.U8 R104, desc[UR22][R94.64] ;  /* 0x000000165e687981 */ /* 0x000f22000c1e1100 */
[-C--:B------:R-:W-:Y:S01]  /*1680*/  LEA.HI.X.SX32 R97, R100, R3.reuse, 0x1, P0 ;  /* 0x0000000364617211 */ /* 0x080fe200000f0eff */
[C---:B------:R-:W-:Y:S01]  /*1690*/  IMAD R100, R9.reuse, 0x2, R106 ;  /* 0x0000000209647824 */ /* 0x040fe200078e026a */
[-C--:B------:R-:W-:Y:S02]  /*16a0*/  LEA.HI.X.SX32 R93, R102, R3.reuse, 0x1, P1 ;  /* 0x00000003665d7211 */ /* 0x080fe400008f0eff */
[-C--:B-1----:R-:W-:Y:S01]  /*16b0*/  IADD3 R90, P0, R106, R4.reuse, RZ ;  /* 0x000000046a5a7210 */ /* 0x082fe20007f1e0ff */
[----:B------:R-:W-:Y:S01]  /*16c0*/  IMAD R108, R9, 0x2, R100 ;  /* 0x00000002096c7824 */ /* 0x000fe200078e0264 */
[----:B------:R-:W-:Y:S01]  /*16d0*/  IADD3 R98, P1, R100, R4, RZ ;  /* 0x0000000464627210 */ /* 0x000fe20007f3e0ff */
[----:B------:R0:W4:Y:S01]  /*16e0*/  LDG.E.U8 R102, desc[UR22][R88.64] ;  /* 0x0000001658667981 */ /* 0x000122000c1e1100 */
[----:B------:R-:W-:-:S02]  /*16f0*/  LEA.HI.X.SX32 R91, R106, R3, 0x1, P0 ;  /* 0x000000036a5b7211 */ /* 0x000fc400000f0eff */
[-C--:B------:R-:W-:Y:S01]  /*1700*/  LEA.HI.X.SX32 R99, R100, R3.reuse, 0x1, P1 ;  /* 0x0000000364637211 */ /* 0x080fe200008f0eff */
[C---:B------:R-:W-:Y:S01]  /*1710*/  IMAD R100, R9.reuse, 0x2, R108 ;  /* 0x0000000209647824 */ /* 0x040fe200078e026c */
[----:B------:R1:W4:Y:S04]  /*1720*/  LDG.E.U8 R103, desc[UR22][R92.64] ;  /* 0x000000165c677981 */ /* 0x000328000c1e1100 */
[----:B------:R5:W4:Y:S01]  /*1730*/  LDG.E.U8 R105, desc[UR22][R96.64] ;  /* 0x0000001660697981 */ /* 0x000b22000c1e1100 */
[C---:B0-----:R-:W-:Y:S01]  /*1740*/  IADD3 R88, P0, R108.reuse, R4, RZ ;  /* 0x000000046c587210 */ /* 0x041fe20007f1e0ff */
[----:B------:R-:W-:Y:S02]  /*1750*/  IMAD R110, R9, 0x2, R100 ;  /* 0x00000002096e7824 */ /* 0x000fe400078e0264 */
[----:B------:R0:W4:Y:S01]  /*1760*/  LDG.E.U8 R107, desc[UR22][R98.64] ;  /* 0x00000016626b7981 */ /* 0x000122000c1e1100 */
[----:B------:R-:W-:-:S02]  /*1770*/  LEA.HI.X.SX32 R89, R108, R3, 0x1, P0 ;  /* 0x000000036c597211 */ /* 0x000fc400000f0eff */
[CC--:B-1----:R-:W-:Y:S01]  /*1780*/  IADD3 R92, P0, R100.reuse, R4.reuse, RZ ;  /* 0x00000004645c7210 */ /* 0x0c2fe20007f1e0ff */
[----:B------:R1:W4:Y:S03]  /*1790*/  LDG.E.U8 R106, desc[UR22][R90.64] ;  /* 0x000000165a6a7981 */ /* 0x000326000c1e1100 */
[-C--:B------:R-:W-:Y:S01]  /*17a0*/  LEA.HI.X.SX32 R93, R100, R3.reuse, 0x1, P0 ;  /* 0x00000003645d7211 */ /* 0x080fe200000f0eff */
[C---:B------:R-:W-:Y:S01]  /*17b0*/  IMAD R100, R9.reuse, 0x2, R110 ;  /* 0x0000000209647824 */ /* 0x040fe200078e026e */
[-C--:B------:R-:W-:Y:S01]  /*17c0*/  IADD3 R94, P0, R110, R4.reuse, RZ ;  /* 0x000000046e5e7210 */ /* 0x080fe20007f1e0ff */
[----:B------:R1:W4:Y:S02]  /*17d0*/  LDG.E.U8 R108, desc[UR22][R88.64] ;  /* 0x00000016586c7981 */ /* 0x000324000c1e1100 */
[C---:B------:R-:W-:Y:S01]  /*17e0*/  IMAD R112, R9.reuse, 0x2, R100 ;  /* 0x0000000209707824 */ /* 0x040fe200078e0264 */
[----:B-----5:R-:W-:Y:S01]  /*17f0*/  IADD3 R96, P1, R100, R4, RZ ;  /* 0x0000000464607210 */ /* 0x020fe20007f3e0ff */
[----:B------:R5:W4:Y:S02]  /*1800*/  LDG.E.U8 R109, desc[UR22][R92.64] ;  /* 0x000000165c6d7981 */ /* 0x000b24000c1e1100 */
[----:B0-----:R-:W-:Y:S01]  /*1810*/  IMAD R98, R9, 0x2, R112 ;  /* 0x0000000209627824 */ /* 0x001fe200078e0270 */
[----:B------:R-:W-:-:S02]  /*1820*/  LEA.HI.X.SX32 R95, R110, R3, 0x1, P0 ;  /* 0x000000036e5f7211 */ /* 0x000fc400000f0eff */
[-C--:B------:R-:W-:Y:S01]  /*1830*/  LEA.HI.X.SX32 R97, R100, R3.reuse, 0x1, P1 ;  /* 0x0000000364617211 */ /* 0x080fe200008f0eff */
[C---:B------:R-:W-:Y:S01]  /*1840*/  IMAD R100, R9.reuse, 0x2, R98 ;  /* 0x0000000209647824 */ /* 0x040fe200078e0262 */
[CC--:B-1----:R-:W-:Y:S01]  /*1850*/  IADD3 R90, P0, R112.reuse, R4.reuse, RZ ;  /* 0x00000004705a7210 */ /* 0x0c2fe20007f1e0ff */
[----:B------:R-:W4:Y:S02]  /*1860*/  LDG.E.U8 R111, desc[UR22][R94.64] ;  /* 0x000000165e6f7981 */ /* 0x000f24000c1e1100 */
[C---:B------:R-:W-:Y:S01]  /*1870*/  IMAD R110, R9.reuse, 0x2, R100 ;  /* 0x00000002096e7824 */ /* 0x040fe200078e0264 */
[-C--:B------:R-:W-:Y:S01]  /*1880*/  LEA.HI.X.SX32 R91, R112, R3.reuse, 0x1, P0 ;  /* 0x00000003705b7211 */ /* 0x080fe200000f0eff */
[----:B------:R0:W4:Y:S01]  /*1890*/  LDG.E.U8 R113, desc[UR22][R96.64] ;  /* 0x0000001660717981 */ /* 0x000122000c1e1100 */
[C---:B------:R-:W-:Y:S01]  /*18a0*/  IADD3 R88, P0, R98.reuse, R4, RZ ;  /* 0x0000000462587210 */ /* 0x040fe20007f1e0ff */
[----:B------:R-:W-:Y:S02]  /*18b0*/  IMAD R112, R9, 0x2, R110 ;  /* 0x0000000209707824 */ /* 0x000fe400078e026e */
[----:B------:R1:W4:Y:S01]  /*18c0*/  LDG.E.U8 R115, desc[UR22][R90.64] ;  /* 0x000000165a737981 */ /* 0x000322000c1e1100 */
[----:B------:R-:W-:-:S02]  /*18d0*/  LEA.HI.X.SX32 R89, R98, R3, 0x1, P0 ;  /* 0x0000000362597211 */ /* 0x000fc400000f0eff */
[----:B-----5:R-:W-:Y:S01]  /*18e0*/  IADD3 R92, P0, R100, R4, RZ ;  /* 0x00000004645c7210 */ /* 0x020fe20007f1e0ff */
[----:B0-----:R-:W-:-:S03]  /*18f0*/  IMAD R96, R9, 0x2, R112 ;  /* 0x0000000209607824 */ /* 0x001fc600078e0270 */
[-C--:B------:R-:W-:Y:S01]  /*1900*/  LEA.HI.X.SX32 R93, R100, R3.reuse, 0x1, P0 ;  /* 0x00000003645d7211 */ /* 0x080fe200000f0eff */
[----:B------:R0:W5:Y:S01]  /*1910*/  LDG.E.U8 R116, desc[UR22][R88.64] ;  /* 0x0000001658747981 */ /* 0x000162000c1e1100 */
[-C--:B------:R-:W-:Y:S01]  /*1920*/  IADD3 R98, P1, R110, R4.reuse, RZ ;  /* 0x000000046e627210 */ /* 0x080fe20007f3e0ff */
[C---:B------:R-:W-:Y:S01]  /*1930*/  IMAD R100, R9.reuse, 0x2, R96 ;  /* 0x0000000209647824 */ /* 0x040fe200078e0260 */
[-C--:B------:R-:W-:Y:S01]  /*1940*/  IADD3 R94, P0, R112, R4.reuse, RZ ;  /* 0x00000004705e7210 */ /* 0x080fe20007f1e0ff */
[----:B------:R-:W5:Y:S01]  /*1950*/  LDG.E.U8 R117, desc[UR22][R92.64] ;  /* 0x000000165c757981 */ /* 0x000f62000c1e1100 */
[-C--:B------:R-:W-:Y:S01]  /*1960*/  LEA.HI.X.SX32 R99, R110, R3.reuse, 0x1, P1 ;  /* 0x000000036e637211 */ /* 0x080fe200008f0eff */
[C---:B------:R-:W-:Y:S01]  /*1970*/  IMAD R110, R9.reuse, 0x2, R100 ;  /* 0x00000002096e7824 */ /* 0x040fe200078e0264 */
[-C--:B------:R-:W-:Y:S02]  /*1980*/  LEA.HI.X.SX32 R95, R112, R3.reuse, 0x1, P0 ;  /* 0x00000003705f7211 */ /* 0x080fe400000f0eff */
[C---:B-1----:R-:W-:Y:S01]  /*1990*/  IADD3 R90, P0, R96.reuse, R4, RZ ;  /* 0x00000004605a7210 */ /* 0x042fe20007f1e0ff */
[----:B------:R-:W-:Y:S01]  /*19a0*/  IMAD R112, R9, 0x2, R110 ;  /* 0x0000000209707824 */ /* 0x000fe200078e026e */
[----:B------:R1:W5:Y:S02]  /*19b0*/  LDG.E.U8 R118, desc[UR22][R98.64] ;  /* 0x0000001662767981 */ /* 0x000364000c1e1100 */
[----:B------:R-:W-:-:S02]  /*19c0*/  LEA.HI.X.SX32 R91, R96, R3, 0x1, P0 ;  /* 0x00000003605b7211 */ /* 0x000fc400000f0eff */
[-C--:B0-----:R-:W-:Y:S01]  /*19d0*/  IADD3 R88, P0, R100, R4.reuse, RZ ;  /* 0x0000000464587210 */ /* 0x081fe20007f1e0ff */
[----:B------:R0:W5:Y:S01]  /*19e0*/  LDG.E.U8 R119, desc[UR22][R94.64] ;  /* 0x000000165e777981 */ /* 0x000162000c1e1100 */
[-C--:B------:R-:W-:Y:S02]  /*19f0*/  IADD3 R96, P1, R110, R4.reuse, RZ ;  /* 0x000000046e607210 */ /* 0x080fe40007f3e0ff */
[-C--:B------:R-:W-:Y:S01]  /*1a00*/  LEA.HI.X.SX32 R89, R100, R3.reuse, 0x1, P0 ;  /* 0x0000000364597211 */ /* 0x080fe200000f0eff */
[----:B------:R0:W5:Y:S01]  /*1a10*/  LDG.E.U8 R120, desc[UR22][R90.64] ;  /* 0x000000165a787981 */ /* 0x000162000c1e1100 */
[C---:B-1----:R-:W-:Y:S01]  /*1a20*/  IMAD R98, R9.reuse, 0x2, R112 ;  /* 0x0000000209627824 */ /* 0x042fe200078e0270 */
[-C--:B------:R-:W-:Y:S02]  /*1a30*/  IADD3 R92, P0, R112, R4.reuse, RZ ;  /* 0x00000004705c7210 */ /* 0x080fe40007f1e0ff */
[-C--:B------:R-:W-:Y:S01]  /*1a40*/  LEA.HI.X.SX32 R97, R110, R3.reuse, 0x1, P1 ;  /* 0x000000036e617211 */ /* 0x080fe200008f0eff */
[C---:B------:R-:W-:Y:S01]  /*1a50*/  IMAD R100, R9.reuse, 0x2, R98 ;  /* 0x0000000209647824 */ /* 0x040fe200078e0262 */
[----:B------:R-:W-:Y:S01]  /*1a60*/  LEA.HI.X.SX32 R93, R112, R3, 0x1, P0 ;  /* 0x00000003705d7211 */ /* 0x000fe200000f0eff */
[----:B------:R1:W5:Y:S01]  /*1a70*/  LDG.E.U8 R121, desc[UR22][R88.64] ;  /* 0x0000001658797981 */ /* 0x000362000c1e1100 */
[----:B0-----:R-:W-:Y:S01]  /*1a80*/  IADD3 R94, P0, R98, R4, RZ ;  /* 0x00000004625e7210 */ /* 0x001fe20007f1e0ff */
[----:B------:R-:W-:-:S02]  /*1a90*/  IMAD R110, R9, 0x2, R100 ;  /* 0x00000002096e7824 */ /* 0x000fc400078e0264 */
[----:B------:R0:W5:Y:S01]  /*1aa0*/  LDG.E.U8 R122, desc[UR22][R96.64] ;  /* 0x00000016607a7981 */ /* 0x000162000c1e1100 */
[-C--:B------:R-:W-:Y:S01]  /*1ab0*/  LEA.HI.X.SX32 R95, R98, R3.reuse, 0x1, P0 ;  /* 0x00000003625f7211 */ /* 0x080fe200000f0eff */
[C---:B------:R-:W-:Y:S01]  /*1ac0*/  IMAD R112, R9.reuse, 0x2, R110 ;  /* 0x0000000209707824 */ /* 0x040fe200078e026e */
[CC--:B------:R-:W-:Y:S01]  /*1ad0*/  IADD3 R90, P0, R100.reuse, R4.reuse, RZ ;  /* 0x00000004645a7210 */ /* 0x0c0fe20007f1e0ff */
[----:B------:R0:W5:Y:S03]  /*1ae0*/  LDG.E.U8 R123, desc[UR22][R92.64] ;  /* 0x000000165c7b7981 */ /* 0x000166000c1e1100 */
[-C--:B------:R-:W-:Y:S01]  /*1af0*/  LEA.HI.X.SX32 R91, R100, R3.reuse, 0x1, P0 ;  /* 0x00000003645b7211 */ /* 0x080fe200000f0eff */
[----:B------:R0:W5:Y:S01]  /*1b00*/  LDG.E.U8 R124, desc[UR22][R94.64] ;  /* 0x000000165e7c7981 */ /* 0x000162000c1e1100 */
[-C--:B-1----:R-:W-:Y:S01]  /*1b10*/  IADD3 R88, P0, R112, R4.reuse, RZ ;  /* 0x0000000470587210 */ /* 0x082fe20007f1e0ff */
[C---:B0-----:R-:W-:Y:S01]  /*1b20*/  IMAD R96, R9.reuse, 0x2, R112 ;  /* 0x0000000209607824 */ /* 0x041fe200078e0270 */
[-C--:B------:R-:W-:Y:S01]  /*1b30*/  IADD3 R98, P1, R110, R4.reuse, RZ ;  /* 0x000000046e627210 */ /* 0x080fe20007f3e0ff */
[----:B------:R0:W5:Y:S01]  /*1b40*/  LDG.E.U8 R125, desc[UR22][R90.64] ;  /* 0x000000165a7d7981 */ /* 0x000162000c1e1100 */
[----:B------:R-:W-:Y:S01]  /*1b50*/  LEA.HI.X.SX32 R89, R112, R3, 0x1, P0 ;  /* 0x0000000370597211 */ /* 0x000fe200000f0eff */
[----:B------:R-:W-:Y:S01]  /*1b60*/  IMAD R100, R9, 0x2, R96 ;  /* 0x0000000209647824 */ /* 0x000fe200078e0260 */
[----:B------:R-:W-:-:S02]  /*1b70*/  IADD3 R92, P0, R96, R4, RZ ;  /* 0x00000004605c7210 */ /* 0x000fc40007f1e0ff */
[-C--:B------:R-:W-:Y:S01]  /*1b80*/  LEA.HI.X.SX32 R99, R110, R3.reuse, 0x1, P1 ;  /* 0x000000036e637211 */ /* 0x080fe200008f0eff */
[C---:B------:R-:W-:Y:S01]  /*1b90*/  IMAD R110, R9.reuse, 0x2, R100 ;  /* 0x00000002096e7824 */ /* 0x040fe200078e0264 */
[-C--:B------:R-:W-:Y:S01]  /*1ba0*/  LEA.HI.X.SX32 R93, R96, R3.reuse, 0x1, P0 ;  /* 0x00000003605d7211 */ /* 0x080fe200000f0eff */
[----:B------:R-:W5:Y:S01]  /*1bb0*/  LDG.E.U8 R127, desc[UR22][R88.64] ;  /* 0x00000016587f7981 */ /* 0x000f62000c1e1100 */
[-C--:B------:R-:W-:Y:S01]  /*1bc0*/  IADD3 R94, P0, R100, R4.reuse, RZ ;  /* 0x00000004645e7210 */ /* 0x080fe20007f1e0ff */
[C---:B------:R-:W-:Y:S01]  /*1bd0*/  IMAD R112, R9.reuse, 0x2, R110 ;  /* 0x0000000209707824 */ /* 0x040fe200078e026e */
[-C--:B------:R-:W-:Y:S01]  /*1be0*/  IADD3 R96, P1, R110, R4.reuse, RZ ;  /* 0x000000046e607210 */ /* 0x080fe20007f3e0ff */
[----:B------:R1:W5:Y:S01]  /*1bf0*/  LDG.E.U8 R126, desc[UR22][R98.64] ;  /* 0x00000016627e7981 */ /* 0x000362000c1e1100 */
[-C--:B------:R-:W-:Y:S01]  /*1c00*/  LEA.HI.X.SX32 R95, R100, R3.reuse, 0x1, P0 ;  /* 0x00000003645f7211 */ /* 0x080fe200000f0eff */
[C---:B------:R-:W-:Y:S01]  /*1c10*/  IMAD R100, R9.reuse, 0x2, R112 ;  /* 0x0000000209647824 */ /* 0x040fe200078e0270 */
[-C--:B0-----:R-:W-:Y:S01]  /*1c20*/  IADD3 R90, P0, R112, R4.reuse, RZ ;  /* 0x00000004705a7210 */ /* 0x081fe20007f1e0ff */
[----:B------:R0:W5:Y:S01]  /*1c30*/  LDG.E.U8 R128, desc[UR22][R92.64] ;  /* 0x000000165c807981 */ /* 0x000162000c1e1100 */
[-C--:B------:R-:W-:Y:S01]  /*1c40*/  LEA.HI.X.SX32 R97, R110, R3.reuse, 0x1, P1 ;  /* 0x000000036e617211 */ /* 0x080fe200008f0eff */
[C---:B------:R-:W-:Y:S01]  /*1c50*/  IMAD R110, R9.reuse, 0x2, R100 ;  /* 0x00000002096e7824 */ /* 0x040fe200078e0264 */
[----:B------:R-:W-:Y:S01]  /*1c60*/  LEA.HI.X.SX32 R91, R112, R3, 0x1, P0 ;  /* 0x00000003705b7211 */ /* 0x000fe200000f0eff */
[----:B------:R0:W5:Y:S01]  /*1c70*/  LDG.E.U8 R129, desc[UR22][R94.64] ;  /* 0x000000165e817981 */ /* 0x000162000c1e1100 */
[----:B-1----:R-:W-:Y:S01]  /*1c80*/  IADD3 R98, P0, R100, R4, RZ ;  /* 0x0000000464627210 */ /* 0x002fe20007f1e0ff */
[----:B------:R-:W-:-:S02]  /*1c90*/  IMAD R112, R9, 0x2, R110 ;  /* 0x0000000209707824 */ /* 0x000fc400078e026e */
[----:B------:R1:W5:Y:S01]  /*1ca0*/  LDG.E.U8 R130, desc[UR22][R96.64] ;  /* 0x0000001660827981 */ /* 0x000362000c1e1100 */
[-C--:B------:R-:W-:Y:S01]  /*1cb0*/  LEA.HI.X.SX32 R99, R100, R3.reuse, 0x1, P0 ;  /* 0x0000000364637211 */ /* 0x080fe200000f0eff */
[C---:B0-----:R-:W-:Y:S01]  /*1cc0*/  IMAD R92, R9.reuse, 0x2, R112 ;  /* 0x00000002095c7824 */ /* 0x041fe200078e0270 */
[CC--:B------:R-:W-:Y:S01]  /*1cd0*/  IADD3 R100, P0, R110.reuse, R4.reuse, RZ ;  /* 0x000000046e647210 */ /* 0x0c0fe20007f1e0ff */
[----:B------:R-:W5:Y:S03]  /*1ce0*/  LDG.E.U8 R131, desc[UR22][R90.64] ;  /* 0x000000165a837981 */ /* 0x000f66000c1e1100 */
[-C--:B------:R-:W-:Y:S01]  /*1cf0*/  LEA.HI.X.SX32 R101, R110, R3.reuse, 0x1, P0 ;  /* 0x000000036e657211 */ /* 0x080fe200000f0eff */
[----:B------:R0:W5:Y:S01]  /*1d00*/  LDG.E.U8 R132, desc[UR22][R98.64] ;  /* 0x0000001662847981 */ /* 0x000162000c1e1100 */
[-C--:B------:R-:W-:Y:S01]  /*1d10*/  IADD3 R94, P0, R92, R4.reuse, RZ ;  /* 0x000000045c5e7210 */ /* 0x080fe20007f1e0ff */
[C---:B-1----:R-:W-:Y:S01]  /*1d20*/  IMAD R96, R9.reuse, 0x2, R92 ;  /* 0x0000000209607824 */ /* 0x042fe200078e025c */
[-C--:B------:R-:W-:Y:S01]  /*1d30*/  IADD3 R88, P1, R112, R4.reuse, RZ ;  /* 0x0000000470587210 */ /* 0x080fe20007f3e0ff */
[----:B------:R1:W5:Y:S01]  /*1d40*/  LDG.E.U8 R133, desc[UR22][R100.64] ;  /* 0x0000001664857981 */ /* 0x000362000c1e1100 */
[----:B------:R-:W-:Y:S01]  /*1d50*/  LEA.HI.X.SX32 R95, R92, R3, 0x1, P0 ;  /* 0x000000035c5f7211 */ /* 0x000fe200000f0eff */
[----:B------:R-:W-:Y:S01]  /*1d60*/  IMAD R110, R9, 0x2, R96 ;  /* 0x00000002096e7824 */ /* 0x000fe200078e0260 */
[----:B------:R-:W-:-:S02]  /*1d70*/  IADD3 R92, P0, R96, R4, RZ ;  /* 0x00000004605c7210 */ /* 0x000fc40007f1e0ff */
[-C--:B------:R-:W-:Y:S01]  /*1d80*/  LEA.HI.X.SX32 R89, R112, R3.reuse, 0x1, P1 ;  /* 0x0000000370597211 */ /* 0x080fe200008f0eff */
[----:B------:R-:W5:Y:S01]  /*1d90*/  LDG.E.U8 R135, desc[UR22][R94.64] ;  /* 0x000000165e877981 */ /* 0x000f62000c1e1100 */
[-C--:B------:R-:W-:Y:S01]  /*1da0*/  LEA.HI.X.SX32 R93, R96, R3.reuse, 0x1, P0 ;  /* 0x00000003605d7211 */ /* 0x080fe200000f0eff */
[C---:B------:R-:W-:Y:S01]  /*1db0*/  IMAD R96, R9.reuse, 0x2, R110 ;  /* 0x0000000209607824 */ /* 0x040fe200078e026e */
[CC--:B0-----:R-:W-:Y:S01]  /*1dc0*/  IADD3 R98, P0, R110.reuse, R4.reuse, RZ ;  /* 0x000000046e627210 */ /* 0x0c1fe20007f1e0ff */
[----:B------:R0:W5:Y:S02]  /*1dd0*/  LDG.E.U8 R134, desc[UR22][R88.64] ;  /* 0x0000001658867981 */ /* 0x000164000c1e1100 */
[C---:B------:R-:W-:Y:S01]  /*1de0*/  IMAD R112, R9.reuse, 0x2, R96 ;  /* 0x0000000209707824 */ /* 0x040fe200078e0260 */
[----:B------:R-:W-:Y:S01]  /*1df0*/  LEA.HI.X.SX32 R99, R110, R3, 0x1, P0 ;  /* 0x000000036e637211 */ /* 0x000fe200000f0eff */
[----:B------:R0:W5:Y:S03]  /*1e00*/  LDG.E.U8 R136, desc[UR22][R92.64] ;  /* 0x000000165c887981 */ /* 0x000166000c1e1100 */
[----:B-1----:R-:W-:Y:S01]  /*1e10*/  IADD3 R100, P0, R112, R4, RZ ;  /* 0x0000000470647210 */ /* 0x002fe20007f1e0ff */
[----:B------:R-:W5:Y:S01]  /*1e20*/  LDG.E.U8 R137, desc[UR22][R98.64] ;  /* 0x0000001662897981 */ /* 0x000f62000c1e1100 */
[----:B0-----:R-:W-:-:S02]  /*1e30*/  IMAD R88, R9, 0x2, R112 ;  /* 0x0000000209587824 */ /* 0x001fc400078e0270 */
[-C--:B------:R-:W-:Y:S02]  /*1e40*/  LEA.HI.X.SX32 R101, R112, R3.reuse, 0x1, P0 ;  /* 0x0000000370657211 */ /* 0x080fe400000f0eff */
[C---:B------:R-:W-:Y:S01]  /*1e50*/  IMAD R110, R9.reuse, 0x2, R88 ;  /* 0x00000002096e7824 */ /* 0x040fe200078e0258 */
[CC--:B------:R-:W-:Y:S02]  /*1e60*/  IADD3 R94, P0, R88.reuse, R4.reuse, RZ ;  /* 0x00000004585e7210 */ /* 0x0c0fe40007f1e0ff */
[----:B------:R0:W5:Y:S02]  /*1e70*/  LDG.E.U8 R139, desc[UR22][R100.64] ;  /* 0x00000016648b7981 */ /* 0x000164000c1e1100 */
[-C--:B------:R-:W-:Y:S01]  /*1e80*/  LEA.HI.X.SX32 R95, R88, R3.reuse, 0x1, P0 ;  /* 0x00000003585f7211 */ /* 0x080fe200000f0eff */
[C---:B------:R-:W-:Y:S01]  /*1e90*/  IMAD R88, R9.reuse, 0x2, R110 ;  /* 0x0000000209587824 */ /* 0x040fe200078e026e */
[-C--:B------:R-:W-:Y:S02]  /*1ea0*/  IADD3 R92, P0, R110, R4.reuse, RZ ;  /* 0x000000046e5c7210 */ /* 0x080fe40007f1e0ff */
[----:B------:R-:W-:Y:S01]  /*1eb0*/  IADD3 R90, P1, R96, R4, RZ ;  /* 0x00000004605a7210 */ /* 0x000fe20007f3e0ff */
[C---:B------:R-:W-:Y:S01]  /*1ec0*/  IMAD R112, R9.reuse, 0x2, R88 ;  /* 0x0000000209707824 */ /* 0x040fe200078e0258 */
[-C--:B------:R-:W-:Y:S01]  /*1ed0*/  LEA.HI.X.SX32 R93, R110, R3.reuse, 0x1, P0 ;  /* 0x000000036e5d7211 */ /* 0x080fe200000f0eff */
[----:B------:R-:W5:Y:S01]  /*1ee0*/  LDG.E.U8 R140, desc[UR22][R94.64] ;  /* 0x000000165e8c7981 */ /* 0x000f62000c1e1100 */
[----:B------:R-:W-:Y:S01]  /*1ef0*/  LEA.HI.X.SX32 R91, R96, R3, 0x1, P1 ;  /* 0x00000003605b7211 */ /* 0x000fe200008f0eff */
[----:B------:R-:W-:-:S02]  /*1f00*/  IMAD R110, R9, 0x2, R112 ;  /* 0x00000002096e7824 */ /* 0x000fc400078e0270 */
[----:B------:R-:W5:Y:S02]  /*1f10*/  LDG.E.U8 R141, desc[UR22][R92.64] ;  /* 0x000000165c8d7981 */ /* 0x000f64000c1e1100 */
[C---:B------:R-:W-:Y:S02]  /*1f20*/  IMAD R114, R9.reuse, 0x2, R110 ;  /* 0x0000000209727824 */ /* 0x040fe400078e026e */
[----:B------:R1:W5:Y:S02]  /*1f30*/  LDG.E.U8 R138, desc[UR22][R90.64] ;  /* 0x000000165a8a7981 */ /* 0x000364000c1e1100 */
[----:B0-----:R-:W-:Y:S01]  /*1f40*/  IMAD R100, R9, 0x2, R114 ;  /* 0x0000000209647824 */ /* 0x001fe200078e0272 */
[-C--:B------:R-:W-:Y:S02]  /*1f50*/  IADD3 R96, P1, R88, R4.reuse, RZ ;  /* 0x0000000458607210 */ /* 0x080fe40007f3e0ff */
[----:B-1----:R-:W-:-:S04]  /*1f60*/  IADD3 R90, P0, R112, R4, RZ ;  /* 0x00000004705a7210 */ /* 0x002fc80007f1e0ff */
[-C--:B------:R-:W-:Y:S01]  /*1f70*/  LEA.HI.X.SX32 R91, R112, R3.reuse, 0x1, P0 ;  /* 0x00000003705b7211 */ /* 0x080fe200000f0eff */
[C---:B------:R-:W-:Y:S01]  /*1f80*/  IMAD R112, R9.reuse, 0x2, R100 ;  /* 0x0000000209707824 */ /* 0x040fe200078e0264 */
[-C--:B------:R-:W-:Y:S02]  /*1f90*/  IADD3 R98, P0, R110, R4.reuse, RZ ;  /* 0x000000046e627210 */ /* 0x080fe40007f1e0ff */
[-C--:B------:R-:W-:Y:S01]  /*1fa0*/  LEA.HI.X.SX32 R97, R88, R3.reuse, 0x1, P1 ;  /* 0x0000000358617211 */ /* 0x080fe200008f0eff */
[----:B------:R0:W5:Y:S01]  /*1fb0*/  LDG.E.U8 R143, desc[UR22][R90.64] ;  /* 0x000000165a8f7981 */ /* 0x000162000c1e1100 */
[-C--:B------:R-:W-:Y:S02]  /*1fc0*/  IADD3 R88, P1, R114, R4.reuse, RZ ;  /* 0x0000000472587210 */ /* 0x080fe40007f3e0ff */
[-C--:B------:R-:W-:Y:S01]  /*1fd0*/  LEA.HI.X.SX32 R99, R110, R3.reuse, 0x1, P0 ;  /* 0x000000036e637211 */ /* 0x080fe200000f0eff */
[C---:B------:R-:W-:Y:S01]  /*1fe0*/  IMAD R110, R9.reuse, 0x2, R112 ;  /* 0x00000002096e7824 */ /* 0x040fe200078e0270 */
[----:B------:R-:W-:Y:S01]  /*1ff0*/  LEA.HI.X.SX32 R89, R114, R3, 0x1, P1 ;  /* 0x0000000372597211 */ /* 0x000fe200008f0eff */
[----:B------:R1:W5:Y:S01]  /*2000*/  LDG.E.U8 R142, desc[UR22][R96.64] ;  /* 0x00000016608e7981 */ /* 0x000362000c1e1100 */
[----:B------:R-:W-:Y:S01]  /*2010*/  IADD3 R92, P0, R100, R4, RZ ;  /* 0x00000004645c7210 */ /* 0x000fe20007f1e0ff */
[----:B------:R-:W-:-:S02]  /*2020*/  IMAD R114, R9, 0x2, R110 ;  /* 0x0000000209727824 */ /* 0x000fc400078e026e */
[----:B------:R-:W5:Y:S01]  /*2030*/  LDG.E.U8 R98, desc[UR22][R98.64] ;  /* 0x0000001662627981 */ /* 0x000f62000c1e1100 */
[-C--:B------:R-:W-:Y:S01]  /*2040*/  LEA.HI.X.SX32 R93, R100, R3.reuse, 0x1, P0 ;  /* 0x00000003645d7211 */ /* 0x080fe200000f0eff */
[----:B------:R-:W-:Y:S01]  /*2050*/  IMAD R9, R9, 0x2, R114 ;  /* 0x0000000209097824 */ /* 0x000fe200078e0272 */
[-C--:B------:R-:W-:Y:S01]  /*2060*/  IADD3 R94, P0, R112, R4.reuse, RZ ;  /* 0x00000004705e7210 */ /* 0x080fe20007f1e0ff */
[----:B------:R-:W5:Y:S01]  /*2070*/  LDG.E.U8 R88, desc[UR22][R88.64] ;  /* 0x0000001658587981 */ /* 0x000f62000c1e1100 */
[-C--:B------:R-:W-:Y:S02]  /*2080*/  IADD3 R100, P1, R114, R4.reuse, RZ ;  /* 0x0000000472647210 */ /* 0x080fe40007f3e0ff */
[-C--:B------:R-:W-:Y:S01]  /*2090*/  LEA.HI.X.SX32 R95, R112, R3.reuse, 0x1, P0 ;  /* 0x00000003705f7211 */ /* 0x080fe200000f0eff */
[----:B------:R-:W5:Y:S01]  /*20a0*/  LDG.E.U8 R92, desc[UR22][R92.64] ;  /* 0x000000165c5c7981 */ /* 0x000f62000c1e1100 */
[CC--:B0-----:R-:W-:Y:S02]  /*20b0*/  IADD3 R90, P2, R9.reuse, R4.reuse, RZ ;  /* 0x00000004095a7210 */ /* 0x0c1fe40007f5e0ff */
[----:B-1----:R-:W-:Y:S01]  /*20c0*/  IADD3 R96, P0, R110, R4, RZ ;  /* 0x000000046e607210 */ /* 0x002fe20007f1e0ff */
[----:B------:R-:W5:Y:S01]  /*20d0*/  LDG.E.U8 R94, desc[UR22][R94.64] ;  /* 0x000000165e5e7981 */ /* 0x000f62000c1e1100 */
[----:B------:R-:W-:-:S02]  /*20e0*/  LEA.HI.X.SX32 R91, R9, R3, 0x1, P2 ;  /* 0x00000003095b7211 */ /* 0x000fc400010f0eff */
[-C--:B------:R-:W-:Y:S02]  /*20f0*/  LEA.HI.X.SX32 R97, R110, R3.reuse, 0x1, P0 ;  /* 0x000000036e617211 */ /* 0x080fe400000f0eff */
[----:B------:R-:W-:Y:S01]  /*2100*/  LEA.HI.X.SX32 R101, R114, R3, 0x1, P1 ;  /* 0x0000000372657211 */ /* 0x000fe200008f0eff */
[----:B------:R-:W5:Y:S04]  /*2110*/  LDG.E.U8 R90, desc[UR22][R90.64] ;  /* 0x000000165a5a7981 */ /* 0x000f68000c1e1100 */
[----:B------:R-:W5:Y:S04]  /*2120*/  LDG.E.U8 R96, desc[UR22][R96.64] ;  /* 0x0000001660607981 */ /* 0x000f68000c1e1100 */
[----:B------:R-:W5:Y:S01]  /*2130*/  LDG.E.U8 R100, desc[UR22][R100.64] ;  /* 0x0000001664647981 */ /* 0x000f62000c1e1100 */
[----:B------:R-:W0:Y:S01]  /*2140*/  S2UR UR4, SR_CgaCtaId ;  /* 0x00000000000479c3 */ /* 0x000e220000008800 */
[----:B------:R-:W-:Y:S01]  /*2150*/  LOP3.LUT R3, R216, 0x7, RZ, 0xc0, !PT ;  /* 0x00000007d8037812 */ /* 0x000fe200078ec0ff */
[----:B------:R-:W-:-:S04]  /*2160*/  UMOV UR21, 0x400 ;  /* 0x0000040000157882 */ /* 0x000fc80000000000 */
[----:B------:R-:W-:Y:S02]  /*2170*/  IMAD.SHL.U32 R4, R3, 0x10, RZ ;  /* 0x0000001003047824 */ /* 0x000fe400078e00ff */
[----:B------:R-:W-:-:S05]  /*2180*/  IMAD.SHL.U32 R3, R2, 0x80, RZ ;  /* 0x0000008002037824 */ /* 0x000fca00078e00ff */
[----:B------:R-:W-:Y:S01]  /*2190*/  LOP3.LUT R3, R4, R0, R3, 0xfe, !PT ;  /* 0x0000000004037212 */ /* 0x000fe200078efe03 */
[----:B0-----:R-:W-:-:S03]  /*21a0*/  ULEA UR21, UR4, UR21, 0x18 ;  /* 0x0000001504157291 */ /* 0x001fc6000f8ec03f */
[----:B------:R-:W-:-:S06]  /*21b0*/  LOP3.LUT R4, R3, 0x10, RZ, 0x3c, !PT ;  /* 0x0000001003047812 */ /* 0x000fcc00078e3cff */
[----:B------:R0:W-:Y:S04]  /*21c0*/  STS.U8 [R3+UR21], R5 ;  /* 0x0000000503007988 */ /* 0x0001e80008000015 */
[----:B------:R-:W-:Y:S01]  /*21d0*/  STS.U8 [R3+UR21+0x2], R6 ;  /* 0x0000020603007988 */ /* 0x000fe20008000015 */
[----:B0-----:R-:W-:-:S03]  /*21e0*/  LOP3.LUT R5, R3, 0x20, RZ, 0x3c, !PT ;  /* 0x0000002003057812 */ /* 0x001fc600078e3cff */
[----:B------:R-:W-:Y:S04]  /*21f0*/  STS.U8 [R3+UR21+0x4], R7 ;  /* 0x0000040703007988 */ /* 0x000fe80008000015 */
[----:B--2---:R-:W-:Y:S04]  /*2200*/  STS.U8 [R3+UR21+0x6], R8 ;  /* 0x0000060803007988 */ /* 0x004fe80008000015 */
[----:B------:R-:W-:Y:S04]  /*2210*/  STS.U8 [R3+UR21+0x8], R10 ;  /* 0x0000080a03007988 */ /* 0x000fe80008000015 */
        /* <DEDUP_REMOVED lines=11> */
[----:B------:R-:W-:Y:S04]  /*22d0*/  STS.U8 [R4+UR21], R14 ;  /* 0x0000000e04007988 */ /* 0x000fe80008000015 */
        /* <DEDUP_REMOVED lines=8> */
[----:B---3--:R-:W-:Y:S04]  /*2360*/  STS.U8 [R4+UR21+0x4002], R79 ;  /* 0x0040024f04007988 */ /* 0x008fe80008000015 */
[----:B------:R-:W-:Y:S04]  /*2370*/  STS.U8 [R4+UR21+0x4004], R80 ;  /* 0x0040045004007988 */ /* 0x000fe80008000015 */
[----:B------:R-:W-:Y:S04]  /*2380*/  STS.U8 [R4+UR21+0x4006], R81 ;  /* 0x0040065104007988 */ /* 0x000fe80008000015 */
[----:B------:R-:W-:Y:S04]  /*2390*/  STS.U8 [R4+UR21+0x4008], R82 ;  /* 0x0040085204007988 */ /* 0x000fe80008000015 */
[----:B------:R-:W-:Y:S04]  /*23a0*/  STS.U8 [R4+UR21+0x400a], R83 ;  /* 0x00400a5304007988 */ /* 0x000fe80008000015 */
[----:B------:R-:W-:Y:S04]  /*23b0*/  STS.U8 [R4+UR21+0x400c], R84 ;  /* 0x00400c5404007988 */ /* 0x000fe80008000015 */
[----:B------:R0:W-:Y:S04]  /*23c0*/  STS.U8 [R4+UR21+0x400e], R85 ;  /* 0x00400e5504007988 */ /* 0x0001e80008000015 */
[----:B------:R-:W-:Y:S04]  /*23d0*/  STS.U8 [R5+UR21], R22 ;  /* 0x0000001605007988 */ /* 0x000fe80008000015 */
[----:B------:R-:W-:Y:S01]  /*23e0*/  STS.U8 [R5+UR21+0x2], R23 ;  /* 0x0000021705007988 */ /* 0x000fe20008000015 */
[----:B0-----:R-:W-:-:S03]  /*23f0*/  LOP3.LUT R4, R3, 0x30, RZ, 0x3c, !PT ;  /* 0x0000003003047812 */ /* 0x001fc600078e3cff */
[----:B------:R-:W-:Y:S04]  /*2400*/  STS.U8 [R5+UR21+0x4], R24 ;  /* 0x0000041805007988 */ /* 0x000fe80008000015 */
[----:B------:R-:W-:Y:S04]  /*2410*/  STS.U8 [R5+UR21+0x6], R25 ;  /* 0x0000061905007988 */ /* 0x000fe80008000015 */
[----:B------:R-:W-:Y:S04]  /*2420*/  STS.U8 [R5+UR21+0x8], R26 ;  /* 0x0000081a05007988 */ /* 0x000fe80008000015 */
[----:B------:R-:W-:Y:S04]  /*2430*/  STS.U8 [R5+UR21+0xa], R27 ;  /* 0x00000a1b05007988 */ /* 0x000fe80008000015 */
[----:B------:R-:W-:Y:S04]  /*2440*/  STS.U8 [R5+UR21+0xc], R28 ;  /* 0x00000c1c05007988 */ /* 0x000fe80008000015 */
[----:B------:R-:W-:Y:S04]  /*2450*/  STS.U8 [R5+UR21+0xe], R29 ;  /* 0x00000e1d05007988 */ /* 0x000fe80008000015 */
[----:B------:R-:W-:Y:S04]  /*2460*/  STS.U8 [R5+UR21+0x4000], R86 ;  /* 0x0040005605007988 */ /* 0x000fe80008000015 */
[----:B----4-:R-:W-:Y:S04]  /*2470*/  STS.U8 [R5+UR21+0x4002], R87 ;  /* 0x0040025705007988 */ /* 0x010fe80008000015 */
[----:B------:R-:W-:Y:S04]  /*2480*/  STS.U8 [R5+UR21+0x4004], R102 ;  /* 0x0040046605007988 */ /* 0x000fe80008000015 */
[----:B------:R-:W-:Y:S04]  /*2490*/  STS.U8 [R5+UR21+0x4006], R103 ;  /* 0x0040066705007988 */ /* 0x000fe80008000015 */
[----:B------:R-:W-:Y:S04]  /*24a0*/  STS.U8 [R5+UR21+0x4008], R104 ;  /* 0x0040086805007988 */ /* 0x000fe80008000015 */
[----:B------:R-:W-:Y:S04]  /*24b0*/  STS.U8 [R5+UR21+0x400a], R105 ;  /* 0x00400a6905007988 */ /* 0x000fe80008000015 */
[----:B------:R-:W-:Y:S04]  /*24c0*/  STS.U8 [R5+UR21+0x400c], R106 ;  /* 0x00400c6a05007988 */ /* 0x000fe80008000015 */
[----:B------:R0:W-:Y:S01]  /*24d0*/  STS.U8 [R5+UR21+0x400e], R107 ;  /* 0x00400e6b05007988 */ /* 0x0001e20008000015 */
[----:B------:R-:W-:-:S03]  /*24e0*/  ISETP.GE.AND P1, PT, R217, 0x1, PT ;  /* 0x00000001d900780c */ /* 0x000fc60003f26270 */
[----:B------:R-:W-:Y:S01]  /*24f0*/  STS.U8 [R4+UR21], R30 ;  /* 0x0000001e04007988 */ /* 0x000fe20008000015 */
        /* <DEDUP_REMOVED lines=13> */
[----:B-----5:R-:W-:Y:S04]  /*25d0*/  STS.U8 [R4+UR21+0x400a], R116 ;  /* 0x00400a7404007988 */ /* 0x020fe80008000015 */
        /* <DEDUP_REMOVED lines=18> */
[----:B------:R0:W-:Y:S04]  /*2700*/  STS.U8 [R5+UR21+0x400e], R126 ;  /* 0x00400e7e05007988 */ /* 0x0001e80008000015 */
[----:B------:R-:W-:Y:S01]  /*2710*/  STS.U8 [R4+UR21], R46 ;  /* 0x0000002e04007988 */ /* 0x000fe20008000015 */
[----:B0-----:R-:W-:-:S02]  /*2720*/  LOP3.LUT R5, R3, 0x60, RZ, 0x3c, !PT ;  /* 0x0000006003057812 */ /* 0x001fc400078e3cff */
[----:B------:R-:W-:Y:S01]  /*2730*/  LOP3.LUT R3, R3, 0x70, RZ, 0x3c, !PT ;  /* 0x0000007003037812 */ /* 0x000fe200078e3cff */
        /* <DEDUP_REMOVED lines=17> */
[----:B0-----:R-:W-:-:S03]  /*2850*/  IMAD.MOV.U32 R4, RZ, RZ, 0x3f800000 ;  /* 0x3f800000ff047424 */ /* 0x001fc600078e00ff */
        /* <DEDUP_REMOVED lines=29> */
[----:B------:R0:W-:Y:S01]  /*2a30*/  STS.U8 [R3+UR21+0x400c], R100 ;  /* 0x00400c6403007988 */ /* 0x0001e20008000015 */
[----:B------:R-:W-:Y:S01]  /*2a40*/  IMAD.MOV.U32 R10, RZ, RZ, -0x800000 ;  /* 0xff800000ff0a7424 */ /* 0x000fe200078e00ff */
[----:B------:R-:W-:-:S02]  /*2a50*/  CS2R R24, SRZ ;  /* 0x0000000000187805 */ /* 0x000fc4000001ff00 */
[----:B------:R-:W-:Y:S01]  /*2a60*/  STL [R1+0x16c], R4 ;  /* 0x00016c0401007387 */ /* 0x000fe20000100800 */
[----:B0-----:R-:W-:Y:S01]  /*2a70*/  IMAD.MOV.U32 R3, RZ, RZ, 0x3f800000 ;  /* 0x3f800000ff037424 */ /* 0x001fe200078e00ff */
[----:B------:R-:W-:Y:S01]  /*2a80*/  CS2R R26, SRZ ;  /* 0x00000000001a7805 */ /* 0x000fe2000001ff00 */
[----:B------:R-:W-:Y:S01]  /*2a90*/  IMAD.MOV.U32 R9, RZ, RZ, -0x800000 ;  /* 0xff800000ff097424 */ /* 0x000fe200078e00ff */
[----:B------:R-:W-:Y:S02]  /*2aa0*/  CS2R R28, SRZ ;  /* 0x00000000001c7805 */ /* 0x000fe4000001ff00 */
[----:B------:R-:W-:Y:S01]  /*2ab0*/  CS2R R30, SRZ ;  /* 0x00000000001e7805 */ /* 0x000fe2000001ff00 */
[----:B------:R0:W-:Y:S01]  /*2ac0*/  STL [R1+0x168], R3 ;  /* 0x0001680301007387 */ /* 0x0001e20000100800 */
[----:B------:R-:W-:Y:S02]  /*2ad0*/  CS2R R32, SRZ ;  /* 0x0000000000207805 */ /* 0x000fe4000001ff00 */
[----:B------:R-:W-:-:S02]  /*2ae0*/  CS2R R34, SRZ ;  /* 0x0000000000227805 */ /* 0x000fc4000001ff00 */
[----:B------:R-:W-:Y:S02]  /*2af0*/  CS2R R36, SRZ ;  /* 0x0000000000247805 */ /* 0x000fe4000001ff00 */
[----:B------:R-:W-:Y:S02]  /*2b00*/  CS2R R38, SRZ ;  /* 0x0000000000267805 */ /* 0x000fe4000001ff00 */
[----:B------:R-:W-:Y:S02]  /*2b10*/  CS2R R40, SRZ ;  /* 0x0000000000287805 */ /* 0x000fe4000001ff00 */
[----:B------:R-:W-:Y:S02]  /*2b20*/  CS2R R42, SRZ ;  /* 0x00000000002a7805 */ /* 0x000fe4000001ff00 */
        /* <DEDUP_REMOVED lines=54> */
[C---:B------:R-:W-:Y:S02]  /*2e90*/  LOP3.LUT P0, RZ, R216.reuse, 0x80, RZ, 0xc0, !PT ;  /* 0x00000080d8ff7812 */ /* 0x040fe4000780c0ff */
[----:B0-----:R-:W-:Y:S01]  /*2ea0*/  LOP3.LUT R3, R216, 0xff, RZ, 0xc0, !PT ;  /* 0x000000ffd8037812 */ /* 0x001fe200078ec0ff */
[----:B------:R-:W-:Y:S10]  /*2eb0*/  @!P1 BRA `(.L_x_0) ;  /* 0x000000e4003c9947 */ /* 0x000ff40003800000 */
[----:B------:R-:W0:Y:S01]  /*2ec0*/  LDC R12, c[0x0][0x268] ;  /* 0x00009a00ff0c7b82 */ /* 0x000e220000000800 */
[C---:B------:R-:W-:Y:S01]  /*2ed0*/  LOP3.LUT R4, R216.reuse, 0x1, RZ, 0xc0, !PT ;  /* 0x00000001d8047812 */ /* 0x040fe200078ec0ff */
[----:B------:R-:W-:Y:S01]  /*2ee0*/  ULDC UR4, c[0x0][0x258] ;  /* 0x0000960000047ab9 */ /* 0x000fe20000000800 */
[----:B------:R-:W-:Y:S01]  /*2ef0*/  LOP3.LUT R5, R216, 0x1c, RZ, 0xc0, !PT ;  /* 0x0000001cd8057812 */ /* 0x000fe200078ec0ff */
[----:B------:R-:W-:Y:S01]  /*2f00*/  ULDC.64 UR6, c[0x0][0x260] ;  /* 0x0000980000067ab9 */ /* 0x000fe20000000a00 */
[--C-:B------:R-:W-:Y:S01]  /*2f10*/  SHF.R.U32.HI R6, RZ, 0x5, R216.reuse ;  /* 0x00000005ff067819 */ /* 0x100fe200000116d8 */
[----:B------:R-:W-:Y:S01]  /*2f20*/  UIMAD UR6, UR20, UR6, URZ ;  /* 0x00000006140672a4 */ /* 0x000fe2000f8e023f */
[----:B------:R-:W-:Y:S01]  /*2f30*/  IMAD R3, R3, UR4, RZ ;  /* 0x0000000403037c24 */ /* 0x000fe2000f8e02ff */
[----:B------:R-:W1:Y:S01]  /*2f40*/  LDC.64 R220, c[0x0][0x250] ;  /* 0x00009400ffdc7b82 */ /* 0x000e620000000a00 */
[----:B------:R-:W-:Y:S01]  /*2f50*/  IMAD R4, R4, 0x2, R5 ;  /* 0x0000000204047824 */ /* 0x000fe200078e0205 */
[----:B------:R-:W-:Y:S01]  /*2f60*/  LOP3.LUT R5, R216, 0x80, RZ, 0xc0, !PT ;  /* 0x00000080d8057812 */ /* 0x000fe200078ec0ff */
[----:B------:R-:W-:Y:S01]  /*2f70*/  ULDC.64 UR8, c[0x0][0x218] ;  /* 0x0000860000087ab9 */ /* 0x000fe20000000a00 */
[----:B------:R-:W-:Y:S01]  /*2f80*/  R2UR UR44, R6 ;  /* 0x00000000062c72ca */ /* 0x000fe200000e0000 */
[----:B------:R-:W-:Y:S01]  /*2f90*/  USHF.R.S32.HI UR4, URZ, 0x1f, UR6 ;  /* 0x0000001f3f047899 */ /* 0x000fe20008011406 */
[----:B------:R-:W-:Y:S01]  /*2fa0*/  SHF.R.S32.HI R9, RZ, 0x1f, R3 ;  /* 0x0000001fff097819 */ /* 0x000fe20000011403 */
[----:B------:R-:W-:Y:S01]  /*2fb0*/  UMOV UR5, URZ ;  /* 0x0000003f00057c82 */ /* 0x000fe20008000000 */
[----:B------:R-:W2:Y:S01]  /*2fc0*/  LDC.64 R10, c[0x0][0x220] ;  /* 0x00008800ff0a7b82 */ /* 0x000ea20000000a00 */
[----:B------:R-:W-:Y:S01]  /*2fd0*/  SHF.R.U32.HI R7, RZ, 0x1, R216 ;  /* 0x00000001ff077819 */ /* 0x000fe200000116d8 */
[----:B------:R-:W-:Y:S01]  /*2fe0*/  ULDC UR45, c[0x0][0x238] ;  /* 0x00008e00002d7ab9 */ /* 0x000fe20000000800 */
[----:B------:R-:W-:-:S02]  /*2ff0*/  UMOV UR19, 0x40000040 ;  /* 0x4000004000137882 */ /* 0x000fc40000000000 */
[----:B------:R-:W-:Y:S01]  /*3000*/  SGXT.U32 R7, R7, 0x1 ;  /* 0x000000010707781a */ /* 0x000fe20000000000 */
[----:B0-----:R-:W-:-:S03]  /*3010*/  IMAD R13, R0, R12, RZ ;  /* 0x0000000c000d7224 */ /* 0x001fc600078e02ff */
[----:B------:R-:W-:Y:S01]  /*3020*/  LOP3.LUT R7, R4, R7, RZ, 0xfc, !PT ;  /* 0x0000000704077212 */ /* 0x000fe200078efcff */
[----:B------:R-:W-:Y:S01]  /*3030*/  IMAD R0, R5, 0x80, R2 ;  /* 0x0000008005007824 */ /* 0x000fe200078e0202 */
[----:B------:R-:W0:Y:S01]  /*3040*/  LDC R4, c[0x0][0x268] ;  /* 0x00009a00ff047b82 */ /* 0x000e220000000800 */
[----:B------:R-:W-:Y:S02]  /*3050*/  IMAD R5, R2, UR7, RZ ;  /* 0x0000000702057c24 */ /* 0x000fe4000f8e02ff */
[----:B------:R-:W-:Y:S02]  /*3060*/  IMAD R15, R12, 0x2, R13 ;  /* 0x000000020c0f7824 */ /* 0x000fe400078e020d */
[----:B-1----:R-:W-:Y:S01]  /*3070*/  IMAD R220, R220, UR20, RZ ;  /* 0x00000014dcdc7c24 */ /* 0x002fe2000f8e02ff */
[----:B------:R-:W-:Y:S01]  /*3080*/  SHF.R.S32.HI R2, RZ, 0x1f, R5 ;  /* 0x0000001fff027819 */ /* 0x000fe20000011405 */
[C---:B------:R-:W-:Y:S01]  /*3090*/  IMAD R21, R12.reuse, 0x2, R15 ;  /* 0x000000020c157824 */ /* 0x040fe200078e020f */
[----:B------:R-:W1:Y:S01]  /*30a0*/  LDC R14, c[0x0][0x268] ;  /* 0x00009a00ff0e7b82 */ /* 0x000e620000000800 */
[----:B------:R-:W-:Y:S01]  /*30b0*/  IMAD R135, R221, 0x77, RZ ;  /* 0x00000077dd877824 */ /* 0x000fe200078e02ff */
[--C-:B------:R-:W-:Y:S01]  /*30c0*/  IADD3 R6, P1, P2, R3, UR8, R220.reuse ;  /* 0x0000000803067c10 */ /* 0x100fe2000fa3e0dc */
[C---:B------:R-:W-:Y:S01]  /*30d0*/  IMAD R27, R12.reuse, 0x2, R21 ;  /* 0x000000020c1b7824 */ /* 0x040fe200078e0215 */
[----:B------:R-:W-:Y:S01]  /*30e0*/  SHF.R.S32.HI R8, RZ, 0x1f, R220 ;  /* 0x0000001fff087819 */ /* 0x000fe200000114dc */
[----:B------:R-:W-:Y:S01]  /*30f0*/  IMAD R137, R221, 0x79, RZ ;  /* 0x00000079dd897824 */ /* 0x000fe200078e02ff */
[----:B--2---:R-:W-:Y:S01]  /*3100*/  IADD3 R10, P3, P4, R5, UR6, R10 ;  /* 0x00000006050a7c10 */ /* 0x004fe2000fc7e00a */
[C---:B------:R-:W-:Y:S01]  /*3110*/  IMAD R29, R12.reuse, 0x2, R27 ;  /* 0x000000020c1d7824 */ /* 0x040fe200078e021b */
[----:B------:R-:W-:Y:S01]  /*3120*/  IADD3.X R8, R9, UR9, R8, P1, P2 ;  /* 0x0000000909087c10 */ /* 0x000fe20008fe4408 */
[----:B------:R-:W2:Y:S01]  /*3130*/  LDC R16, c[0x0][0x268] ;  /* 0x00009a00ff107b82 */ /* 0x000ea20000000800 */
[-C--:B------:R-:W-:Y:S01]  /*3140*/  IADD3 R5, P1, R13, R10.reuse, RZ ;  /* 0x0000000a0d057210 */ /* 0x080fe20007f3e0ff */
[----:B------:R-:W-:Y:S01]  /*3150*/  IMAD R31, R12, 0x2, R29 ;  /* 0x000000020c1f7824 */ /* 0x000fe200078e021d */
[----:B------:R-:W-:Y:S01]  /*3160*/  IADD3 R217, P2, R15, R10, RZ ;  /* 0x0000000a0fd97210 */ /* 0x000fe20007f5e0ff */
[C---:B------:R-:W-:Y:S01]  /*3170*/  IMAD R139, R221.reuse, 0x7b, RZ ;  /* 0x0000007bdd8b7824 */ /* 0x040fe200078e02ff */
[----:B------:R-:W-:Y:S01]  /*3180*/  IADD3.X R2, R2, UR4, R11, P3, P4 ;  /* 0x0000000402027c10 */ /* 0x000fe20009fe840b */
[----:B------:R3:W-:Y:S01]  /*3190*/  STL [R1+0x1a4], R5 ;  /* 0x0001a40501007387 */ /* 0x0007e20000100800 */
[C---:B------:R-:W-:Y:S01]  /*31a0*/  IMAD R33, R12.reuse, 0x2, R31 ;  /* 0x000000020c217824 */ /* 0x040fe200078e021f */
[----:B------:R-:W4:Y:S01]  /*31b0*/  LDC R18, c[0x0][0x268] ;  /* 0x00009a00ff127b82 */ /* 0x000f220000000800 */
[C---:B------:R-:W-:Y:S01]  /*31c0*/  IMAD R141, R221.reuse, 0x7d, RZ ;  /* 0x0000007ddd8d7824 */ /* 0x040fe200078e02ff */
[----:B------:R5:W-:Y:S01]  /*31d0*/  STL [R1+0x1ac], R217 ;  /* 0x0001acd901007387 */ /* 0x000be20000100800 */
[C---:B------:R-:W-:Y:S01]  /*31e0*/  IMAD R35, R12.reuse, 0x2, R33 ;  /* 0x000000020c237824 */ /* 0x040fe200078e0221 */
[----:B------:R-:W-:Y:S01]  /*31f0*/  UIADD3 UR8, UR21, 0x8000, URZ ;  /* 0x0000800015087890 */ /* 0x000fe2000fffe03f */
[----:B------:R-:W-:Y:S01]  /*3200*/  IMAD R143, R221, 0x7f, RZ ;  /* 0x0000007fdd8f7824 */ /* 0x000fe200078e02ff */
[----:B------:R-:W-:Y:S01]  /*3210*/  UMOV UR6, URZ ;  /* 0x0000003f00067c82 */ /* 0x000fe20008000000 */
[C---:B------:R-:W-:Y:S01]  /*3220*/  IMAD R37, R12.reuse, 0x2, R35 ;  /* 0x000000020c257824 */ /* 0x040fe200078e0223 */
[----:B---3--:R-:W-:Y:S01]  /*3230*/  LEA.HI.X.SX32 R5, R13, R2, 0x1, P1 ;  /* 0x000000020d057211 */ /* 0x008fe200008f0eff */
[----:B------:R-:W3:Y:S01]  /*3240*/  LDC R20, c[0x0][0x268] ;  /* 0x00009a00ff147b82 */ /* 0x000ee20000000800 */
[-C--:B------:R-:W-:Y:S01]  /*3250*/  IADD3 R13, P3, R27, R10.reuse, RZ ;  /* 0x0000000a1b0d7210 */ /* 0x080fe20007f7e0ff */
[C---:B------:R-:W-:Y:S01]  /*3260*/  IMAD R43, R12.reuse, 0x2, R37 ;  /* 0x000000020c2b7824 */ /* 0x040fe200078e0225 */
[----:B-----5:R-:W-:Y:S01]  /*3270*/  IADD3 R217, P1, R21, R10, RZ ;  /* 0x0000000a15d97210 */ /* 0x020fe20007f3e0ff */
[----:B------:R-:W-:Y:S01]  /*3280*/  STL [R1+0x1a0], R5 ;  /* 0x0001a00501007387 */ /* 0x000fe20000100800 */
[C---:B------:R-:W-:Y:S01]  /*3290*/  IMAD R151, R221.reuse, 0x9, RZ ;  /* 0x00000009dd977824 */ /* 0x040fe200078e02ff */
[----:B------:R-:W-:Y:S01]  /*32a0*/  USHF.R.U32.HI UR8, URZ, 0x4, UR8 ;  /* 0x000000043f087899 */ /* 0x000fe20008011608 */
[C---:B------:R-:W-:Y:S01]  /*32b0*/  IMAD R45, R12.reuse, 0x2, R43 ;  /* 0x000000020c2d7824 */ /* 0x040fe200078e022b */
[----:B------:R5:W-:Y:S01]  /*32c0*/  STL [R1+0x1b4], R217 ;  /* 0x0001b4d901007387 */ /* 0x000be20000100800 */
[----:B------:R-:W3:Y:S01]  /*32d0*/  LDC R22, c[0x0][0x268] ;  /* 0x00009a00ff167b82 */ /* 0x000ee20000000800 */
[C---:B------:R-:W-:Y:S01]  /*32e0*/  IMAD R145, R221.reuse, 0x3, RZ ;  /* 0x00000003dd917824 */ /* 0x040fe200078e02ff */
[----:B------:R-:W-:Y:S01]  /*32f0*/  USGXT.U32 UR18, UR8, 0xe ;  /* 0x0000000e0812789a */ /* 0x000fe20008000000 */
[----:B------:R0:W-:Y:S01]  /*3300*/  STL [R1+0x1bc], R13 ;  /* 0x0001bc0d01007387 */ /* 0x0001e20000100800 */
[C---:B------:R-:W-:Y:S01]  /*3310*/  IMAD R47, R12.reuse, 0x2, R45 ;  /* 0x000000020c2f7824 */ /* 0x040fe200078e022d */
[----:B------:R-:W-:Y:S01]  /*3320*/  UMOV UR4, URZ ;  /* 0x0000003f00047c82 */ /* 0x000fe20008000000 */
[----:B------:R-:W-:Y:S01]  /*3330*/  IMAD R147, R221, 0x5, RZ ;  /* 0x00000005dd937824 */ /* 0x000fe200078e02ff */
[----:B------:R-:W-:Y:S01]  /*3340*/  UIADD3 UR14, UP0, UR18, 0x2, URZ ;  /* 0x00000002120e7890 */ /* 0x000fe2000ff1e03f */
[C---:B------:R-:W-:Y:S01]  /*3350*/  IMAD R49, R12.reuse, 0x2, R47 ;  /* 0x000000020c317824 */ /* 0x040fe200078e022f */
[-C--:B-----5:R-:W-:Y:S01]  /*3360*/  LEA.HI.X.SX32 R217, R15, R2.reuse, 0x1, P2 ;  /* 0x000000020fd97211 */ /* 0x0a0fe200010f0eff */
[----:B------:R-:W5:Y:S01]  /*3370*/  LDC R24, c[0x0][0x268] ;  /* 0x00009a00ff187b82 */ /* 0x000f620000000800 */
[-C--:B------:R-:W-:Y:S01]  /*3380*/  LEA.HI.X.SX32 R15, R21, R2.reuse, 0x1, P1 ;  /* 0x00000002150f7211 */ /* 0x080fe200008f0eff */
[C---:B------:R-:W-:Y:S01]  /*3390*/  IMAD R59, R12.reuse, 0x2, R49 ;  /* 0x000000020c3b7824 */ /* 0x040fe200078e0231 */
[----:B0-----:R-:W-:Y:S01]  /*33a0*/  LEA.HI.X.SX32 R13, R27, R2, 0x1, P3 ;  /* 0x000000021b0d7211 */ /* 0x001fe200018f0eff */
[----:B------:R0:W-:Y:S01]  /*33b0*/  STL [R1+0x1a8], R217 ;  /* 0x0001a8d901007387 */ /* 0x0001e20000100800 */
[----:B------:R-:W-:Y:S01]  /*33c0*/  IMAD R149, R221, 0x7, RZ ;  /* 0x00000007dd957824 */ /* 0x000fe200078e02ff */
[----:B------:R-:W-:Y:S01]  /*33d0*/  UIADD3.X UR15, UR6, 0x40000040, URZ, UP0, !UPT ;  /* 0x40000040060f7890 */ /* 0x000fe200087fe43f */
[----:B------:R-:W-:Y:S01]  /*33e0*/  IMAD R61, R12, 0x2, R59 ;  /* 0x000000020c3d7824 */ /* 0x000fe200078e023b */
[----:B------:R2:W-:Y:S01]  /*33f0*/  STL [R1+0x1b0], R15 ;  /* 0x0001b00f01007387 */ /* 0x0005e20000100800 */
[----:B------:R-:W5:Y:S01]  /*3400*/  LDC R26, c[0x0][0x268] ;  /* 0x00009a00ff1a7b82 */ /* 0x000f620000000800 */
[----:B------:R-:W-:Y:S01]  /*3410*/  UIADD3.64 UR42, UR14, 0x2, URZ ;  /* 0x000000020e2a7897 */ /* 0x000fe2000fffe03f */
[----:B------:R-:W-:Y:S01]  /*3420*/  IMAD R63, R4, 0x2, R61 ;  /* 0x00000002043f7824 */ /* 0x000fe200078e023d */
[----:B------:R4:W-:Y:S01]  /*3430*/  STL [R1+0x1b8], R13 ;  /* 0x0001b80d01007387 */ /* 0x0009e20000100800 */
[----:B------:R-:W-:Y:S01]  /*3440*/  UIADD3.64 UR38, UR14, 0x4, URZ ;  /* 0x000000040e267897 */ /* 0x000fe2000fffe03f */
[-C--:B0-----:R-:W-:Y:S01]  /*3450*/  IADD3 R217, P1, R29, R10.reuse, RZ ;  /* 0x0000000a1dd97210 */ /* 0x081fe20007f3e0ff */
[----:B-1----:R-:W-:Y:S01]  /*3460*/  IMAD R65, R14, 0x2, R63 ;  /* 0x000000020e417824 */ /* 0x002fe200078e023f */
[----:B------:R-:W-:Y:S01]  /*3470*/  UIADD3.64 UR34, UR14, 0x3fe, URZ ;  /* 0x000003fe0e227897 */ /* 0x000fe2000fffe03f */
[----:B------:R-:W0:Y:S01]  /*3480*/  LDC R28, c[0x0][0x268] ;  /* 0x00009a00ff1c7b82 */ /* 0x000e220000000800 */
[-C--:B--2---:R-:W-:Y:S01]  /*3490*/  IADD3 R15, P2, R31, R10.reuse, RZ ;  /* 0x0000000a1f0f7210 */ /* 0x084fe20007f5e0ff */
[----:B------:R1:W-:Y:S01]  /*34a0*/  STL [R1+0x1c4], R217 ;  /* 0x0001c4d901007387 */ /* 0x0003e20000100800 */
[----:B------:R-:W-:Y:S01]  /*34b0*/  IMAD R69, R16, 0x2, R65 ;  /* 0x0000000210457824 */ /* 0x000fe200078e0241 */
[----:B------:R-:W-:Y:S01]  /*34c0*/  UIADD3.64 UR30, UR14, 0x400, URZ ;  /* 0x000004000e1e7897 */ /* 0x000fe2000fffe03f */
[----:B----4-:R-:W-:Y:S01]  /*34d0*/  IADD3 R13, P3, R33, R10, RZ ;  /* 0x0000000a210d7210 */ /* 0x010fe20007f7e0ff */
[----:B------:R2:W-:Y:S01]  /*34e0*/  STL [R1+0x1cc], R15 ;  /* 0x0001cc0f01007387 */ /* 0x0005e20000100800 */
[----:B------:R-:W-:Y:S01]  /*34f0*/  IMAD R75, R18, 0x2, R69 ;  /* 0x00000002124b7824 */ /* 0x000fe200078e0245 */
[----:B------:R-:W4:Y:S01]  /*3500*/  LDC R30, c[0x0][0x268] ;  /* 0x00009a00ff1e7b82 */ /* 0x000f220000000800 */
[----:B------:R-:W-:Y:S01]  /*3510*/  UIADD3.64 UR26, UR14, 0x402, URZ ;  /* 0x000004020e1a7897 */ /* 0x000fe2000fffe03f */
[----:B------:R5:W-:Y:S01]  /*3520*/  STL [R1+0x1d4], R13 ;  /* 0x0001d40d01007387 */ /* 0x000be20000100800 */
[----:B---3--:R-:W-:Y:S01]  /*3530*/  IMAD R81, R20, 0x2, R75 ;  /* 0x0000000214517824 */ /* 0x008fe200078e024b */
[----:B-1----:R-:W-:Y:S01]  /*3540*/  LEA.HI.X.SX32 R217, R29, R2, 0x1, P1 ;  /* 0x000000021dd97211 */ /* 0x002fe200008f0eff */
[----:B------:R-:W-:-:S02]  /*3550*/  UIADD3.64 UR10, UR14, 0x404, URZ ;  /* 0x000004040e0a7897 */ /* 0x000fc4000fffe03f */
[----:B------:R-:W-:Y:S01]  /*3560*/  IMAD R83, R22, 0x2, R81 ;  /* 0x0000000216537824 */ /* 0x000fe200078e0251 */
[-C--:B--2---:R-:W-:Y:S01]  /*3570*/  LEA.HI.X.SX32 R15, R31, R2.reuse, 0x1, P2 ;  /* 0x000000021f0f7211 */ /* 0x084fe200010f0eff */
[----:B------:R1:W-:Y:S01]  /*3580*/  STL [R1+0x1c0], R217 ;  /* 0x0001c0d901007387 */ /* 0x0003e20000100800 */
[----:B------:R-:W2:Y:S01]  /*3590*/  LDC R32, c[0x0][0x268] ;  /* 0x00009a00ff207b82 */ /* 0x000ea20000000800 */
[----:B-----5:R-:W-:Y:S01]  /*35a0*/  IMAD R85, R24, 0x2, R83 ;  /* 0x0000000218557824 */ /* 0x020fe200078e0253 */
[----:B------:R-:W-:Y:S01]  /*35b0*/  LEA.HI.X.SX32 R13, R33, R2, 0x1, P3 ;  /* 0x00000002210d7211 */ /* 0x000fe200018f0eff */
[----:B------:R3:W-:Y:S02]  /*35c0*/  STL [R1+0x1c8], R15 ;  /* 0x0001c80f01007387 */ /* 0x0007e40000100800 */
[----:B------:R-:W-:Y:S02]  /*35d0*/  IMAD R87, R26, 0x2, R85 ;  /* 0x000000021a577824 */ /* 0x000fe400078e0255 */
[----:B------:R5:W-:Y:S01]  /*35e0*/  STL [R1+0x1d0], R13 ;  /* 0x0001d00d01007387 */ /* 0x000be20000100800 */
[----:B------:R-:W2:Y:S01]  /*35f0*/  LDC R34, c[0x0][0x268] ;  /* 0x00009a00ff227b82 */ /* 0x000ea20000000800 */
[-C--:B-1----:R-:W-:Y:S01]  /*3600*/  IADD3 R217, P1, R35, R10.reuse, RZ ;  /* 0x0000000a23d97210 */ /* 0x082fe20007f3e0ff */
[----:B0-----:R-:W-:Y:S01]  /*3610*/  IMAD R89, R28, 0x2, R87 ;  /* 0x000000021c597824 */ /* 0x001fe200078e0257 */
[----:B---3--:R-:W-:-:S03]  /*3620*/  IADD3 R15, P2, R37, R10, RZ ;  /* 0x0000000a250f7210 */ /* 0x008fc60007f5e0ff */
[----:B------:R0:W-:Y:S01]  /*3630*/  STL [R1+0x1dc], R217 ;  /* 0x0001dcd901007387 */ /* 0x0001e20000100800 */
[----:B----4-:R-:W-:Y:S01]  /*3640*/  IMAD R91, R30, 0x2, R89 ;  /* 0x000000021e5b7824 */ /* 0x010fe200078e0259 */
[----:B------:R-:W1:Y:S01]  /*3650*/  LDC R36, c[0x0][0x268] ;  /* 0x00009a00ff247b82 */ /* 0x000e620000000800 */
[----:B-----5:R-:W-:Y:S01]  /*3660*/  IADD3 R13, P3, R43, R10, RZ ;  /* 0x0000000a2b0d7210 */ /* 0x020fe20007f7e0ff */
[----:B------:R3:W-:Y:S04]  /*3670*/  STL [R1+0x1e4], R15 ;  /* 0x0001e40f01007387 */ /* 0x0007e80000100800 */
[----:B------:R4:W-:Y:S01]  /*3680*/  STL [R1+0x1ec], R13 ;  /* 0x0001ec0d01007387 */ /* 0x0009e20000100800 */
[-C--:B0-----:R-:W-:Y:S01]  /*3690*/  LEA.HI.X.SX32 R217, R35, R2.reuse, 0x1, P1 ;  /* 0x0000000223d97211 */ /* 0x081fe200008f0eff */
[----:B------:R-:W0:Y:S01]  /*36a0*/  LDC R38, c[0x0][0x268] ;  /* 0x00009a00ff267b82 */ /* 0x000e220000000800 */
[----:B--2---:R-:W-:Y:S01]  /*36b0*/  IMAD R93, R32, 0x2, R91 ;  /* 0x00000002205d7824 */ /* 0x004fe200078e025b */
[----:B---3--:R-:W-:-:S02]  /*36c0*/  LEA.HI.X.SX32 R15, R37, R2, 0x1, P2 ;  /* 0x00000002250f7211 */ /* 0x008fc400010f0eff */
[----:B------:R2:W-:Y:S01]  /*36d0*/  STL [R1+0x1d8], R217 ;  /* 0x0001d8d901007387 */ /* 0x0005e20000100800 */
[----:B----4-:R-:W-:-:S03]  /*36e0*/  LEA.HI.X.SX32 R13, R43, R2, 0x1, P3 ;  /* 0x000000022b0d7211 */ /* 0x010fc600018f0eff */
[----:B------:R3:W-:Y:S01]  /*36f0*/  STL [R1+0x1e0], R15 ;  /* 0x0001e00f01007387 */ /* 0x0007e20000100800 */
[----:B------:R-:W4:Y:S01]  /*3700*/  LDC R40, c[0x0][0x268] ;  /* 0x00009a00ff287b82 */ /* 0x000f220000000800 */
[----:B------:R-:W-:Y:S02]  /*3710*/  IMAD R95, R34, 0x2, R93 ;  /* 0x00000002225f7824 */ /* 0x000fe400078e025d */
[----:B------:R5:W-:Y:S01]  /*3720*/  STL [R1+0x1e8], R13 ;  /* 0x0001e80d01007387 */ /* 0x000be20000100800 */
[----:B--2---:R-:W-:Y:S01]  /*3730*/  IADD3 R217, P1, R45, R10, RZ ;  /* 0x0000000a2dd97210 */ /* 0x004fe20007f3e0ff */
[----:B-1----:R-:W-:-:S03]  /*3740*/  IMAD R97, R36, 0x2, R95 ;  /* 0x0000000224617824 */ /* 0x002fc600078e025f */
[----:B------:R-:W1:Y:S01]  /*3750*/  LDC R42, c[0x0][0x268] ;  /* 0x00009a00ff2a7b82 */ /* 0x000e620000000800 */
[-C--:B---3--:R-:W-:Y:S01]  /*3760*/  IADD3 R15, P2, R47, R10.reuse, RZ ;  /* 0x0000000a2f0f7210 */ /* 0x088fe20007f5e0ff */
[----:B------:R2:W-:Y:S01]  /*3770*/  STL [R1+0x1f4], R217 ;  /* 0x0001f4d901007387 */ /* 0x0005e20000100800 */
[----:B-----5:R-:W-:-:S03]  /*3780*/  IADD3 R13, P3, R49, R10, RZ ;  /* 0x0000000a310d7210 */ /* 0x020fc60007f7e0ff */
[----:B------:R3:W-:Y:S01]  /*3790*/  STL [R1+0x1fc], R15 ;  /* 0x0001fc0f01007387 */ /* 0x0007e20000100800 */
[----:B0-----:R-:W-:Y:S01]  /*37a0*/  IMAD R99, R38, 0x2, R97 ;  /* 0x0000000226637824 */ /* 0x001fe200078e0261 */
[----:B------:R-:W0:Y:S02]  /*37b0*/  LDC R44, c[0x0][0x268] ;  /* 0x00009a00ff2c7b82 */ /* 0x000e240000000800 */
[----:B------:R5:W-:Y:S01]  /*37c0*/  STL [R1+0x204], R13 ;  /* 0x0002040d01007387 */ /* 0x000be20000100800 */
[-C--:B--2---:R-:W-:Y:S02]  /*37d0*/  LEA.HI.X.SX32 R217, R45, R2.reuse, 0x1, P1 ;  /* 0x000000022dd97211 */ /* 0x084fe400008f0eff */
[----:B---3--:R-:W-:-:S03]  /*37e0*/  LEA.HI.X.SX32 R15, R47, R2, 0x1, P2 ;  /* 0x000000022f0f7211 */ /* 0x008fc600010f0eff */
[----:B------:R2:W-:Y:S01]  /*37f0*/  STL [R1+0x1f0], R217 ;  /* 0x0001f0d901007387 */ /* 0x0005e20000100800 */
[----:B------:R-:W3:Y:S01]  /*3800*/  LDC R46, c[0x0][0x268] ;  /* 0x00009a00ff2e7b82 */ /* 0x000ee20000000800 */
[----:B----4-:R-:W-:Y:S01]  /*3810*/  IMAD R101, R40, 0x2, R99 ;  /* 0x0000000228657824 */ /* 0x010fe200078e0263 */
[----:B-----5:R-:W-:Y:S01]  /*3820*/  LEA.HI.X.SX32 R13, R49, R2, 0x1, P3 ;  /* 0x00000002310d7211 */ /* 0x020fe200018f0eff */
[----:B------:R4:W-:Y:S02]  /*3830*/  STL [R1+0x1f8], R15 ;  /* 0x0001f80f01007387 */ /* 0x0009e40000100800 */
[----:B-1----:R-:W-:Y:S02]  /*3840*/  IMAD R103, R42, 0x2, R101 ;  /* 0x000000022a677824 */ /* 0x002fe400078e0265 */
[----:B------:R1:W-:Y:S01]  /*3850*/  STL [R1+0x200], R13 ;  /* 0x0002000d01007387 */ /* 0x0003e20000100800 */
[----:B------:R-:W5:Y:S01]  /*3860*/  LDC R48, c[0x0][0x268] ;  /* 0x00009a00ff307b82 */ /* 0x000f620000000800 */
[----:B--2---:R-:W-:-:S02]  /*3870*/  IADD3 R217, P1, R59, R10, RZ ;  /* 0x0000000a3bd97210 */ /* 0x004fc40007f3e0ff */
[----:B----4-:R-:W-:-:S03]  /*3880*/  IADD3 R15, P2, R61, R10, RZ ;  /* 0x0000000a3d0f7210 */ /* 0x010fc60007f5e0ff */
[----:B------:R2:W-:Y:S01]  /*3890*/  STL [R1+0x20c], R217 ;  /* 0x00020cd901007387 */ /* 0x0005e20000100800 */
[----:B0-----:R-:W-:Y:S01]  /*38a0*/  IMAD R105, R44, 0x2, R103 ;  /* 0x000000022c697824 */ /* 0x001fe200078e0267 */
[----:B------:R-:W0:Y:S01]  /*38b0*/  LDC R50, c[0x0][0x268] ;  /* 0x00009a00ff327b82 */ /* 0x000e220000000800 */
[----:B-1----:R-:W-:Y:S01]  /*38c0*/  IADD3 R13, P3, R63, R10, RZ ;  /* 0x0000000a3f0d7210 */ /* 0x002fe20007f7e0ff */
[----:B------:R1:W-:Y:S04]  /*38d0*/  STL [R1+0x214], R15 ;  /* 0x0002140f01007387 */ /* 0x0003e80000100800 */
[----:B------:R4:W-:Y:S01]  /*38e0*/  STL [R1+0x21c], R13 ;  /* 0x00021c0d01007387 */ /* 0x0009e20000100800 */
[-C--:B--2---:R-:W-:Y:S01]  /*38f0*/  LEA.HI.X.SX32 R217, R59, R2.reuse, 0x1, P1 ;  /* 0x000000023bd97211 */ /* 0x084fe200008f0eff */
[----:B------:R-:W2:Y:S01]  /*3900*/  LDC R52, c[0x0][0x268] ;  /* 0x00009a00ff347b82 */ /* 0x000ea20000000800 */
[----:B---3--:R-:W-:Y:S01]  /*3910*/  IMAD R107, R46, 0x2, R105 ;  /* 0x000000022e6b7824 */ /* 0x008fe200078e0269 */
[----:B-1----:R-:W-:-:S02]  /*3920*/  LEA.HI.X.SX32 R15, R61, R2, 0x1, P2 ;  /* 0x000000023d0f7211 */ /* 0x002fc400010f0eff */
[----:B------:R1:W-:Y:S01]  /*3930*/  STL [R1+0x208], R217 ;  /* 0x000208d901007387 */ /* 0x0003e20000100800 */
[----:B----4-:R-:W-:-:S03]  /*3940*/  LEA.HI.X.SX32 R13, R63, R2, 0x1, P3 ;  /* 0x000000023f0d7211 */ /* 0x010fc600018f0eff */
[----:B------:R3:W-:Y:S01]  /*3950*/  STL [R1+0x210], R15 ;  /* 0x0002100f01007387 */ /* 0x0007e20000100800 */
[----:B------:R-:W4:Y:S01]  /*3960*/  LDC R118, c[0x0][0x268] ;  /* 0x00009a00ff767b82 */ /* 0x000f220000000800 */
[----:B-----5:R-:W-:Y:S02]  /*3970*/  IMAD R109, R48, 0x2, R107 ;  /* 0x00000002306d7824 */ /* 0x020fe400078e026b */
[----:B------:R5:W-:Y:S01]  /*3980*/  STL [R1+0x218], R13 ;  /* 0x0002180d01007387 */ /* 0x000be20000100800 */
[----:B-1----:R-:W-:Y:S01]  /*3990*/  IADD3 R217, P1, R65, R10, RZ ;  /* 0x0000000a41d97210 */ /* 0x002fe20007f3e0ff */
[----:B0-----:R-:W-:-:S03]  /*39a0*/  IMAD R111, R50, 0x2, R109 ;  /* 0x00000002326f7824 */ /* 0x001fc600078e026d */
[----:B------:R-:W0:Y:S01]  /*39b0*/  LDC R12, c[0x0][0x268] ;  /* 0x00009a00ff0c7b82 */ /* 0x000e220000000800 */
[-C--:B---3--:R-:W-:Y:S01]  /*39c0*/  IADD3 R15, P2, R69, R10.reuse, RZ ;  /* 0x0000000a450f7210 */ /* 0x088fe20007f5e0ff */
[----:B------:R1:W-:Y:S01]  /*39d0*/  STL [R1+0x224], R217 ;  /* 0x000224d901007387 */ /* 0x0003e20000100800 */
[----:B-----5:R-:W-:-:S03]  /*39e0*/  IADD3 R13, P3, R75, R10, RZ ;  /* 0x0000000a4b0d7210 */ /* 0x020fc60007f7e0ff */
[----:B------:R3:W-:Y:S01]  /*39f0*/  STL [R1+0x22c], R15 ;  /* 0x00022c0f01007387 */ /* 0x0007e20000100800 */
[----:B--2---:R-:W-:Y:S01]  /*3a00*/  IMAD R113, R52, 0x2, R111 ;  /* 0x0000000234717824 */ /* 0x004fe200078e026f */
[----:B------:R-:W2:Y:S02]  /*3a10*/  LDC R120, c[0x0][0x268] ;  /* 0x00009a00ff787b82 */ /* 0x000ea40000000800 */
[----:B------:R5:W-:Y:S01]  /*3a20*/  STL [R1+0x234], R13 ;  /* 0x0002340d01007387 */ /* 0x000be20000100800 */
[-C--:B-1----:R-:W-:Y:S02]  /*3a30*/  LEA.HI.X.SX32 R217, R65, R2.reuse, 0x1, P1 ;  /* 0x0000000241d97211 */ /* 0x082fe400008f0eff */
[----:B---3--:R-:W-:-:S03]  /*3a40*/  LEA.HI.X.SX32 R15, R69, R2, 0x1, P2 ;  /* 0x00000002450f7211 */ /* 0x008fc600010f0eff */
[----:B------:R1:W-:Y:S01]  /*3a50*/  STL [R1+0x220], R217 ;  /* 0x000220d901007387 */ /* 0x0003e20000100800 */
[----:B------:R-:W3:Y:S01]  /*3a60*/  LDC R122, c[0x0][0x268] ;  /* 0x00009a00ff7a7b82 */ /* 0x000ee20000000800 */
[----:B----4-:R-:W-:Y:S01]  /*3a70*/  IMAD R115, R118, 0x2, R113 ;  /* 0x0000000276737824 */ /* 0x010fe200078e0271 */
[----:B-----5:R-:W-:Y:S01]  /*3a80*/  LEA.HI.X.SX32 R13, R75, R2, 0x1, P3 ;  /* 0x000000024b0d7211 */ /* 0x020fe200018f0eff */
[----:B------:R4:W-:Y:S02]  /*3a90*/  STL [R1+0x228], R15 ;  /* 0x0002280f01007387 */ /* 0x0009e40000100800 */
[----:B0-----:R-:W-:Y:S02]  /*3aa0*/  IMAD R117, R12, 0x2, R115 ;  /* 0x000000020c757824 */ /* 0x001fe400078e0273 */
[----:B------:R0:W-:Y:S01]  /*3ab0*/  STL [R1+0x230], R13 ;  /* 0x0002300d01007387 */ /* 0x0001e20000100800 */
[----:B------:R-:W5:Y:S01]  /*3ac0*/  LDC R4, c[0x0][0x268] ;  /* 0x00009a00ff047b82 */ /* 0x000f620000000800 */
[----:B-1----:R-:W-:-:S02]  /*3ad0*/  IADD3 R217, P1, R81, R10, RZ ;  /* 0x0000000a51d97210 */ /* 0x002fc40007f3e0ff */
[----:B----4-:R-:W-:-:S03]  /*3ae0*/  IADD3 R15, P2, R83, R10, RZ ;  /* 0x0000000a530f7210 */ /* 0x010fc60007f5e0ff */
[----:B------:R1:W-:Y:S01]  /*3af0*/  STL [R1+0x23c], R217 ;  /* 0x00023cd901007387 */ /* 0x0003e20000100800 */
[----:B--2---:R-:W-:Y:S01]  /*3b00*/  IMAD R119, R120, 0x2, R117 ;  /* 0x0000000278777824 */ /* 0x004fe200078e0275 */
[----:B------:R-:W2:Y:S01]  /*3b10*/  LDC R124, c[0x0][0x268] ;  /* 0x00009a00ff7c7b82 */ /* 0x000ea20000000800 */
[----:B0-----:R-:W-:Y:S01]  /*3b20*/  IADD3 R13, P3, R85, R10, RZ ;  /* 0x0000000a550d7210 */ /* 0x001fe20007f7e0ff */
[----:B------:R0:W-:Y:S04]  /*3b30*/  STL [R1+0x244], R15 ;  /* 0x0002440f01007387 */ /* 0x0001e80000100800 */
[----:B------:R4:W-:Y:S01]  /*3b40*/  STL [R1+0x24c], R13 ;  /* 0x00024c0d01007387 */ /* 0x0009e20000100800 */
[----:B-1----:R-:W-:Y:S01]  /*3b50*/  LEA.HI.X.SX32 R217, R81, R2, 0x1, P1 ;  /* 0x0000000251d97211 */ /* 0x002fe200008f0eff */
[----:B------:R-:W1:Y:S01]  /*3b60*/  LDC R126, c[0x0][0x268] ;  /* 0x00009a00ff7e7b82 */ /* 0x000e620000000800 */
[----:B---3--:R-:W-:Y:S01]  /*3b70*/  IMAD R121, R122, 0x2, R119 ;  /* 0x000000027a797824 */ /* 0x008fe200078e0277 */
[----:B------:R-:W-:-:S02]  /*3b80*/  CS2R R122, SRZ ;  /* 0x00000000007a7805 */ /* 0x000fc4000001ff00 */
[-C--:B0-----:R-:W-:Y:S01]  /*3b90*/  LEA.HI.X.SX32 R15, R83, R2.reuse, 0x1, P2 ;  /* 0x00000002530f7211 */ /* 0x081fe200010f0eff */
[----:B------:R0:W-:Y:S01]  /*3ba0*/  STL [R1+0x238], R217 ;  /* 0x000238d901007387 */ /* 0x0001e20000100800 */
[----:B----4-:R-:W-:-:S03]  /*3bb0*/  LEA.HI.X.SX32 R13, R85, R2, 0x1, P3 ;  /* 0x00000002550d7211 */ /* 0x010fc600018f0eff */
[----:B------:R3:W-:Y:S01]  /*3bc0*/  STL [R1+0x240], R15 ;  /* 0x0002400f01007387 */ /* 0x0007e20000100800 */
[----:B------:R-:W4:Y:S01]  /*3bd0*/  LDC R128, c[0x0][0x268] ;  /* 0x00009a00ff807b82 */ /* 0x000f220000000800 */
[----:B-----5:R-:W-:Y:S02]  /*3be0*/  IMAD R23, R4, 0x2, R121 ;  /* 0x0000000204177824 */ /* 0x020fe400078e0279 */
[----:B------:R5:W-:Y:S01]  /*3bf0*/  STL [R1+0x248], R13 ;  /* 0x0002480d01007387 */ /* 0x000be20000100800 */
[-C--:B0-----:R-:W-:Y:S01]  /*3c00*/  IADD3 R217, P1, R87, R10.reuse, RZ ;  /* 0x0000000a57d97210 */ /* 0x081fe20007f3e0ff */
[----:B--2---:R-:W-:Y:S01]  /*3c10*/  IMAD R25, R124, 0x2, R23 ;  /* 0x000000027c197824 */ /* 0x004fe200078e0217 */
[----:B------:R-:W-:Y:S02]  /*3c20*/  CS2R R124, SRZ ;  /* 0x00000000007c7805 */ /* 0x000fe4000001ff00 */
[----:B------:R-:W0:Y:S01]  /*3c30*/  LDC R130, c[0x0][0x268] ;  /* 0x00009a00ff827b82 */ /* 0x000e220000000800 */
[-C--:B---3--:R-:W-:Y:S01]  /*3c40*/  IADD3 R15, P2, R89, R10.reuse, RZ ;  /* 0x0000000a590f7210 */ /* 0x088fe20007f5e0ff */
[----:B------:R2:W-:Y:S01]  /*3c50*/  STL [R1+0x254], R217 ;  /* 0x000254d901007387 */ /* 0x0005e20000100800 */
[----:B-----5:R-:W-:-:S03]  /*3c60*/  IADD3 R13, P3, R91, R10, RZ ;  /* 0x0000000a5b0d7210 */ /* 0x020fc60007f7e0ff */
[----:B------:R3:W-:Y:S01]  /*3c70*/  STL [R1+0x25c], R15 ;  /* 0x00025c0f01007387 */ /* 0x0007e20000100800 */
[----:B-1----:R-:W-:Y:S01]  /*3c80*/  IMAD R79, R126, 0x2, R25 ;  /* 0x000000027e4f7824 */ /* 0x002fe200078e0219 */
[----:B------:R-:W1:Y:S01]  /*3c90*/  LDC R132, c[0x0][0x268] ;  /* 0x00009a00ff847b82 */ /* 0x000e620000000800 */
[----:B------:R-:W-:Y:S01]  /*3ca0*/  CS2R R126, SRZ ;  /* 0x00000000007e7805 */ /* 0x000fe2000001ff00 */
[----:B------:R5:W-:Y:S01]  /*3cb0*/  STL [R1+0x264], R13 ;  /* 0x0002640d01007387 */ /* 0x000be20000100800 */
[-C--:B--2---:R-:W-:Y:S02]  /*3cc0*/  LEA.HI.X.SX32 R217, R87, R2.reuse, 0x1, P1 ;  /* 0x0000000257d97211 */ /* 0x084fe400008f0eff */
[----:B---3--:R-:W-:-:S03]  /*3cd0*/  LEA.HI.X.SX32 R15, R89, R2, 0x1, P2 ;  /* 0x00000002590f7211 */ /* 0x008fc600010f0eff */
[----:B------:R2:W-:Y:S01]  /*3ce0*/  STL [R1+0x250], R217 ;  /* 0x000250d901007387 */ /* 0x0005e20000100800 */
[----:B------:R-:W3:Y:S01]  /*3cf0*/  LDC R134, c[0x0][0x268] ;  /* 0x00009a00ff867b82 */ /* 0x000ee20000000800 */
[----:B----4-:R-:W-:Y:S01]  /*3d00*/  IMAD R53, R128, 0x2, R79 ;  /* 0x0000000280357824 */ /* 0x010fe200078e024f */
[----:B-----5:R-:W-:Y:S01]  /*3d10*/  LEA.HI.X.SX32 R13, R91, R2, 0x1, P3 ;  /* 0x000000025b0d7211 */ /* 0x020fe200018f0eff */
[----:B------:R4:W-:Y:S01]  /*3d20*/  STL [R1+0x258], R15 ;  /* 0x0002580f01007387 */ /* 0x0009e20000100800 */
[----:B------:R-:W-:Y:S01]  /*3d30*/  CS2R R128, SRZ ;  /* 0x0000000000807805 */ /* 0x000fe2000001ff00 */
[----:B0-----:R-:W-:Y:S02]  /*3d40*/  IMAD R55, R130, 0x2, R53 ;  /* 0x0000000282377824 */ /* 0x001fe400078e0235 */
[----:B------:R0:W-:Y:S01]  /*3d50*/  STL [R1+0x260], R13 ;  /* 0x0002600d01007387 */ /* 0x0001e20000100800 */
[----:B------:R-:W5:Y:S01]  /*3d60*/  LDC R136, c[0x0][0x268] ;  /* 0x00009a00ff887b82 */ /* 0x000f620000000800 */
[----:B--2---:R-:W-:-:S02]  /*3d70*/  IADD3 R217, P1, R93, R10, RZ ;  /* 0x0000000a5dd97210 */ /* 0x004fc40007f3e0ff */
[----:B------:R-:W-:Y:S02]  /*3d80*/  CS2R R130, SRZ ;  /* 0x0000000000827805 */ /* 0x000fe4000001ff00 */
[-C--:B----4-:R-:W-:Y:S01]  /*3d90*/  IADD3 R15, P2, R95, R10.reuse, RZ ;  /* 0x0000000a5f0f7210 */ /* 0x090fe20007f5e0ff */
[----:B------:R2:W-:Y:S01]  /*3da0*/  STL [R1+0x26c], R217 ;  /* 0x00026cd901007387 */ /* 0x0005e20000100800 */
[----:B-1----:R-:W-:Y:S01]  /*3db0*/  IMAD R57, R132, 0x2, R55 ;  /* 0x0000000284397824 */ /* 0x002fe200078e0237 */
[----:B------:R-:W1:Y:S01]  /*3dc0*/  LDC R138, c[0x0][0x268] ;  /* 0x00009a00ff8a7b82 */ /* 0x000e620000000800 */
[----:B0-----:R-:W-:Y:S01]  /*3dd0*/  IADD3 R13, P3, R97, R10, RZ ;  /* 0x0000000a610d7210 */ /* 0x001fe20007f7e0ff */
[----:B------:R0:W-:Y:S01]  /*3de0*/  STL [R1+0x274], R15 ;  /* 0x0002740f01007387 */ /* 0x0001e20000100800 */
[----:B------:R-:W-:-:S03]  /*3df0*/  CS2R R132, SRZ ;  /* 0x0000000000847805 */ /* 0x000fc6000001ff00 */
[----:B------:R4:W-:Y:S01]  /*3e00*/  STL [R1+0x27c], R13 ;  /* 0x00027c0d01007387 */ /* 0x0009e20000100800 */
[-C--:B--2---:R-:W-:Y:S01]  /*3e10*/  LEA.HI.X.SX32 R217, R93, R2.reuse, 0x1, P1 ;  /* 0x000000025dd97211 */ /* 0x084fe200008f0eff */
[----:B------:R-:W2:Y:S01]  /*3e20*/  LDC R140, c[0x0][0x268] ;  /* 0x00009a00ff8c7b82 */ /* 0x000ea20000000800 */
[----:B---3--:R-:W-:Y:S01]  /*3e30*/  IMAD R5, R134, 0x2, R57 ;  /* 0x0000000286057824 */ /* 0x008fe200078e0239 */
[-C--:B0-----:R-:W-:Y:S02]  /*3e40*/  LEA.HI.X.SX32 R15, R95, R2.reuse, 0x1, P2 ;  /* 0x000000025f0f7211 */ /* 0x081fe400010f0eff */
[----:B------:R0:W-:Y:S01]  /*3e50*/  STL [R1+0x268], R217 ;  /* 0x000268d901007387 */ /* 0x0001e20000100800 */
[----:B------:R-:W-:Y:S01]  /*3e60*/  IMAD R134, R221, 0x76, RZ ;  /* 0x00000076dd867824 */ /* 0x000fe200078e02ff */
[----:B----4-:R-:W-:Y:S02]  /*3e70*/  LEA.HI.X.SX32 R13, R97, R2, 0x1, P3 ;  /* 0x00000002610d7211 */ /* 0x010fe400018f0eff */
[----:B------:R3:W-:Y:S01]  /*3e80*/  STL [R1+0x270], R15 ;  /* 0x0002700f01007387 */ /* 0x0007e20000100800 */
[----:B------:R-:W4:Y:S01]  /*3e90*/  LDC R142, c[0x0][0x268] ;  /* 0x00009a00ff8e7b82 */ /* 0x000f220000000800 */
[----:B-----5:R-:W-:-:S02]  /*3ea0*/  IMAD R21, R136, 0x2, R5 ;  /* 0x0000000288157824 */ /* 0x020fc400078e0205 */
[----:B------:R5:W-:Y:S01]  /*3eb0*/  STL [R1+0x278], R13 ;  /* 0x0002780d01007387 */ /* 0x000be20000100800 */
[----:B------:R-:W-:Y:S01]  /*3ec0*/  IMAD R136, R221, 0x78, RZ ;  /* 0x00000078dd887824 */ /* 0x000fe200078e02ff */
[-C--:B0-----:R-:W-:Y:S01]  /*3ed0*/  IADD3 R217, P2, R101, R10.reuse, RZ ;  /* 0x0000000a65d97210 */ /* 0x081fe20007f5e0ff */
[----:B-1----:R-:W-:Y:S02]  /*3ee0*/  IMAD R41, R138, 0x2, R21 ;  /* 0x000000028a297824 */ /* 0x002fe400078e0215 */
[----:B------:R-:W0:Y:S01]  /*3ef0*/  LDC R144, c[0x0][0x268] ;  /* 0x00009a00ff907b82 */ /* 0x000e220000000800 */
[-C--:B---3--:R-:W-:Y:S01]  /*3f00*/  IADD3 R15, P1, R99, R10.reuse, RZ ;  /* 0x0000000a630f7210 */ /* 0x088fe20007f3e0ff */
[----:B------:R-:W-:Y:S01]  /*3f10*/  IMAD R138, R221, 0x7a, RZ ;  /* 0x0000007add8a7824 */ /* 0x000fe200078e02ff */
[----:B-----5:R-:W-:-:S03]  /*3f20*/  IADD3 R13, P3, R103, R10, RZ ;  /* 0x0000000a670d7210 */ /* 0x020fc60007f7e0ff */
[----:B------:R-:W-:Y:S01]  /*3f30*/  STL [R1+0x284], R15 ;  /* 0x0002840f01007387 */ /* 0x000fe20000100800 */
[----:B------:R-:W-:Y:S01]  /*3f40*/  LEA.HI.X.SX32 R218, R99, R2, 0x1, P1 ;  /* 0x0000000263da7211 */ /* 0x000fe200008f0eff */
[----:B------:R-:W1:Y:S01]  /*3f50*/  LDC R146, c[0x0][0x268] ;  /* 0x00009a00ff927b82 */ /* 0x000e620000000800 */
[----:B--2---:R-:W-:Y:S01]  /*3f60*/  IMAD R39, R140, 0x2, R41 ;  /* 0x000000028c277824 */ /* 0x004fe200078e0229 */
[----:B------:R2:W-:Y:S01]  /*3f70*/  STL [R1+0x28c], R217 ;  /* 0x00028cd901007387 */ /* 0x0005e20000100800 */
[----:B------:R-:W-:-:S03]  /*3f80*/  IMAD R140, R221, 0x7c, RZ ;  /* 0x0000007cdd8c7824 */ /* 0x000fc600078e02ff */
[----:B------:R3:W-:Y:S02]  /*3f90*/  STL [R1+0x294], R13 ;  /* 0x0002940d01007387 */ /* 0x0007e40000100800 */
[----:B------:R-:W5:Y:S01]  /*3fa0*/  LDC R148, c[0x0][0x268] ;  /* 0x00009a00ff947b82 */ /* 0x000f620000000800 */
[----:B----4-:R-:W-:Y:S01]  /*3fb0*/  IMAD R51, R142, 0x2, R39 ;  /* 0x000000028e337824 */ /* 0x010fe200078e0227 */
[----:B------:R4:W-:Y:S01]  /*3fc0*/  STL [R1+0x280], R218 ;  /* 0x000280da01007387 */ /* 0x0009e20000100800 */
[----:B------:R-:W-:Y:S01]  /*3fd0*/  IMAD R142, R221, 0x7e, RZ ;  /* 0x0000007edd8e7824 */ /* 0x000fe200078e02ff */
[-C--:B--2---:R-:W-:Y:S02]  /*3fe0*/  LEA.HI.X.SX32 R217, R101, R2.reuse, 0x1, P2 ;  /* 0x0000000265d97211 */ /* 0x084fe400010f0eff */
[----:B---3--:R-:W-:-:S03]  /*3ff0*/  LEA.HI.X.SX32 R13, R103, R2, 0x1, P3 ;  /* 0x00000002670d7211 */ /* 0x008fc600018f0eff */
[----:B------:R2:W-:Y:S01]  /*4000*/  STL [R1+0x288], R217 ;  /* 0x000288d901007387 */ /* 0x0005e20000100800 */
[----:B------:R-:W3:Y:S01]  /*4010*/  LDC R150, c[0x0][0x268] ;  /* 0x00009a00ff967b82 */ /* 0x000ee20000000800 */
[----:B0-----:R-:W-:Y:S01]  /*4020*/  IMAD R77, R144, 0x2, R51 ;  /* 0x00000002904d7824 */ /* 0x001fe200078e0233 */
[-C--:B----4-:R-:W-:Y:S01]  /*4030*/  IADD3 R218, P1, R105, R10.reuse, RZ ;  /* 0x0000000a69da7210 */ /* 0x090fe20007f3e0ff */
[----:B------:R0:W-:Y:S01]  /*4040*/  STL [R1+0x290], R13 ;  /* 0x0002900d01007387 */ /* 0x0001e20000100800 */
[----:B------:R-:W-:Y:S02]  /*4050*/  IMAD.SHL.U32 R144, R221, 0x2, RZ ;  /* 0x00000002dd907824 */ /* 0x000fe400078e00ff */
[----:B-1----:R-:W-:Y:S01]  /*4060*/  IMAD R35, R146, 0x2, R77 ;  /* 0x0000000292237824 */ /* 0x002fe200078e024d */
[----:B------:R1:W-:Y:S01]  /*4070*/  STL [R1+0x29c], R218 ;  /* 0x00029cda01007387 */ /* 0x0003e20000100800 */
[----:B------:R-:W4:Y:S01]  /*4080*/  LDC R152, c[0x0][0x268] ;  /* 0x00009a00ff987b82 */ /* 0x000f220000000800 */
[-C--:B--2---:R-:W-:Y:S01]  /*4090*/  IADD3 R217, P2, R107, R10.reuse, RZ ;  /* 0x0000000a6bd97210 */ /* 0x084fe20007f5e0ff */
[----:B------:R-:W-:Y:S01]  /*40a0*/  IMAD.SHL.U32 R146, R221, 0x4, RZ ;  /* 0x00000004dd927824 */ /* 0x000fe200078e00ff */
[----:B0-----:R-:W-:-:S03]  /*40b0*/  IADD3 R13, P3, R109, R10, RZ ;  /* 0x0000000a6d0d7210 */ /* 0x001fc60007f7e0ff */
[----:B------:R0:W-:Y:S01]  /*40c0*/  STL [R1+0x2a4], R217 ;  /* 0x0002a4d901007387 */ /* 0x0001e20000100800 */
[----:B-----5:R-:W-:Y:S01]  /*40d0*/  IMAD R71, R148, 0x2, R35 ;  /* 0x0000000294477824 */ /* 0x020fe200078e0223 */
[----:B------:R-:W2:Y:S01]  /*40e0*/  LDC R154, c[0x0][0x268] ;  /* 0x00009a00ff9a7b82 */ /* 0x000ea20000000800 */
[----:B-1----:R-:W-:Y:S01]  /*40f0*/  LEA.HI.X.SX32 R218, R105, R2, 0x1, P1 ;  /* 0x0000000269da7211 */ /* 0x002fe200008f0eff */
[----:B------:R1:W-:Y:S01]  /*4100*/  STL [R1+0x2ac], R13 ;  /* 0x0002ac0d01007387 */ /* 0x0003e20000100800 */
[----:B------:R-:W-:-:S03]  /*4110*/  IMAD R148, R221, 0x6, RZ ;  /* 0x00000006dd947824 */ /* 0x000fc600078e02ff */
[----:B------:R5:W-:Y:S01]  /*4120*/  STL [R1+0x298], R218 ;  /* 0x000298da01007387 */ /* 0x000be20000100800 */
[-C--:B0-----:R-:W-:Y:S01]  /*4130*/  LEA.HI.X.SX32 R217, R107, R2.reuse, 0x1, P2 ;  /* 0x000000026bd97211 */ /* 0x081fe200010f0eff */
[----:B------:R-:W0:Y:S01]  /*4140*/  LDC R156, c[0x0][0x268] ;  /* 0x00009a00ff9c7b82 */ /* 0x000e220000000800 */
[----:B---3--:R-:W-:Y:S01]  /*4150*/  IMAD R73, R150, 0x2, R71 ;  /* 0x0000000296497824 */ /* 0x008fe200078e0247 */
[----:B-1----:R-:W-:Y:S02]  /*4160*/  LEA.HI.X.SX32 R13, R109, R2, 0x1, P3 ;  /* 0x000000026d0d7211 */ /* 0x002fe400018f0eff */
[----:B------:R1:W-:Y:S01]  /*4170*/  STL [R1+0x2a0], R217 ;  /* 0x0002a0d901007387 */ /* 0x0003e20000100800 */
[----:B------:R-:W-:Y:S01]  /*4180*/  IMAD.SHL.U32 R150, R221, 0x8, RZ ;  /* 0x00000008dd967824 */ /* 0x000fe200078e00ff */
[----:B-----5:R-:W-:Y:S02]  /*4190*/  IADD3 R218, P1, R111, R10, RZ ;  /* 0x0000000a6fda7210 */ /* 0x020fe40007f3e0ff */
[----:B------:R3:W-:Y:S01]  /*41a0*/  STL [R1+0x2a8], R13 ;  /* 0x0002a80d01007387 */ /* 0x0007e20000100800 */
[----:B------:R-:W5:Y:S01]  /*41b0*/  LDC R158, c[0x0][0x268] ;  /* 0x00009a00ff9e7b82 */ /* 0x000f620000000800 */
[----:B----4-:R-:W-:-:S02]  /*41c0*/  IMAD R37, R152, 0x2, R73 ;  /* 0x0000000298257824 */ /* 0x010fc400078e0249 */
[----:B------:R4:W-:Y:S01]  /*41d0*/  STL [R1+0x2b4], R218 ;  /* 0x0002b4da01007387 */ /* 0x0009e20000100800 */
[----:B------:R-:W-:Y:S01]  /*41e0*/  IMAD R152, R221, 0xa, RZ ;  /* 0x0000000add987824 */ /* 0x000fe200078e02ff */
[-C--:B-1----:R-:W-:Y:S01]  /*41f0*/  IADD3 R217, P2, R113, R10.reuse, RZ ;  /* 0x0000000a71d97210 */ /* 0x082fe20007f5e0ff */
[----:B--2---:R-:W-:Y:S02]  /*4200*/  IMAD R67, R154, 0x2, R37 ;  /* 0x000000029a437824 */ /* 0x004fe400078e0225 */
[----:B------:R-:W1:Y:S01]  /*4210*/  LDC R160, c[0x0][0x268] ;  /* 0x00009a00ffa07b82 */ /* 0x000e620000000800 */
[----:B---3--:R-:W-:Y:S01]  /*4220*/  IADD3 R13, P3, R115, R10, RZ ;  /* 0x0000000a730d7210 */ /* 0x008fe20007f7e0ff */
[----:B------:R2:W-:Y:S01]  /*4230*/  STL [R1+0x2bc], R217 ;  /* 0x0002bcd901007387 */ /* 0x0005e20000100800 */
[----:B----4-:R-:W-:-:S03]  /*4240*/  LEA.HI.X.SX32 R218, R111, R2, 0x1, P1 ;  /* 0x000000026fda7211 */ /* 0x010fc600008f0eff */
[----:B------:R3:W-:Y:S01]  /*4250*/  STL [R1+0x2c4], R13 ;  /* 0x0002c40d01007387 */ /* 0x0007e20000100800 */
[----:B0-----:R-:W-:Y:S01]  /*4260*/  IMAD R75, R156, 0x2, R67 ;  /* 0x000000029c4b7824 */ /* 0x001fe200078e0243 */
[----:B------:R-:W0:Y:S02]  /*4270*/  LDC R162, c[0x0][0x268] ;  /* 0x00009a00ffa27b82 */ /* 0x000e240000000800 */
[----:B------:R4:W-:Y:S01]  /*4280*/  STL [R1+0x2b0], R218 ;  /* 0x0002b0da01007387 */ /* 0x0009e20000100800 */
[-C--:B--2---:R-:W-:Y:S02]  /*4290*/  LEA.HI.X.SX32 R217, R115, R2.reuse, 0x1, P3 ;  /* 0x0000000273d97211 */ /* 0x084fe400018f0eff */
[----:B---3--:R-:W-:-:S03]  /*42a0*/  LEA.HI.X.SX32 R13, R113, R2, 0x1, P2 ;  /* 0x00000002710d7211 */ /* 0x008fc600010f0eff */
[----:B------:R-:W2:Y:S01]  /*42b0*/  LDC R164, c[0x0][0x268] ;  /* 0x00009a00ffa47b82 */ /* 0x000ea20000000800 */
[----:B-----5:R-:W-:Y:S01]  /*42c0*/  IMAD R33, R158, 0x2, R75 ;  /* 0x000000029e217824 */ /* 0x020fe200078e024b */
[-C--:B----4-:R-:W-:Y:S01]  /*42d0*/  IADD3 R218, P2, R119, R10.reuse, RZ ;  /* 0x0000000a77da7210 */ /* 0x090fe20007f5e0ff */
[----:B------:R3:W-:Y:S02]  /*42e0*/  STL [R1+0x2b8], R13 ;  /* 0x0002b80d01007387 */ /* 0x0007e40000100800 */
[----:B-1----:R-:W-:Y:S02]  /*42f0*/  IMAD R69, R160, 0x2, R33 ;  /* 0x00000002a0457824 */ /* 0x002fe400078e0221 */
[----:B------:R1:W-:Y:S01]  /*4300*/  STL [R1+0x2c0], R217 ;  /* 0x0002c0d901007387 */ /* 0x0003e20000100800 */
[----:B------:R-:W4:Y:S01]  /*4310*/  LDC R166, c[0x0][0x268] ;  /* 0x00009a00ffa67b82 */ /* 0x000f220000000800 */
[----:B---3--:R-:W-:Y:S01]  /*4320*/  IADD3 R13, P1, R117, R10, RZ ;  /* 0x0000000a750d7210 */ /* 0x008fe20007f3e0ff */
[----:B0-----:R-:W-:-:S06]  /*4330*/  IMAD R49, R162, 0x2, R69 ;  /* 0x00000002a2317824 */ /* 0x001fcc00078e0245 */
[----:B------:R-:W0:Y:S01]  /*4340*/  LDC R168, c[0x0][0x268] ;  /* 0x00009a00ffa87b82 */ /* 0x000e220000000800 */
[----:B-1----:R-:W-:Y:S01]  /*4350*/  IADD3 R217, P3, R121, R10, RZ ;  /* 0x0000000a79d97210 */ /* 0x002fe20007f7e0ff */
[----:B------:R-:W-:Y:S01]  /*4360*/  STL [R1+0x2cc], R13 ;  /* 0x0002cc0d01007387 */ /* 0x000fe20000100800 */
[----:B------:R-:W-:-:S03]  /*4370*/  LEA.HI.X.SX32 R219, R117, R2, 0x1, P1 ;  /* 0x0000000275db7211 */ /* 0x000fc600008f0eff */
[----:B------:R1:W-:Y:S01]  /*4380*/  STL [R1+0x2d4], R218 ;  /* 0x0002d4da01007387 */ /* 0x0003e20000100800 */
[----:B--2---:R-:W-:Y:S01]  /*4390*/  IMAD R47, R164, 0x2, R49 ;  /* 0x00000002a42f7824 */ /* 0x004fe200078e0231 */
[----:B------:R-:W2:Y:S02]  /*43a0*/  LDC R170, c[0x0][0x268] ;  /* 0x00009a00ffaa7b82 */ /* 0x000ea40000000800 */
[----:B------:R3:W-:Y:S04]  /*43b0*/  STL [R1+0x2dc], R217 ;  /* 0x0002dcd901007387 */ /* 0x0007e80000100800 */
[----:B------:R5:W-:Y:S01]  /*43c0*/  STL [R1+0x2c8], R219 ;  /* 0x0002c8db01007387 */ /* 0x000be20000100800 */
[----:B-1----:R-:W-:Y:S01]  /*43d0*/  LEA.HI.X.SX32 R218, R119, R2, 0x1, P2 ;  /* 0x0000000277da7211 */ /* 0x002fe200010f0eff */
[----:B------:R-:W1:Y:S01]  /*43e0*/  LDC R172, c[0x0][0x268] ;  /* 0x00009a00ffac7b82 */ /* 0x000e620000000800 */
[----:B----4-:R-:W-:Y:S01]  /*43f0*/  IMAD R31, R166, 0x2, R47 ;  /* 0x00000002a61f7824 */ /* 0x010fe200078e022f */
[----:B------:R-:W-:-:S02]  /*4400*/  CS2R R118, SRZ ;  /* 0x0000000000767805 */ /* 0x000fc4000001ff00 */
[----:B---3--:R-:W-:Y:S01]  /*4410*/  LEA.HI.X.SX32 R217, R121, R2, 0x1, P3 ;  /* 0x0000000279d97211 */ /* 0x008fe200018f0eff */
[----:B------:R3:W-:Y:S01]  /*4420*/  STL [R1+0x2d0], R218 ;  /* 0x0002d0da01007387 */ /* 0x0007e20000100800 */
[----:B------:R-:W-:Y:S02]  /*4430*/  CS2R R120, SRZ ;  /* 0x0000000000787805 */ /* 0x000fe4000001ff00 */
[C---:B-----5:R-:W-:Y:S01]  /*4440*/  IADD3 R219, P1, R23.reuse, R10, RZ ;  /* 0x0000000a17db7210 */ /* 0x060fe20007f3e0ff */
[----:B------:R4:W-:Y:S01]  /*4450*/  STL [R1+0x2d8], R217 ;  /* 0x0002d8d901007387 */ /* 0x0009e20000100800 */
[----:B------:R-:W5:Y:S01]  /*4460*/  LDC R174, c[0x0][0x268] ;  /* 0x00009a00ffae7b82 */ /* 0x000f620000000800 */
[----:B0-----:R-:W-:Y:S01]  /*4470*/  IMAD R65, R168, 0x2, R31 ;  /* 0x00000002a8417824 */ /* 0x001fe200078e021f */
[----:B------:R-:W-:Y:S01]  /*4480*/  LEA.HI.X.SX32 R23, R23, R2, 0x1, P1 ;  /* 0x0000000217177211 */ /* 0x000fe200008f0eff */
[----:B------:R0:W-:Y:S01]  /*4490*/  STL [R1+0x2e4], R219 ;  /* 0x0002e4db01007387 */ /* 0x0001e20000100800 */
[----:B---3--:R-:W-:Y:S01]  /*44a0*/  IADD3 R218, P2, R25, R10, RZ ;  /* 0x0000000a19da7210 */ /* 0x008fe20007f5e0ff */
[----:B--2---:R-:W-:-:S03]  /*44b0*/  IMAD R15, R170, 0x2, R65 ;  /* 0x00000002aa0f7824 */ /* 0x004fc600078e0241 */
[----:B------:R-:W2:Y:S01]  /*44c0*/  LDC R176, c[0x0][0x268] ;  /* 0x00009a00ffb07b82 */ /* 0x000ea20000000800 */
[-C--:B----4-:R-:W-:Y:S01]  /*44d0*/  IADD3 R217, P3, R79, R10.reuse, RZ ;  /* 0x0000000a4fd97210 */ /* 0x090fe20007f7e0ff */
[----:B------:R3:W-:Y:S01]  /*44e0*/  STL [R1+0x2ec], R218 ;  /* 0x0002ecda01007387 */ /* 0x0007e20000100800 */
[----:B0-----:R-:W-:-:S03]  /*44f0*/  IADD3 R219, P1, R53, R10, RZ ;  /* 0x0000000a35db7210 */ /* 0x001fc60007f3e0ff */
[----:B------:R0:W-:Y:S01]  /*4500*/  STL [R1+0x2f4], R217 ;  /* 0x0002f4d901007387 */ /* 0x0001e20000100800 */
[----:B-1----:R-:W-:Y:S01]  /*4510*/  IMAD R63, R172, 0x2, R15 ;  /* 0x00000002ac3f7824 */ /* 0x002fe200078e020f */
[----:B------:R-:W1:Y:S02]  /*4520*/  LDC R178, c[0x0][0x268] ;  /* 0x00009a00ffb27b82 */ /* 0x000e640000000800 */
[----:B------:R-:W-:Y:S01]  /*4530*/  STL [R1+0x2e0], R23 ;  /* 0x0002e01701007387 */ /* 0x000fe20000100800 */
[-C--:B---3--:R-:W-:Y:S02]  /*4540*/  LEA.HI.X.SX32 R218, R25, R2.reuse, 0x1, P2 ;  /* 0x0000000219da7211 */ /* 0x088fe400010f0eff */
[----:B0-----:R-:W-:-:S03]  /*4550*/  LEA.HI.X.SX32 R217, R79, R2, 0x1, P3 ;  /* 0x000000024fd97211 */ /* 0x001fc600018f0eff */
[----:B------:R0:W-:Y:S01]  /*4560*/  STL [R1+0x2e8], R218 ;  /* 0x0002e8da01007387 */ /* 0x0001e20000100800 */
[----:B------:R-:W3:Y:S01]  /*4570*/  LDC R116, c[0x0][0x268] ;  /* 0x00009a00ff747b82 */ /* 0x000ee20000000800 */
[----:B-----5:R-:W-:Y:S02]  /*4580*/  IMAD R29, R174, 0x2, R63 ;  /* 0x00000002ae1d7824 */ /* 0x020fe400078e023f */
[----:B------:R4:W-:Y:S02]  /*4590*/  STL [R1+0x2f0], R217 ;  /* 0x0002f0d901007387 */ /* 0x0009e40000100800 */
[----:B--2---:R-:W-:Y:S02]  /*45a0*/  IMAD R61, R176, 0x2, R29 ;  /* 0x00000002b03d7824 */ /* 0x004fe400078e021d */
[----:B------:R2:W-:Y:S01]  /*45b0*/  STL [R1+0x2fc], R219 ;  /* 0x0002fcdb01007387 */ /* 0x0005e20000100800 */
[----:B------:R-:W5:Y:S01]  /*45c0*/  LDC R114, c[0x0][0x268] ;  /* 0x00009a00ff727b82 */ /* 0x000f620000000800 */
[----:B0-----:R-:W-:-:S02]  /*45d0*/  IADD3 R218, P2, R55, R10, RZ ;  /* 0x0000000a37da7210 */ /* 0x001fc40007f5e0ff */
[----:B----4-:R-:W-:-:S03]  /*45e0*/  IADD3 R217, P3, R57, R10, RZ ;  /* 0x0000000a39d97210 */ /* 0x010fc60007f7e0ff */
[----:B------:R0:W-:Y:S01]  /*45f0*/  STL [R1+0x304], R218 ;  /* 0x000304da01007387 */ /* 0x0001e20000100800 */
[----:B-1----:R-:W-:Y:S01]  /*4600*/  IMAD R45, R178, 0x2, R61 ;  /* 0x00000002b22d7824 */ /* 0x002fe200078e023d */
[----:B------:R-:W1:Y:S01]  /*4610*/  LDC R112, c[0x0][0x268] ;  /* 0x00009a00ff707b82 */ /* 0x000e620000000800 */
[-C--:B--2---:R-:W-:Y:S01]  /*4620*/  LEA.HI.X.SX32 R219, R53, R2.reuse, 0x1, P1 ;  /* 0x0000000235db7211 */ /* 0x084fe200008f0eff */
[----:B------:R2:W-:Y:S04]  /*4630*/  STL [R1+0x30c], R217 ;  /* 0x00030cd901007387 */ /* 0x0005e80000100800 */
[----:B------:R4:W-:Y:S01]  /*4640*/  STL [R1+0x2f8], R219 ;  /* 0x0002f8db01007387 */ /* 0x0009e20000100800 */
[----:B0-----:R-:W-:Y:S01]  /*4650*/  LEA.HI.X.SX32 R218, R55, R2, 0x1, P2 ;  /* 0x0000000237da7211 */ /* 0x001fe200010f0eff */
[----:B------:R-:W0:Y:S01]  /*4660*/  LDC R110, c[0x0][0x268] ;  /* 0x00009a00ff6e7b82 */ /* 0x000e220000000800 */
[----:B---3--:R-:W-:Y:S01]  /*4670*/  IMAD R27, R116, 0x2, R45 ;  /* 0x00000002741b7824 */ /* 0x008fe200078e022d */
[----:B------:R-:W-:-:S02]  /*4680*/  CS2R R116, SRZ ;  /* 0x0000000000747805 */ /* 0x000fc4000001ff00 */
[----:B--2---:R-:W-:Y:S01]  /*4690*/  LEA.HI.X.SX32 R217, R57, R2, 0x1, P3 ;  /* 0x0000000239d97211 */ /* 0x004fe200018f0eff */
[----:B------:R2:W-:Y:S01]  /*46a0*/  STL [R1+0x300], R218 ;  /* 0x000300da01007387 */ /* 0x0005e20000100800 */
[----:B----4-:R-:W-:-:S03]  /*46b0*/  IADD3 R219, P1, R5, R10, RZ ;  /* 0x0000000a05db7210 */ /* 0x010fc60007f3e0ff */
[----:B------:R3:W-:Y:S01]  /*46c0*/  STL [R1+0x308], R217 ;  /* 0x000308d901007387 */ /* 0x0007e20000100800 */
[----:B------:R-:W4:Y:S01]  /*46d0*/  LDC R108, c[0x0][0x268] ;  /* 0x00009a00ff6c7b82 */ /* 0x000f220000000800 */
[----:B-----5:R-:W-:Y:S01]  /*46e0*/  IMAD R13, R114, 0x2, R27 ;  /* 0x00000002720d7824 */ /* 0x020fe200078e021b */
[----:B------:R-:W-:Y:S01]  /*46f0*/  CS2R R114, SRZ ;  /* 0x0000000000727805 */ /* 0x000fe2000001ff00 */
[----:B------:R-:W-:Y:S01]  /*4700*/  STL [R1+0x314], R219 ;  /* 0x000314db01007387 */ /* 0x000fe20000100800 */
[-C--:B--2---:R-:W-:Y:S01]  /*4710*/  IADD3 R218, P3, R41, R10.reuse, RZ ;  /* 0x0000000a29da7210 */ /* 0x084fe20007f7e0ff */
[----:B-1----:R-:W-:Y:S01]  /*4720*/  IMAD R43, R112, 0x2, R13 ;  /* 0x00000002702b7824 */ /* 0x002fe200078e020d */
[----:B------:R-:W-:Y:S02]  /*4730*/  CS2R R112, SRZ ;  /* 0x0000000000707805 */ /* 0x000fe4000001ff00 */
[----:B------:R-:W1:Y:S01]  /*4740*/  LDC R106, c[0x0][0x268] ;  /* 0x00009a00ff6a7b82 */ /* 0x000e620000000800 */
[----:B---3--:R-:W-:-:S04]  /*4750*/  IADD3 R217, P2, R21, R10, RZ ;  /* 0x0000000a15d97210 */ /* 0x008fc80007f5e0ff */
[-C--:B------:R-:W-:Y:S01]  /*4760*/  LEA.HI.X.SX32 R21, R21, R2.reuse, 0x1, P2 ;  /* 0x0000000215157211 */ /* 0x080fe200010f0eff */
[----:B------:R2:W-:Y:S01]  /*4770*/  STL [R1+0x31c], R217 ;  /* 0x00031cd901007387 */ /* 0x0005e20000100800 */
[----:B0-----:R-:W-:Y:S01]  /*4780*/  IMAD R59, R110, 0x2, R43 ;  /* 0x000000026e3b7824 */ /* 0x001fe200078e022b */
[----:B------:R-:W0:Y:S01]  /*4790*/  LDC R104, c[0x0][0x268] ;  /* 0x00009a00ff687b82 */ /* 0x000e220000000800 */
[----:B------:R-:W-:Y:S01]  /*47a0*/  CS2R R110, SRZ ;  /* 0x00000000006e7805 */ /* 0x000fe2000001ff00 */
[----:B------:R-:W-:Y:S01]  /*47b0*/  STL [R1+0x324], R218 ;  /* 0x000324da01007387 */ /* 0x000fe20000100800 */
[----:B--2---:R-:W-:-:S05]  /*47c0*/  LEA.HI.X.SX32 R217, R5, R2, 0x1, P1 ;  /* 0x0000000205d97211 */ /* 0x004fca00008f0eff */
[----:B------:R-:W2:Y:S01]  /*47d0*/  LDC R102, c[0x0][0x268] ;  /* 0x00009a00ff667b82 */ /* 0x000ea20000000800 */
[----:B------:R-:W-:Y:S01]  /*47e0*/  LEA.HI.X.SX32 R5, R41, R2, 0x1, P3 ;  /* 0x0000000229057211 */ /* 0x000fe200018f0eff */
[----:B----4-:R-:W-:Y:S01]  /*47f0*/  IMAD R23, R108, 0x2, R59 ;  /* 0x000000026c177824 */ /* 0x010fe200078e023b */
[----:B------:R-:W-:Y:S01]  /*4800*/  CS2R R108, SRZ ;  /* 0x00000000006c7805 */ /* 0x000fe2000001ff00 */
[----:B------:R3:W-:Y:S02]  /*4810*/  STL [R1+0x310], R217 ;  /* 0x000310d901007387 */ /* 0x0007e40000100800 */
[----:B-1----:R-:W-:Y:S02]  /*4820*/  IMAD R25, R106, 0x2, R23 ;  /* 0x000000026a197824 */ /* 0x002fe400078e0217 */
[----:B------:R1:W-:Y:S01]  /*4830*/  STL [R1+0x318], R21 ;  /* 0x0003181501007387 */ /* 0x0003e20000100800 */
[----:B------:R-:W4:Y:S01]  /*4840*/  LDC R100, c[0x0][0x268] ;  /* 0x00009a00ff647b82 */ /* 0x000f220000000800 */
[----:B------:R-:W-:-:S02]  /*4850*/  CS2R R106, SRZ ;  /* 0x00000000006a7805 */ /* 0x000fc4000001ff00 */
[----:B------:R5:W-:Y:S01]  /*4860*/  STL [R1+0x320], R5 ;  /* 0x0003200501007387 */ /* 0x000be20000100800 */
[-C--:B---3--:R-:W-:Y:S01]  /*4870*/  IADD3 R217, P2, R51, R10.reuse, RZ ;  /* 0x0000000a33d97210 */ /* 0x088fe20007f5e0ff */
[----:B0-----:R-:W-:Y:S01]  /*4880*/  IMAD R57, R104, 0x2, R25 ;  /* 0x0000000268397824 */ /* 0x001fe200078e0219 */
[----:B------:R-:W-:Y:S02]  /*4890*/  CS2R R104, SRZ ;  /* 0x0000000000687805 */ /* 0x000fe4000001ff00 */
[----:B------:R-:W0:Y:S01]  /*48a0*/  LDC R98, c[0x0][0x268] ;  /* 0x00009a00ff627b82 */ /* 0x000e220000000800 */
[-C--:B-1----:R-:W-:Y:S02]  /*48b0*/  IADD3 R21, P1, R39, R10.reuse, RZ ;  /* 0x0000000a27157210 */ /* 0x082fe40007f3e0ff */
[----:B-----5:R-:W-:-:S03]  /*48c0*/  IADD3 R5, P3, R77, R10, RZ ;  /* 0x0000000a4d057210 */ /* 0x020fc60007f7e0ff */
[----:B------:R-:W-:Y:S01]  /*48d0*/  STL [R1+0x32c], R21 ;  /* 0x00032c1501007387 */ /* 0x000fe20000100800 */
[----:B------:R-:W-:Y:S01]  /*48e0*/  LEA.HI.X.SX32 R218, R39, R2, 0x1, P1 ;  /* 0x0000000227da7211 */ /* 0x000fe200008f0eff */
[----:B------:R-:W1:Y:S01]  /*48f0*/  LDC R96, c[0x0][0x268] ;  /* 0x00009a00ff607b82 */ /* 0x000e620000000800 */
[----:B--2---:R-:W-:Y:S01]  /*4900*/  IMAD R55, R102, 0x2, R57 ;  /* 0x0000000266377824 */ /* 0x004fe200078e0239 */
[----:B------:R2:W-:Y:S01]  /*4910*/  STL [R1+0x334], R217 ;  /* 0x000334d901007387 */ /* 0x0005e20000100800 */
[----:B------:R-:W-:-:S03]  /*4920*/  CS2R R102, SRZ ;  /* 0x0000000000667805 */ /* 0x000fc6000001ff00 */
[----:B------:R3:W-:Y:S02]  /*4930*/  STL [R1+0x33c], R5 ;  /* 0x00033c0501007387 */ /* 0x0007e40000100800 */
[----:B------:R-:W5:Y:S01]  /*4940*/  LDC R94, c[0x0][0x268] ;  /* 0x00009a00ff5e7b82 */ /* 0x000f620000000800 */
[----:B----4-:R-:W-:Y:S01]  /*4950*/  IMAD R41, R100, 0x2, R55 ;  /* 0x0000000264297824 */ /* 0x010fe200078e0237 */
[----:B------:R4:W-:Y:S01]  /*4960*/  STL [R1+0x328], R218 ;  /* 0x000328da01007387 */ /* 0x0009e20000100800 */
[----:B------:R-:W-:Y:S02]  /*4970*/  CS2R R100, SRZ ;  /* 0x0000000000647805 */ /* 0x000fe4000001ff00 */
[-C--:B--2---:R-:W-:Y:S02]  /*4980*/  LEA.HI.X.SX32 R217, R77, R2.reuse, 0x1, P3 ;  /* 0x000000024dd97211 */ /* 0x084fe400018f0eff */
[----:B---3--:R-:W-:Y:S01]  /*4990*/  LEA.HI.X.SX32 R5, R51, R2, 0x1, P2 ;  /* 0x0000000233057211 */ /* 0x008fe200010f0eff */
[----:B------:R-:W2:Y:S01]  /*49a0*/  LDC R92, c[0x0][0x268] ;  /* 0x00009a00ff5c7b82 */ /* 0x000ea20000000800 */
[----:B0-----:R-:W-:Y:S01]  /*49b0*/  IMAD R21, R98, 0x2, R41 ;  /* 0x0000000262157824 */ /* 0x001fe200078e0229 */
[----:B------:R-:W-:-:S02]  /*49c0*/  CS2R R98, SRZ ;  /* 0x0000000000627805 */ /* 0x000fc4000001ff00 */
[----:B----4-:R-:W-:Y:S01]  /*49d0*/  IADD3 R218, P2, R71, R10, RZ ;  /* 0x0000000a47da7210 */ /* 0x010fe20007f5e0ff */
[----:B------:R0:W-:Y:S01]  /*49e0*/  STL [R1+0x330], R5 ;  /* 0x0003300501007387 */ /* 0x0001e20000100800 */
[----:B-1----:R-:W-:-:S03]  /*49f0*/  IMAD R53, R96, 0x2, R21 ;  /* 0x0000000260357824 */ /* 0x002fc600078e0215 */
[----:B------:R1:W-:Y:S01]  /*4a00*/  STL [R1+0x338], R217 ;  /* 0x000338d901007387 */ /* 0x0003e20000100800 */
[----:B------:R-:W3:Y:S01]  /*4a10*/  LDC R90, c[0x0][0x268] ;  /* 0x00009a00ff5a7b82 */ /* 0x000ee20000000800 */
[----:B------:R-:W-:Y:S02]  /*4a20*/  CS2R R96, SRZ ;  /* 0x0000000000607805 */ /* 0x000fe4000001ff00 */
[----:B0-----:R-:W-:-:S05]  /*4a30*/  IADD3 R5, P1, R35, R10, RZ ;  /* 0x0000000a23057210 */ /* 0x001fca0007f3e0ff */
[----:B------:R-:W0:Y:S01]  /*4a40*/  LDC R88, c[0x0][0x268] ;  /* 0x00009a00ff587b82 */ /* 0x000e220000000800 */
[----:B-1----:R-:W-:Y:S01]  /*4a50*/  IADD3 R217, P3, R73, R10, RZ ;  /* 0x0000000a49d97210 */ /* 0x002fe20007f7e0ff */
[----:B------:R5:W-:Y:S01]  /*4a60*/  STL [R1+0x344], R5 ;  /* 0x0003440501007387 */ /* 0x000be20000100800 */
[----:B------:R-:W-:-:S03]  /*4a70*/  LEA.HI.X.SX32 R219, R35, R2, 0x1, P1 ;  /* 0x0000000223db7211 */ /* 0x000fc600008f0eff */
[----:B------:R1:W-:Y:S02]  /*4a80*/  STL [R1+0x34c], R218 ;  /* 0x00034cda01007387 */ /* 0x0003e40000100800 */
[----:B------:R-:W4:Y:S02]  /*4a90*/  LDC R86, c[0x0][0x268] ;  /* 0x00009a00ff567b82 */ /* 0x000f240000000800 */
[----:B------:R2:W-:Y:S01]  /*4aa0*/  STL [R1+0x354], R217 ;  /* 0x000354d901007387 */ /* 0x0005e20000100800 */
[----:B-----5:R-:W-:Y:S01]  /*4ab0*/  IMAD R5, R94, 0x2, R53 ;  /* 0x000000025e057824 */ /* 0x020fe200078e0235 */
[----:B------:R-:W-:Y:S02]  /*4ac0*/  CS2R R94, SRZ ;  /* 0x00000000005e7805 */ /* 0x000fe4000001ff00 */
[----:B------:R5:W-:Y:S01]  /*4ad0*/  STL [R1+0x340], R219 ;  /* 0x000340db01007387 */ /* 0x000be20000100800 */
[----:B-1----:R-:W-:Y:S01]  /*4ae0*/  LEA.HI.X.SX32 R218, R71, R2, 0x1, P2 ;  /* 0x0000000247da7211 */ /* 0x002fe200010f0eff */
[----:B------:R-:W1:Y:S01]  /*4af0*/  LDC R84, c[0x0][0x268] ;  /* 0x00009a00ff547b82 */ /* 0x000e620000000800 */
[----:B--2---:R-:W-:Y:S01]  /*4b00*/  IMAD R39, R92, 0x2, R5 ;  /* 0x000000025c277824 */ /* 0x004fe200078e0205 */
[----:B------:R-:W-:-:S02]  /*4b10*/  CS2R R92, SRZ ;  /* 0x00000000005c7805 */ /* 0x000fc4000001ff00 */
[----:B------:R-:W-:Y:S01]  /*4b20*/  LEA.HI.X.SX32 R217, R73, R2, 0x1, P3 ;  /* 0x0000000249d97211 */ /* 0x000fe200018f0eff */
[----:B------:R2:W-:Y:S01]  /*4b30*/  STL [R1+0x348], R218 ;  /* 0x000348da01007387 */ /* 0x0005e20000100800 */
[----:B---3--:R-:W-:Y:S01]  /*4b40*/  IMAD R51, R90, 0x2, R39 ;  /* 0x000000025a337824 */ /* 0x008fe200078e0227 */
[----:B------:R-:W-:Y:S02]  /*4b50*/  CS2R R90, SRZ ;  /* 0x00000000005a7805 */ /* 0x000fe4000001ff00 */
[-C--:B-----5:R-:W-:Y:S01]  /*4b60*/  IADD3 R219, P1, R37, R10.reuse, RZ ;  /* 0x0000000a25db7210 */ /* 0x0a0fe20007f3e0ff */
[----:B------:R3:W-:Y:S01]  /*4b70*/  STL [R1+0x350], R217 ;  /* 0x000350d901007387 */ /* 0x0007e20000100800 */
[----:B------:R-:W5:Y:S03]  /*4b80*/  LDC R82, c[0x0][0x268] ;  /* 0x00009a00ff527b82 */ /* 0x000f660000000800 */
[----:B------:R0:W-:Y:S01]  /*4b90*/  STL [R1+0x35c], R219 ;  /* 0x00035cdb01007387 */ /* 0x0001e20000100800 */
[----:B--2---:R-:W-:-:S04]  /*4ba0*/  IADD3 R218, P2, R67, R10, RZ ;  /* 0x0000000a43da7210 */ /* 0x004fc80007f5e0ff */
[----:B------:R-:W2:Y:S01]  /*4bb0*/  LDC R80, c[0x0][0x268] ;  /* 0x00009a00ff507b82 */ /* 0x000ea20000000800 */
[----:B---3--:R-:W-:Y:S01]  /*4bc0*/  IADD3 R217, P3, R75, R10, RZ ;  /* 0x0000000a4bd97210 */ /* 0x008fe20007f7e0ff */
[----:B------:R3:W-:Y:S01]  /*4bd0*/  STL [R1+0x364], R218 ;  /* 0x000364da01007387 */ /* 0x0007e20000100800 */
[----:B0-----:R-:W-:-:S03]  /*4be0*/  LEA.HI.X.SX32 R219, R37, R2, 0x1, P1 ;  /* 0x0000000225db7211 */ /* 0x001fc600008f0eff */
[----:B------:R0:W-:Y:S01]  /*4bf0*/  STL [R1+0x36c], R217 ;  /* 0x00036cd901007387 */ /* 0x0001e20000100800 */
[----:B------:R-:W-:Y:S01]  /*4c00*/  IMAD R37, R88, 0x2, R51 ;  /* 0x0000000258257824 */ /* 0x000fe200078e0233 */
[----:B------:R-:W2:Y:S01]  /*4c10*/  LDC R78, c[0x0][0x268] ;  /* 0x00009a00ff4e7b82 */ /* 0x000ea20000000800 */
[----:B------:R-:W-:Y:S01]  /*4c20*/  CS2R R88, SRZ ;  /* 0x0000000000587805 */ /* 0x000fe2000001ff00 */
[----:B------:R1:W-:Y:S01]  /*4c30*/  STL [R1+0x358], R219 ;  /* 0x000358db01007387 */ /* 0x0003e20000100800 */
[----:B----4-:R-:W-:Y:S01]  /*4c40*/  IMAD R35, R86, 0x2, R37 ;  /* 0x0000000256237824 */ /* 0x010fe200078e0225 */
[-C--:B---3--:R-:W-:Y:S02]  /*4c50*/  LEA.HI.X.SX32 R218, R67, R2.reuse, 0x1, P2 ;  /* 0x0000000243da7211 */ /* 0x088fe400010f0eff */
[----:B------:R-:W-:Y:S02]  /*4c60*/  CS2R R86, SRZ ;  /* 0x0000000000567805 */ /* 0x000fe4000001ff00 */
[----:B0-----:R-:W-:Y:S01]  /*4c70*/  LEA.HI.X.SX32 R217, R75, R2, 0x1, P3 ;  /* 0x000000024bd97211 */ /* 0x001fe200018f0eff */
[----:B------:R0:W-:Y:S01]  /*4c80*/  STL [R1+0x360], R218 ;  /* 0x000360da01007387 */ /* 0x0001e20000100800 */
[----:B------:R-:W3:Y:S01]  /*4c90*/  LDC R76, c[0x0][0x268] ;  /* 0x00009a00ff4c7b82 */ /* 0x000ee20000000800 */
[----:B-1----:R-:W-:-:S02]  /*4ca0*/  IADD3 R219, P1, R33, R10, RZ ;  /* 0x0000000a21db7210 */ /* 0x002fc40007f3e0ff */
[----:B------:R1:W-:Y:S04]  /*4cb0*/  STL [R1+0x368], R217 ;  /* 0x000368d901007387 */ /* 0x0003e80000100800 */
[----:B------:R4:W-:Y:S01]  /*4cc0*/  STL [R1+0x374], R219 ;  /* 0x000374db01007387 */ /* 0x0009e20000100800 */
[----:B------:R-:W3:Y:S01]  /*4cd0*/  LDC R74, c[0x0][0x268] ;  /* 0x00009a00ff4a7b82 */ /* 0x000ee20000000800 */
[-C--:B0-----:R-:W-:Y:S02]  /*4ce0*/  IADD3 R218, P2, R69, R10.reuse, RZ ;  /* 0x0000000a45da7210 */ /* 0x081fe40007f5e0ff */
[----:B-1----:R-:W-:-:S03]  /*4cf0*/  IADD3 R217, P3, R49, R10, RZ ;  /* 0x0000000a31d97210 */ /* 0x002fc60007f7e0ff */
[----:B------:R0:W-:Y:S02]  /*4d00*/  STL [R1+0x37c], R218 ;  /* 0x00037cda01007387 */ /* 0x0001e40000100800 */
[----:B------:R-:W1:Y:S01]  /*4d10*/  LDC R72, c[0x0][0x268] ;  /* 0x00009a00ff487b82 */ /* 0x000e620000000800 */
[-C--:B----4-:R-:W-:Y:S01]  /*4d20*/  LEA.HI.X.SX32 R219, R33, R2.reuse, 0x1, P1 ;  /* 0x0000000221db7211 */ /* 0x090fe200008f0eff */
[----:B------:R4:W-:Y:S04]  /*4d30*/  STL [R1+0x384], R217 ;  /* 0x000384d901007387 */ /* 0x0009e80000100800 */
[----:B------:R5:W-:Y:S01]  /*4d40*/  STL [R1+0x370], R219 ;  /* 0x000370db01007387 */ /* 0x000be20000100800 */
[-C--:B0-----:R-:W-:Y:S01]  /*4d50*/  LEA.HI.X.SX32 R218, R69, R2.reuse, 0x1, P2 ;  /* 0x0000000245da7211 */ /* 0x081fe200010f0eff */
[----:B------:R-:W0:Y:S01]  /*4d60*/  LDC R70, c[0x0][0x268] ;  /* 0x00009a00ff467b82 */ /* 0x000e220000000800 */
[----:B----4-:R-:W-:-:S03]  /*4d70*/  LEA.HI.X.SX32 R217, R49, R2, 0x1, P3 ;  /* 0x0000000231d97211 */ /* 0x010fc600018f0eff */
[----:B------:R4:W-:Y:S01]  /*4d80*/  STL [R1+0x378], R218 ;  /* 0x000378da01007387 */ /* 0x0009e20000100800 */
[----:B------:R-:W-:Y:S01]  /*4d90*/  IMAD R49, R84, 0x2, R35 ;  /* 0x0000000254317824 */ /* 0x000fe200078e0223 */
[----:B------:R-:W-:Y:S02]  /*4da0*/  CS2R R84, SRZ ;  /* 0x0000000000547805 */ /* 0x000fe4000001ff00 */
[-C--:B-----5:R-:W-:Y:S01]  /*4db0*/  IADD3 R219, P1, R47, R10.reuse, RZ ;  /* 0x0000000a2fdb7210 */ /* 0x0a0fe20007f3e0ff */
[----:B------:R5:W-:Y:S01]  /*4dc0*/  STL [R1+0x380], R217 ;  /* 0x000380d901007387 */ /* 0x000be20000100800 */
[----:B------:R-:W-:Y:S01]  /*4dd0*/  IMAD R33, R82, 0x2, R49 ;  /* 0x0000000252217824 */ /* 0x000fe200078e0231 */
[----:B------:R-:W0:Y:S01]  /*4de0*/  LDC R68, c[0x0][0x268] ;  /* 0x00009a00ff447b82 */ /* 0x000e220000000800 */
[----:B------:R-:W-:Y:S01]  /*4df0*/  CS2R R82, SRZ ;  /* 0x0000000000527805 */ /* 0x000fe2000001ff00 */
[----:B------:R2:W-:Y:S01]  /*4e00*/  STL [R1+0x394], R219 ;  /* 0x000394db01007387 */ /* 0x0005e20000100800 */
[----:B----4-:R-:W-:-:S02]  /*4e10*/  IADD3 R218, P2, R31, R10, RZ ;  /* 0x0000000a1fda7210 */ /* 0x010fc40007f5e0ff */
[----:B-----5:R-:W-:-:S03]  /*4e20*/  IADD3 R217, P3, R65, R10, RZ ;  /* 0x0000000a41d97210 */ /* 0x020fc60007f7e0ff */
[----:B------:R4:W-:Y:S01]  /*4e30*/  STL [R1+0x39c], R218 ;  /* 0x00039cda01007387 */ /* 0x0009e20000100800 */
[----:B------:R-:W5:Y:S01]  /*4e40*/  LDC R66, c[0x0][0x268] ;  /* 0x00009a00ff427b82 */ /* 0x000f620000000800 */
[-C--:B--2---:R-:W-:Y:S02]  /*4e50*/  LEA.HI.X.SX32 R219, R47, R2.reuse, 0x1, P1 ;  /* 0x000000022fdb7211 */ /* 0x084fe400008f0eff */
[----:B------:R2:W-:Y:S04]  /*4e60*/  STL [R1+0x3a4], R217 ;  /* 0x0003a4d901007387 */ /* 0x0005e80000100800 */
[----:B------:R3:W-:Y:S01]  /*4e70*/  STL [R1+0x390], R219 ;  /* 0x000390db01007387 */ /* 0x0007e20000100800 */
[----:B------:R-:W5:Y:S01]  /*4e80*/  LDC R64, c[0x0][0x268] ;  /* 0x00009a00ff407b82 */ /* 0x000f620000000800 */
[----:B----4-:R-:W-:Y:S01]  /*4e90*/  LEA.HI.X.SX32 R218, R31, R2, 0x1, P2 ;  /* 0x000000021fda7211 */ /* 0x010fe200010f0eff */
[----:B------:R-:W-:Y:S01]  /*4ea0*/  IMAD R31, R80, 0x2, R33 ;  /* 0x00000002501f7824 */ /* 0x000fe200078e0221 */
[----:B------:R-:W-:-:S02]  /*4eb0*/  CS2R R80, SRZ ;  /* 0x0000000000507805 */ /* 0x000fc4000001ff00 */
[----:B--2---:R-:W-:Y:S01]  /*4ec0*/  LEA.HI.X.SX32 R217, R65, R2, 0x1, P3 ;  /* 0x0000000241d97211 */ /* 0x004fe200018f0eff */
[----:B------:R2:W-:Y:S01]  /*4ed0*/  STL [R1+0x398], R218 ;  /* 0x000398da01007387 */ /* 0x0005e20000100800 */
[----:B------:R-:W-:Y:S01]  /*4ee0*/  IMAD R47, R78, 0x2, R31 ;  /* 0x000000024e2f7824 */ /* 0x000fe200078e021f */
[----:B------:R-:W4:Y:S01]  /*4ef0*/  LDC R62, c[0x0][0x268] ;  /* 0x00009a00ff3e7b82 */ /* 0x000f220000000800 */
[----:B---3--:R-:W-:Y:S01]  /*4f00*/  IADD3 R219, P1, R15, R10, RZ ;  /* 0x0000000a0fdb7210 */ /* 0x008fe20007f3e0ff */
[----:B------:R3:W-:Y:S01]  /*4f10*/  STL [R1+0x3a0], R217 ;  /* 0x0003a0d901007387 */ /* 0x0007e20000100800 */
[----:B------:R-:W-:-:S03]  /*4f20*/  CS2R R78, SRZ ;  /* 0x00000000004e7805 */ /* 0x000fc6000001ff00 */
[----:B------:R-:W-:Y:S01]  /*4f30*/  STL [R1+0x3ac], R219 ;  /* 0x0003acdb01007387 */ /* 0x000fe20000100800 */
[-C--:B--2---:R-:W-:Y:S01]  /*4f40*/  IADD3 R218, P2, R63, R10.reuse, RZ ;  /* 0x0000000a3fda7210 */ /* 0x084fe20007f5e0ff */
[----:B------:R-:W2:Y:S01]  /*4f50*/  LDC R60, c[0x0][0x268] ;  /* 0x00009a00ff3c7b82 */ /* 0x000ea20000000800 */
[----:B---3--:R-:W-:-:S03]  /*4f60*/  IADD3 R217, P3, R29, R10, RZ ;  /* 0x0000000a1dd97210 */ /* 0x008fc60007f7e0ff */
[----:B------:R3:W-:Y:S04]  /*4f70*/  STL [R1+0x3b4], R218 ;  /* 0x0003b4da01007387 */ /* 0x0007e80000100800 */
[----:B------:R1:W-:Y:S01]  /*4f80*/  STL [R1+0x3bc], R217 ;  /* 0x0003bcd901007387 */ /* 0x0003e20000100800 */
[----:B------:R-:W2:Y:S01]  /*4f90*/  LDC R58, c[0x0][0x268] ;  /* 0x00009a00ff3a7b82 */ /* 0x000ea20000000800 */
[-C--:B---3--:R-:W-:Y:S02]  /*4fa0*/  LEA.HI.X.SX32 R218, R15, R2.reuse, 0x1, P1 ;  /* 0x000000020fda7211 */ /* 0x088fe400008f0eff */
[----:B------:R-:W-:-:S05]  /*4fb0*/  LEA.HI.X.SX32 R15, R63, R2, 0x1, P2 ;  /* 0x000000023f0f7211 */ /* 0x000fca00010f0eff */
[----:B------:R-:W3:Y:S01]  /*4fc0*/  LDC R56, c[0x0][0x268] ;  /* 0x00009a00ff387b82 */ /* 0x000ee20000000800 */
[----:B-1----:R-:W-:Y:S01]  /*4fd0*/  LEA.HI.X.SX32 R217, R29, R2, 0x1, P3 ;  /* 0x000000021dd97211 */ /* 0x002fe200018f0eff */
[----:B------:R1:W-:Y:S01]  /*4fe0*/  STL [R1+0x3a8], R218 ;  /* 0x0003a8da01007387 */ /* 0x0003e20000100800 */
[----:B------:R-:W-:Y:S01]  /*4ff0*/  IMAD R29, R76, 0x2, R47 ;  /* 0x000000024c1d7824 */ /* 0x000fe200078e022f */
[----:B------:R-:W-:Y:S02]  /*5000*/  CS2R R76, SRZ ;  /* 0x00000000004c7805 */ /* 0x000fe4000001ff00 */
[----:B------:R0:W-:Y:S02]  /*5010*/  STL [R1+0x3b0], R15 ;  /* 0x0003b00f01007387 */ /* 0x0001e40000100800 */
[----:B------:R-:W3:Y:S02]  /*5020*/  LDC R54, c[0x0][0x268] ;  /* 0x00009a00ff367b82 */ /* 0x000ee40000000800 */
[----:B------:R5:W-:Y:S01]  /*5030*/  STL [R1+0x3b8], R217 ;  /* 0x0003b8d901007387 */ /* 0x000be20000100800 */
[----:B-1----:R-:W-:-:S02]  /*5040*/  IADD3 R218, P2, R45, R10, RZ ;  /* 0x0000000a2dda7210 */ /* 0x002fc40007f5e0ff */
[----:B0-----:R-:W-:-:S03]  /*5050*/  IADD3 R15, P1, R61, R10, RZ ;  /* 0x0000000a3d0f7210 */ /* 0x001fc60007f3e0ff */
[----:B------:R-:W0:Y:S01]  /*5060*/  LDC R52, c[0x0][0x268] ;  /* 0x00009a00ff347b82 */ /* 0x000e220000000800 */
[----:B-----5:R-:W-:Y:S01]  /*5070*/  IADD3 R217, P3, R27, R10, RZ ;  /* 0x0000000a1bd97210 */ /* 0x020fe20007f7e0ff */
[----:B------:R1:W-:Y:S01]  /*5080*/  STL [R1+0x3c4], R15 ;  /* 0x0003c40f01007387 */ /* 0x0003e20000100800 */
[----:B------:R-:W-:-:S03]  /*5090*/  LEA.HI.X.SX32 R219, R61, R2, 0x1, P1 ;  /* 0x000000023ddb7211 */ /* 0x000fc600008f0eff */
[----:B------:R5:W-:Y:S02]  /*50a0*/  STL [R1+0x3cc], R218 ;  /* 0x0003ccda01007387 */ /* 0x000be40000100800 */
[----:B------:R-:W0:Y:S02]  /*50b0*/  LDC R50, c[0x0][0x268] ;  /* 0x00009a00ff327b82 */ /* 0x000e240000000800 */
[----:B------:R4:W-:Y:S01]  /*50c0*/  STL [R1+0x3d4], R217 ;  /* 0x0003d4d901007387 */ /* 0x0009e20000100800 */
[----:B-1----:R-:W-:Y:S01]  /*50d0*/  IMAD R15, R74, 0x2, R29 ;  /* 0x000000024a0f7824 */ /* 0x002fe200078e021d */
[----:B------:R-:W-:Y:S02]  /*50e0*/  CS2R R74, SRZ ;  /* 0x00000000004a7805 */ /* 0x000fe4000001ff00 */
[----:B------:R1:W-:Y:S02]  /*50f0*/  STL [R1+0x3c0], R219 ;  /* 0x0003c0db01007387 */ /* 0x0003e40000100800 */
[----:B------:R-:W0:Y:S01]  /*5100*/  LDC R48, c[0x0][0x268] ;  /* 0x00009a00ff307b82 */ /* 0x000e220000000800 */
[----:B-----5:R-:W-:Y:S01]  /*5110*/  LEA.HI.X.SX32 R218, R45, R2, 0x1, P2 ;  /* 0x000000022dda7211 */ /* 0x020fe200010f0eff */
[----:B------:R-:W-:Y:S01]  /*5120*/  IMAD R45, R72, 0x2, R15 ;  /* 0x00000002482d7824 */ /* 0x000fe200078e020f */
[----:B------:R-:W-:-:S02]  /*5130*/  CS2R R72, SRZ ;  /* 0x0000000000487805 */ /* 0x000fc4000001ff00 */
[----:B----4-:R-:W-:Y:S01]  /*5140*/  LEA.HI.X.SX32 R217, R27, R2, 0x1, P3 ;  /* 0x000000021bd97211 */ /* 0x010fe200018f0eff */
[----:B------:R4:W-:Y:S01]  /*5150*/  STL [R1+0x3c8], R218 ;  /* 0x0003c8da01007387 */ /* 0x0009e20000100800 */
[----:B------:R-:W-:Y:S01]  /*5160*/  IMAD R27, R70, 0x2, R45 ;  /* 0x00000002461b7824 */ /* 0x000fe200078e022d */
[----:B------:R-:W5:Y:S01]  /*5170*/  LDC R46, c[0x0][0x268] ;  /* 0x00009a00ff2e7b82 */ /* 0x000f620000000800 */
[C---:B-1----:R-:W-:Y:S01]  /*5180*/  IADD3 R219, P1, R13.reuse, R10, RZ ;  /* 0x0000000a0ddb7210 */ /* 0x042fe20007f3e0ff */
[----:B------:R1:W-:Y:S01]  /*5190*/  STL [R1+0x3d0], R217 ;  /* 0x0003d0d901007387 */ /* 0x0003e20000100800 */
[----:B------:R-:W-:Y:S02]  /*51a0*/  CS2R R70, SRZ ;  /* 0x0000000000467805 */ /* 0x000fe4000001ff00 */
[----:B------:R-:W-:Y:S01]  /*51b0*/  LEA.HI.X.SX32 R13, R13, R2, 0x1, P1 ;  /* 0x000000020d0d7211 */ /* 0x000fe200008f0eff */
[----:B------:R2:W-:Y:S01]  /*51c0*/  STL [R1+0x3dc], R219 ;  /* 0x0003dcdb01007387 */ /* 0x0005e20000100800 */
[-C--:B----4-:R-:W-:Y:S01]  /*51d0*/  IADD3 R218, P2, R43, R10.reuse, RZ ;  /* 0x0000000a2bda7210 */ /* 0x090fe20007f5e0ff */
[----:B------:R-:W4:Y:S01]  /*51e0*/  LDC R44, c[0x0][0x268] ;  /* 0x00009a00ff2c7b82 */ /* 0x000f220000000800 */
[----:B-1----:R-:W-:-:S03]  /*51f0*/  IADD3 R217, P3, R59, R10, RZ ;  /* 0x0000000a3bd97210 */ /* 0x002fc60007f7e0ff */
[----:B------:R1:W-:Y:S01]  /*5200*/  STL [R1+0x3e4], R218 ;  /* 0x0003e4da01007387 */ /* 0x0003e20000100800 */
[----:B--2---:R-:W-:-:S03]  /*5210*/  IADD3 R219, P1, R23, R10, RZ ;  /* 0x0000000a17db7210 */ /* 0x004fc60007f3e0ff */
[----:B------:R2:W-:Y:S01]  /*5220*/  STL [R1+0x3ec], R217 ;  /* 0x0003ecd901007387 */ /* 0x0005e20000100800 */
[----:B------:R-:W4:Y:S03]  /*5230*/  LDC R42, c[0x0][0x268] ;  /* 0x00009a00ff2a7b82 */ /* 0x000f260000000800 */
[----:B------:R3:W-:Y:S01]  /*5240*/  STL [R1+0x3d8], R13 ;  /* 0x0003d80d01007387 */ /* 0x0007e20000100800 */
[----:B-1----:R-:W-:-:S04]  /*5250*/  LEA.HI.X.SX32 R218, R43, R2, 0x1, P2 ;  /* 0x000000022bda7211 */ /* 0x002fc800010f0eff */
[----:B------:R-:W1:Y:S01]  /*5260*/  LDC R40, c[0x0][0x268] ;  /* 0x00009a00ff287b82 */ /* 0x000e620000000800 */
[----:B--2---:R-:W-:Y:S01]  /*5270*/  LEA.HI.X.SX32 R217, R59, R2, 0x1, P3 ;  /* 0x000000023bd97211 */ /* 0x004fe200018f0eff */
[----:B------:R2:W-:Y:S01]  /*5280*/  STL [R1+0x3e0], R218 ;  /* 0x0003e0da01007387 */ /* 0x0005e20000100800 */
[----:B---3--:R-:W-:-:S03]  /*5290*/  IMAD R13, R68, 0x2, R27 ;  /* 0x00000002440d7824 */ /* 0x008fc600078e021b */
[----:B------:R3:W-:Y:S01]  /*52a0*/  STL [R1+0x3e8], R217 ;  /* 0x0003e8d901007387 */ /* 0x0007e20000100800 */
[----:B------:R-:W-:Y:S01]  /*52b0*/  CS2R R68, SRZ ;  /* 0x0000000000447805 */ /* 0x000fe2000001ff00 */
[----:B------:R-:W1:Y:S01]  /*52c0*/  LDC R38, c[0x0][0x268] ;  /* 0x00009a00ff267b82 */ /* 0x000e620000000800 */
[----:B------:R-:W-:Y:S01]  /*52d0*/  IMAD R43, R66, 0x2, R13 ;  /* 0x00000002422b7824 */ /* 0x000fe200078e020d */
[----:B------:R-:W-:Y:S01]  /*52e0*/  STL [R1+0x3f4], R219 ;  /* 0x0003f4db01007387 */ /* 0x000fe20000100800 */
[----:B------:R-:W-:Y:S02]  /*52f0*/  CS2R R66, SRZ ;  /* 0x0000000000427805 */ /* 0x000fe4000001ff00 */
[-C--:B--2---:R-:W-:Y:S02]  /*5300*/  IADD3 R218, P2, R25, R10.reuse, RZ ;  /* 0x0000000a19da7210 */ /* 0x084fe40007f5e0ff */
[----:B---3--:R-:W-:-:S03]  /*5310*/  IADD3 R217, P3, R57, R10, RZ ;  /* 0x0000000a39d97210 */ /* 0x008fc60007f7e0ff */
[----:B------:R2:W-:Y:S01]  /*5320*/  STL [R1+0x3fc], R218 ;  /* 0x0003fcda01007387 */ /* 0x0005e20000100800 */
[----:B------:R-:W3:Y:S03]  /*5330*/  LDC R36, c[0x0][0x268] ;  /* 0x00009a00ff247b82 */ /* 0x000ee60000000800 */
[----:B------:R0:W-:Y:S05]  /*5340*/  STL [R1+0x404], R217 ;  /* 0x000404d901007387 */ /* 0x0001ea0000100800 */
[----:B------:R-:W3:Y:S01]  /*5350*/  LDC R34, c[0x0][0x268] ;  /* 0x00009a00ff227b82 */ /* 0x000ee20000000800 */
[----:B--2---:R-:W-:-:S02]  /*5360*/  LEA.HI.X.SX32 R218, R23, R2, 0x1, P1 ;  /* 0x0000000217da7211 */ /* 0x004fc400008f0eff */
[-C--:B------:R-:W-:Y:S01]  /*5370*/  LEA.HI.X.SX32 R23, R25, R2.reuse, 0x1, P2 ;  /* 0x0000000219177211 */ /* 0x080fe200010f0eff */
[----:B------:R-:W-:Y:S01]  /*5380*/  IMAD R25, R64, 0x2, R43 ;  /* 0x0000000240197824 */ /* 0x000fe200078e022b */
[----:B0-----:R-:W-:Y:S01]  /*5390*/  LEA.HI.X.SX32 R217, R57, R2, 0x1, P3 ;  /* 0x0000000239d97211 */ /* 0x001fe200018f0eff */
[----:B------:R0:W-:Y:S01]  /*53a0*/  STL [R1+0x3f0], R218 ;  /* 0x0003f0da01007387 */ /* 0x0001e20000100800 */
[----:B------:R-:W-:Y:S01]  /*53b0*/  CS2R R64, SRZ ;  /* 0x0000000000407805 */ /* 0x000fe2000001ff00 */
[----:B------:R-:W2:Y:S02]  /*53c0*/  LDC R32, c[0x0][0x268] ;  /* 0x00009a00ff207b82 */ /* 0x000ea40000000800 */
[----:B------:R5:W-:Y:S04]  /*53d0*/  STL [R1+0x3f8], R23 ;  /* 0x0003f81701007387 */ /* 0x000be80000100800 */
[----:B------:R4:W-:Y:S01]  /*53e0*/  STL [R1+0x400], R217 ;  /* 0x000400d901007387 */ /* 0x0009e20000100800 */
[-C--:B0-----:R-:W-:Y:S01]  /*53f0*/  IADD3 R218, P2, R41, R10.reuse, RZ ;  /* 0x0000000a29da7210 */ /* 0x081fe20007f5e0ff */
[----:B------:R-:W0:Y:S01]  /*5400*/  LDC R30, c[0x0][0x268] ;  /* 0x00009a00ff1e7b82 */ /* 0x000e220000000800 */
[----:B-----5:R-:W-:-:S02]  /*5410*/  IADD3 R23, P1, R55, R10, RZ ;  /* 0x0000000a37177210 */ /* 0x020fc40007f3e0ff */
[----:B----4-:R-:W-:-:S03]  /*5420*/  IADD3 R217, P3, R21, R10, RZ ;  /* 0x0000000a15d97210 */ /* 0x010fc60007f7e0ff */
[----:B------:R4:W-:Y:S01]  /*5430*/  STL [R1+0x40c], R23 ;  /* 0x00040c1701007387 */ /* 0x0009e20000100800 */
[----:B------:R-:W-:Y:S01]  /*5440*/  LEA.HI.X.SX32 R219, R55, R2, 0x1, P1 ;  /* 0x0000000237db7211 */ /* 0x000fe200008f0eff */
[----:B------:R-:W5:Y:S02]  /*5450*/  LDC R20, c[0x0][0x268] ;  /* 0x00009a00ff147b82 */ /* 0x000f640000000800 */
[----:B------:R1:W-:Y:S04]  /*5460*/  STL [R1+0x414], R218 ;  /* 0x000414da01007387 */ /* 0x0003e80000100800 */
[----:B------:R1:W-:Y:S01]  /*5470*/  STL [R1+0x41c], R217 ;  /* 0x00041cd901007387 */ /* 0x0003e20000100800 */
[----:B----4-:R-:W-:Y:S01]  /*5480*/  IMAD R23, R62, 0x2, R25 ;  /* 0x000000023e177824 */ /* 0x010fe200078e0219 */
[----:B------:R-:W4:Y:S02]  /*5490*/  LDC R19, c[0x0][0x268] ;  /* 0x00009a00ff137b82 */ /* 0x000f240000000800 */
[----:B------:R3:W-:Y:S01]  /*54a0*/  STL [R1+0x408], R219 ;  /* 0x000408db01007387 */ /* 0x0007e20000100800 */
[----:B------:R-:W-:-:S02]  /*54b0*/  CS2R R62, SRZ ;  /* 0x00000000003e7805 */ /* 0x000fc4000001ff00 */
[-C--:B-1----:R-:W-:Y:S01]  /*54c0*/  LEA.HI.X.SX32 R218, R41, R2.reuse, 0x1, P2 ;  /* 0x0000000229da7211 */ /* 0x082fe200010f0eff */
[----:B------:R-:W-:Y:S01]  /*54d0*/  IMAD R41, R60, 0x2, R23 ;  /* 0x000000023c297824 */ /* 0x000fe200078e0217 */
[----:B------:R-:W-:Y:S02]  /*54e0*/  CS2R R60, SRZ ;  /* 0x00000000003c7805 */ /* 0x000fe4000001ff00 */
[----:B------:R-:W-:Y:S01]  /*54f0*/  LEA.HI.X.SX32 R217, R21, R2, 0x1, P3 ;  /* 0x0000000215d97211 */ /* 0x000fe200018f0eff */
[----:B------:R1:W-:Y:S01]  /*5500*/  STL [R1+0x410], R218 ;  /* 0x000410da01007387 */ /* 0x0003e20000100800 */
[C---:B------:R-:W-:Y:S01]  /*5510*/  IADD3 R21, P1, R53.reuse, R10, RZ ;  /* 0x0000000a35157210 */ /* 0x040fe20007f3e0ff */
[----:B------:R-:W4:Y:S02]  /*5520*/  LDC R28, c[0x0][0x268] ;  /* 0x00009a00ff1c7b82 */ /* 0x000f240000000800 */
[----:B------:R2:W-:Y:S01]  /*5530*/  STL [R1+0x418], R217 ;  /* 0x000418d901007387 */ /* 0x0005e20000100800 */
[----:B---3--:R-:W-:-:S03]  /*5540*/  LEA.HI.X.SX32 R219, R53, R2, 0x1, P1 ;  /* 0x0000000235db7211 */ /* 0x008fc600008f0eff */
[----:B------:R3:W-:Y:S01]  /*5550*/  STL [R1+0x424], R21 ;  /* 0x0004241501007387 */ /* 0x0007e20000100800 */
[-C--:B-1----:R-:W-:Y:S01]  /*5560*/  IADD3 R218, P2, R5, R10.reuse, RZ ;  /* 0x0000000a05da7210 */ /* 0x082fe20007f5e0ff */
[----:B------:R-:W1:Y:S01]  /*5570*/  LDC R14, c[0x0][0x268] ;  /* 0x00009a00ff0e7b82 */ /* 0x000e620000000800 */
[----:B--2---:R-:W-:-:S03]  /*5580*/  IADD3 R217, P3, R39, R10, RZ ;  /* 0x0000000a27d97210 */ /* 0x004fc60007f7e0ff */
[----:B------:R2:W-:Y:S01]  /*5590*/  STL [R1+0x42c], R218 ;  /* 0x00042cda01007387 */ /* 0x0005e20000100800 */
[----:B---3--:R-:W-:-:S03]  /*55a0*/  IMAD R21, R58, 0x2, R41 ;  /* 0x000000023a157824 */ /* 0x008fc600078e0229 */
[----:B------:R3:W-:Y:S01]  /*55b0*/  STL [R1+0x434], R217 ;  /* 0x000434d901007387 */ /* 0x0007e20000100800 */
[----:B------:R-:W1:Y:S01]  /*55c0*/  LDC R9, c[0x0][0x268] ;  /* 0x00009a00ff097b82 */ /* 0x000e620000000800 */
[----:B------:R-:W-:Y:S02]  /*55d0*/  CS2R R58, SRZ ;  /* 0x00000000003a7805 */ /* 0x000fe4000001ff00 */
[----:B------:R0:W-:Y:S01]  /*55e0*/  STL [R1+0x420], R219 ;  /* 0x000420db01007387 */ /* 0x0001e20000100800 */
[-C--:B--2---:R-:W-:Y:S01]  /*55f0*/  LEA.HI.X.SX32 R218, R5, R2.reuse, 0x1, P2 ;  /* 0x0000000205da7211 */ /* 0x084fe200010f0eff */
[----:B------:R-:W-:Y:S01]  /*5600*/  IMAD R5, R56, 0x2, R21 ;  /* 0x0000000238057824 */ /* 0x000fe200078e0215 */
[----:B------:R-:W-:Y:S02]  /*5610*/  CS2R R56, SRZ ;  /* 0x0000000000387805 */ /* 0x000fe4000001ff00 */
[----:B------:R-:W2:Y:S01]  /*5620*/  LDC R26, c[0x0][0x268] ;  /* 0x00009a00ff1a7b82 */ /* 0x000ea20000000800 */
[----:B---3--:R-:W-:Y:S01]  /*5630*/  LEA.HI.X.SX32 R217, R39, R2, 0x1, P3 ;  /* 0x0000000227d97211 */ /* 0x008fe200018f0eff */
[----:B------:R3:W-:Y:S01]  /*5640*/  STL [R1+0x428], R218 ;  /* 0x000428da01007387 */ /* 0x0007e20000100800 */
[----:B------:R-:W-:Y:S01]  /*5650*/  IMAD R39, R54, 0x2, R5 ;  /* 0x0000000236277824 */ /* 0x000fe200078e0205 */
[----:B------:R-:W-:-:S02]  /*5660*/  CS2R R54, SRZ ;  /* 0x0000000000367805 */ /* 0x000fc4000001ff00 */
[-C--:B0-----:R-:W-:Y:S01]  /*5670*/  IADD3 R219, P1, R51, R10.reuse, RZ ;  /* 0x0000000a33db7210 */ /* 0x081fe20007f3e0ff */
[----:B------:R0:W-:Y:S01]  /*5680*/  STL [R1+0x430], R217 ;  /* 0x000430d901007387 */ /* 0x0001e20000100800 */
[----:B------:R-:W2:Y:S03]  /*5690*/  LDC R24, c[0x0][0x268] ;  /* 0x00009a00ff187b82 */ /* 0x000ea60000000800 */
[----:B------:R5:W-:Y:S01]  /*56a0*/  STL [R1+0x43c], R219 ;  /* 0x00043cdb01007387 */ /* 0x000be20000100800 */
[-C--:B---3--:R-:W-:Y:S02]  /*56b0*/  IADD3 R218, P2, R37, R10.reuse, RZ ;  /* 0x0000000a25da7210 */ /* 0x088fe40007f5e0ff */
[----:B0-----:R-:W-:-:S03]  /*56c0*/  IADD3 R217, P3, R35, R10, RZ ;  /* 0x0000000a23d97210 */ /* 0x001fc60007f7e0ff */
[----:B------:R0:W-:Y:S01]  /*56d0*/  STL [R1+0x444], R218 ;  /* 0x000444da01007387 */ /* 0x0001e20000100800 */
[----:B------:R-:W3:Y:S01]  /*56e0*/  LDC R4, c[0x0][0x268] ;  /* 0x00009a00ff047b82 */ /* 0x000ee20000000800 */
[-C--:B-----5:R-:W-:Y:S02]  /*56f0*/  LEA.HI.X.SX32 R219, R51, R2.reuse, 0x1, P1 ;  /* 0x0000000233db7211 */ /* 0x0a0fe400008f0eff */
[----:B------:R5:W-:Y:S04]  /*5700*/  STL [R1+0x44c], R217 ;  /* 0x00044cd901007387 */ /* 0x000be80000100800 */
[----:B------:R4:W-:Y:S01]  /*5710*/  STL [R1+0x438], R219 ;  /* 0x000438db01007387 */ /* 0x0009e20000100800 */
[----:B------:R-:W3:Y:S01]  /*5720*/  LDC R12, c[0x0][0x268] ;  /* 0x00009a00ff0c7b82 */ /* 0x000ee20000000800 */
[----:B0-----:R-:W-:Y:S01]  /*5730*/  LEA.HI.X.SX32 R218, R37, R2, 0x1, P2 ;  /* 0x0000000225da7211 */ /* 0x001fe200010f0eff */
[----:B------:R-:W-:Y:S01]  /*5740*/  IMAD R37, R52, 0x2, R39 ;  /* 0x0000000234257824 */ /* 0x000fe200078e0227 */
[----:B------:R-:W-:-:S02]  /*5750*/  CS2R R52, SRZ ;  /* 0x0000000000347805 */ /* 0x000fc4000001ff00 */
[----:B-----5:R-:W-:Y:S01]  /*5760*/  LEA.HI.X.SX32 R217, R35, R2, 0x1, P3 ;  /* 0x0000000223d97211 */ /* 0x020fe200018f0eff */
[----:B------:R0:W-:Y:S01]  /*5770*/  STL [R1+0x440], R218 ;  /* 0x000440da01007387 */ /* 0x0001e20000100800 */
[----:B------:R-:W-:Y:S01]  /*5780*/  IMAD R35, R50, 0x2, R37 ;  /* 0x0000000232237824 */ /* 0x000fe200078e0225 */
[----:B------:R-:W5:Y:S01]  /*5790*/  LDC R11, c[0x0][0x268] ;  /* 0x00009a00ff0b7b82 */ /* 0x000f620000000800 */
[----:B----4-:R-:W-:Y:S01]  /*57a0*/  IADD3 R219, P1, R49, R10, RZ ;  /* 0x0000000a31db7210 */ /* 0x010fe20007f3e0ff */
[----:B------:R4:W-:Y:S01]  /*57b0*/  STL [R1+0x448], R217 ;  /* 0x000448d901007387 */ /* 0x0009e20000100800 */
[----:B------:R-:W-:-:S03]  /*57c0*/  CS2R R50, SRZ ;  /* 0x0000000000327805 */ /* 0x000fc6000001ff00 */
[----:B------:R1:W-:Y:S01]  /*57d0*/  STL [R1+0x454], R219 ;  /* 0x000454db01007387 */ /* 0x0003e20000100800 */
[-C--:B0-----:R-:W-:Y:S01]  /*57e0*/  IADD3 R218, P2, R33, R10.reuse, RZ ;  /* 0x0000000a21da7210 */ /* 0x081fe20007f5e0ff */
[----:B------:R-:W0:Y:S01]  /*57f0*/  LDC R3, c[0x0][0x268] ;  /* 0x00009a00ff037b82 */ /* 0x000e220000000800 */
[----:B----4-:R-:W-:-:S03]  /*5800*/  IADD3 R217, P3, R31, R10, RZ ;  /* 0x0000000a1fd97210 */ /* 0x010fc60007f7e0ff */
[----:B------:R4:W-:Y:S01]  /*5810*/  STL [R1+0x45c], R218 ;  /* 0x00045cda01007387 */ /* 0x0009e20000100800 */
[----:B-1----:R-:W-:-:S03]  /*5820*/  LEA.HI.X.SX32 R219, R49, R2, 0x1, P1 ;  /* 0x0000000231db7211 */ /* 0x002fc600008f0eff */
[----:B------:R1:W-:Y:S01]  /*5830*/  STL [R1+0x464], R217 ;  /* 0x000464d901007387 */ /* 0x0003e20000100800 */
[----:B------:R-:W0:Y:S03]  /*5840*/  LDC R16, c[0x0][0x268] ;  /* 0x00009a00ff107b82 */ /* 0x000e260000000800 */
[----:B------:R2:W-:Y:S01]  /*5850*/  STL [R1+0x450], R219 ;  /* 0x000450db01007387 */ /* 0x0005e20000100800 */
[-C--:B----4-:R-:W-:Y:S01]  /*5860*/  LEA.HI.X.SX32 R218, R33, R2.reuse, 0x1, P2 ;  /* 0x0000000221da7211 */ /* 0x090fe200010f0eff */
[----:B------:R-:W-:Y:S01]  /*5870*/  IMAD R33, R48, 0x2, R35 ;  /* 0x0000000230217824 */ /* 0x000fe200078e0223 */
[----:B------:R-:W-:Y:S02]  /*5880*/  CS2R R48, SRZ ;  /* 0x0000000000307805 */ /* 0x000fe4000001ff00 */
[----:B------:R-:W4:Y:S01]  /*5890*/  LDC R17, c[0x0][0x268] ;  /* 0x00009a00ff117b82 */ /* 0x000f220000000800 */
[----:B-1----:R-:W-:Y:S01]  /*58a0*/  LEA.HI.X.SX32 R217, R31, R2, 0x1, P3 ;  /* 0x000000021fd97211 */ /* 0x002fe200018f0eff */
[----:B------:R1:W-:Y:S01]  /*58b0*/  STL [R1+0x458], R218 ;  /* 0x000458da01007387 */ /* 0x0003e20000100800 */
[----:B------:R-:W-:Y:S01]  /*58c0*/  IMAD R31, R46, 0x2, R33 ;  /* 0x000000022e1f7824 */ /* 0x000fe200078e0221 */
[----:B--2---:R-:W-:-:S02]  /*58d0*/  IADD3 R219, P1, R47, R10, RZ ;  /* 0x0000000a2fdb7210 */ /* 0x004fc40007f3e0ff */
[----:B------:R2:W-:Y:S02]  /*58e0*/  STL [R1+0x460], R217 ;  /* 0x000460d901007387 */ /* 0x0005e40000100800 */
[----:B------:R-:W4:Y:S02]  /*58f0*/  LDC R18, c[0x0][0x268] ;  /* 0x00009a00ff127b82 */ /* 0x000f240000000800 */
[----:B------:R3:W-:Y:S01]  /*5900*/  STL [R1+0x46c], R219 ;  /* 0x00046cdb01007387 */ /* 0x0007e20000100800 */
[-C--:B-1----:R-:W-:Y:S02]  /*5910*/  IADD3 R218, P2, R29, R10.reuse, RZ ;  /* 0x0000000a1dda7210 */ /* 0x082fe40007f5e0ff */
[----:B--2---:R-:W-:-:S03]  /*5920*/  IADD3 R217, P3, R15, R10, RZ ;  /* 0x0000000a0fd97210 */ /* 0x004fc60007f7e0ff */
[----:B------:R1:W-:Y:S01]  /*5930*/  STL [R1+0x474], R218 ;  /* 0x000474da01007387 */ /* 0x0003e20000100800 */
[----:B------:R-:W2:Y:S01]  /*5940*/  LDC R22, c[0x0][0x268] ;  /* 0x00009a00ff167b82 */ /* 0x000ea20000000800 */
[----:B---3--:R-:W-:Y:S02]  /*5950*/  LEA.HI.X.SX32 R219, R47, R2, 0x1, P1 ;  /* 0x000000022fdb7211 */ /* 0x008fe400008f0eff */
[----:B------:R3:W-:Y:S01]  /*5960*/  STL [R1+0x47c], R217 ;  /* 0x00047cd901007387 */ /* 0x0007e20000100800 */
[----:B------:R-:W-:-:S03]  /*5970*/  CS2R R46, SRZ ;  /* 0x00000000002e7805 */ /* 0x000fc6000001ff00 */
[----:B------:R5:W-:Y:S01]  /*5980*/  STL [R1+0x468], R219 ;  /* 0x000468db01007387 */ /* 0x000be20000100800 */
[-C--:B-1----:R-:W-:Y:S02]  /*5990*/  LEA.HI.X.SX32 R218, R29, R2.reuse, 0x1, P2 ;  /* 0x000000021dda7211 */ /* 0x082fe400010f0eff */
[----:B---3--:R-:W-:-:S03]  /*59a0*/  LEA.HI.X.SX32 R217, R15, R2, 0x1, P3 ;  /* 0x000000020fd97211 */ /* 0x008fc600018f0eff */
[----:B------:R1:W-:Y:S01]  /*59b0*/  STL [R1+0x470], R218 ;  /* 0x000470da01007387 */ /* 0x0003e20000100800 */
[----:B------:R-:W-:Y:S01]  /*59c0*/  IMAD R15, R44, 0x2, R31 ;  /* 0x000000022c0f7824 */ /* 0x000fe200078e021f */
[----:B-----5:R-:W-:Y:S02]  /*59d0*/  IADD3 R219, P1, R45, R10, RZ ;  /* 0x0000000a2ddb7210 */ /* 0x020fe40007f3e0ff */
[----:B------:R3:W-:Y:S01]  /*59e0*/  STL [R1+0x478], R217 ;  /* 0x000478d901007387 */ /* 0x0007e20000100800 */
[----:B------:R-:W-:-:S03]  /*59f0*/  IMAD R29, R42, 0x2, R15 ;  /* 0x000000022a1d7824 */ /* 0x000fc600078e020f */
[----:B------:R5:W-:Y:S01]  /*5a00*/  STL [R1+0x484], R219 ;  /* 0x000484db01007387 */ /* 0x000be20000100800 */
[-C--:B-1----:R-:W-:Y:S02]  /*5a10*/  IADD3 R218, P2, R27, R10.reuse, RZ ;  /* 0x0000000a1bda7210 */ /* 0x082fe40007f5e0ff */
[----:B---3--:R-:W-:-:S03]  /*5a20*/  IADD3 R217, P3, R13, R10, RZ ;  /* 0x0000000a0dd97210 */ /* 0x008fc60007f7e0ff */
[----:B------:R1:W-:Y:S01]  /*5a30*/  STL [R1+0x48c], R218 ;  /* 0x00048cda01007387 */ /* 0x0003e20000100800 */
[----:B-----5:R-:W-:-:S03]  /*5a40*/  LEA.HI.X.SX32 R219, R45, R2, 0x1, P1 ;  /* 0x000000022ddb7211 */ /* 0x020fc600008f0eff */
[----:B------:R3:W-:Y:S01]  /*5a50*/  STL [R1+0x494], R217 ;  /* 0x000494d901007387 */ /* 0x0007e20000100800 */
[----:B------:R-:W-:-:S03]  /*5a60*/  CS2R R44, SRZ ;  /* 0x00000000002c7805 */ /* 0x000fc6000001ff00 */
[----:B------:R5:W-:Y:S01]  /*5a70*/  STL [R1+0x480], R219 ;  /* 0x000480db01007387 */ /* 0x000be20000100800 */
[-C--:B-1----:R-:W-:Y:S01]  /*5a80*/  LEA.HI.X.SX32 R218, R27, R2.reuse, 0x1, P2 ;  /* 0x000000021bda7211 */ /* 0x082fe200010f0eff */
[----:B------:R-:W-:Y:S01]  /*5a90*/  IMAD R27, R40, 0x2, R29 ;  /* 0x00000002281b7824 */ /* 0x000fe200078e021d */
[----:B---3--:R-:W-:-:S03]  /*5aa0*/  LEA.HI.X.SX32 R217, R13, R2, 0x1, P3 ;  /* 0x000000020dd97211 */ /* 0x008fc600018f0eff */
[----:B------:R1:W-:Y:S01]  /*5ab0*/  STL [R1+0x488], R218 ;  /* 0x000488da01007387 */ /* 0x0003e20000100800 */
[----:B------:R-:W-:-:S03]  /*5ac0*/  IADD3 R13, P1, R43, R10, RZ ;  /* 0x0000000a2b0d7210 */ /* 0x000fc60007f3e0ff */
[----:B------:R3:W-:Y:S01]  /*5ad0*/  STL [R1+0x490], R217 ;  /* 0x000490d901007387 */ /* 0x0007e20000100800 */
[----:B-----5:R-:W-:Y:S02]  /*5ae0*/  LEA.HI.X.SX32 R219, R43, R2, 0x1, P1 ;  /* 0x000000022bdb7211 */ /* 0x020fe400008f0eff */
[----:B------:R-:W-:Y:S01]  /*5af0*/  CS2R R42, SRZ ;  /* 0x00000000002a7805 */ /* 0x000fe2000001ff00 */
[----:B------:R5:W-:Y:S01]  /*5b00*/  STL [R1+0x49c], R13 ;  /* 0x00049c0d01007387 */ /* 0x000be20000100800 */
[-C--:B-1----:R-:W-:Y:S02]  /*5b10*/  IADD3 R218, P2, R25, R10.reuse, RZ ;  /* 0x0000000a19da7210 */ /* 0x082fe40007f5e0ff */
[----:B---3--:R-:W-:-:S03]  /*5b20*/  IADD3 R217, P3, R23, R10, RZ ;  /* 0x0000000a17d97210 */ /* 0x008fc60007f7e0ff */
[----:B------:R1:W-:Y:S01]  /*5b30*/  STL [R1+0x4a4], R218 ;  /* 0x0004a4da01007387 */ /* 0x0003e20000100800 */
[----:B-----5:R-:W-:-:S03]  /*5b40*/  IMAD R13, R38, 0x2, R27 ;  /* 0x00000002260d7824 */ /* 0x020fc600078e021b */
[----:B------:R3:W-:Y:S04]  /*5b50*/  STL [R1+0x4ac], R217 ;  /* 0x0004acd901007387 */ /* 0x0007e80000100800 */
[----:B------:R-:W-:Y:S01]  /*5b60*/  STL [R1+0x498], R219 ;  /* 0x000498db01007387 */ /* 0x000fe20000100800 */
[-C--:B-1----:R-:W-:Y:S01]  /*5b70*/  LEA.HI.X.SX32 R218, R25, R2.reuse, 0x1, P2 ;  /* 0x0000000219da7211 */ /* 0x082fe200010f0eff */
[----:B------:R-:W-:Y:S01]  /*5b80*/  IMAD R25, R36, 0x2, R13 ;  /* 0x0000000224197824 */ /* 0x000fe200078e020d */
[----:B---3--:R-:W-:-:S03]  /*5b90*/  LEA.HI.X.SX32 R217, R23, R2, 0x1, P3 ;  /* 0x0000000217d97211 */ /* 0x008fc600018f0eff */
[----:B------:R1:W-:Y:S01]  /*5ba0*/  STL [R1+0x4a0], R218 ;  /* 0x0004a0da01007387 */ /* 0x0003e20000100800 */
[----:B------:R-:W-:-:S03]  /*5bb0*/  IADD3 R23, P1, R41, R10, RZ ;  /* 0x0000000a29177210 */ /* 0x000fc60007f3e0ff */
[----:B------:R3:W-:Y:S04]  /*5bc0*/  STL [R1+0x4a8], R217 ;  /* 0x0004a8d901007387 */ /* 0x0007e80000100800 */
[----:B------:R5:W-:Y:S01]  /*5bd0*/  STL [R1+0x4b4], R23 ;  /* 0x0004b41701007387 */ /* 0x000be20000100800 */
[-C--:B-1----:R-:W-:Y:S02]  /*5be0*/  IADD3 R218, P2, R21, R10.reuse, RZ ;  /* 0x0000000a15da7210 */ /* 0x082fe40007f5e0ff */
[----:B---3--:R-:W-:-:S03]  /*5bf0*/  IADD3 R217, P3, R5, R10, RZ ;  /* 0x0000000a05d97210 */ /* 0x008fc60007f7e0ff */
[----:B------:R1:W-:Y:S01]  /*5c00*/  STL [R1+0x4bc], R218 ;  /* 0x0004bcda01007387 */ /* 0x0003e20000100800 */
[-C--:B------:R-:W-:Y:S01]  /*5c10*/  LEA.HI.X.SX32 R21, R21, R2.reuse, 0x1, P2 ;  /* 0x0000000215157211 */ /* 0x080fe200010f0eff */
[----:B-----5:R-:W-:Y:S02]  /*5c20*/  IMAD R23, R34, 0x2, R25 ;  /* 0x0000000222177824 */ /* 0x020fe400078e0219 */
[----:B------:R3:W-:Y:S01]  /*5c30*/  STL [R1+0x4c4], R217 ;  /* 0x0004c4d901007387 */ /* 0x0007e20000100800 */
[-C--:B-1----:R-:W-:Y:S02]  /*5c40*/  LEA.HI.X.SX32 R218, R41, R2.reuse, 0x1, P1 ;  /* 0x0000000229da7211 */ /* 0x082fe400008f0eff */
[----:B------:R-:W-:Y:S02]  /*5c50*/  CS2R R40, SRZ ;  /* 0x0000000000287805 */ /* 0x000fe4000001ff00 */
[----:B---3--:R-:W-:Y:S01]  /*5c60*/  LEA.HI.X.SX32 R217, R5, R2, 0x1, P3 ;  /* 0x0000000205d97211 */ /* 0x008fe200018f0eff */
[----:B------:R1:W-:Y:S01]  /*5c70*/  STL [R1+0x4b0], R218 ;  /* 0x0004b0da01007387 */ /* 0x0003e20000100800 */
[----:B------:R-:W-:-:S03]  /*5c80*/  IMAD R5, R32, 0x2, R23 ;  /* 0x0000000220057824 */ /* 0x000fc600078e0217 */
[----:B------:R3:W-:Y:S04]  /*5c90*/  STL [R1+0x4b8], R21 ;  /* 0x0004b81501007387 */ /* 0x0007e80000100800 */
[----:B------:R5:W-:Y:S01]  /*5ca0*/  STL [R1+0x4c0], R217 ;  /* 0x0004c0d901007387 */ /* 0x000be20000100800 */
[-C--:B-1----:R-:W-:Y:S02]  /*5cb0*/  IADD3 R218, P2, R37, R10.reuse, RZ ;  /* 0x0000000a25da7210 */ /* 0x082fe40007f5e0ff */
[-C--:B---3--:R-:W-:Y:S02]  /*5cc0*/  IADD3 R21, P1, R39, R10.reuse, RZ ;  /* 0x0000000a27157210 */ /* 0x088fe40007f3e0ff */
[----:B-----5:R-:W-:-:S03]  /*5cd0*/  IADD3 R217, P3, R35, R10, RZ ;  /* 0x0000000a23d97210 */ /* 0x020fc60007f7e0ff */
[----:B------:R1:W-:Y:S01]  /*5ce0*/  STL [R1+0x4cc], R21 ;  /* 0x0004cc1501007387 */ /* 0x0003e20000100800 */
[----:B------:R-:W-:Y:S02]  /*5cf0*/  LEA.HI.X.SX32 R219, R39, R2, 0x1, P1 ;  /* 0x0000000227db7211 */ /* 0x000fe400008f0eff */
[----:B------:R-:W-:Y:S01]  /*5d00*/  CS2R R38, SRZ ;  /* 0x0000000000267805 */ /* 0x000fe2000001ff00 */
[----:B------:R3:W-:Y:S04]  /*5d10*/  STL [R1+0x4d4], R218 ;  /* 0x0004d4da01007387 */ /* 0x0007e80000100800 */
[----:B------:R5:W-:Y:S01]  /*5d20*/  STL [R1+0x4dc], R217 ;  /* 0x0004dcd901007387 */ /* 0x000be20000100800 */
[----:B-1----:R-:W-:-:S03]  /*5d30*/  IMAD R21, R30, 0x2, R5 ;  /* 0x000000021e157824 */ /* 0x002fc600078e0205 */
[----:B------:R1:W-:Y:S01]  /*5d40*/  STL [R1+0x4c8], R219 ;  /* 0x0004c8db01007387 */ /* 0x0003e20000100800 */
[-C--:B---3--:R-:W-:Y:S01]  /*5d50*/  LEA.HI.X.SX32 R218, R37, R2.reuse, 0x1, P2 ;  /* 0x0000000225da7211 */ /* 0x088fe200010f0eff */
[----:B------:R-:W-:Y:S01]  /*5d60*/  IMAD R20, R20, 0x2, R21 ;  /* 0x0000000214147824 */ /* 0x000fe200078e0215 */
[----:B------:R-:W-:Y:S02]  /*5d70*/  CS2R R36, SRZ ;  /* 0x0000000000247805 */ /* 0x000fe4000001ff00 */
[----:B-----5:R-:W-:Y:S01]  /*5d80*/  LEA.HI.X.SX32 R217, R35, R2, 0x1, P3 ;  /* 0x0000000223d97211 */ /* 0x020fe200018f0eff */
[----:B------:R3:W-:Y:S01]  /*5d90*/  STL [R1+0x4d0], R218 ;  /* 0x0004d0da01007387 */ /* 0x0007e20000100800 */
[----:B------:R-:W-:Y:S01]  /*5da0*/  IMAD R19, R19, 0x2, R20 ;  /* 0x0000000213137824 */ /* 0x000fe200078e0214 */
[----:B------:R-:W-:Y:S02]  /*5db0*/  CS2R R34, SRZ ;  /* 0x0000000000227805 */ /* 0x000fe4000001ff00 */
[-C--:B-1----:R-:W-:Y:S01]  /*5dc0*/  IADD3 R219, P1, R33, R10.reuse, RZ ;  /* 0x0000000a21db7210 */ /* 0x082fe20007f3e0ff */
[----:B------:R1:W-:Y:S04]  /*5dd0*/  STL [R1+0x4d8], R217 ;  /* 0x0004d8d901007387 */ /* 0x0003e80000100800 */
[----:B------:R5:W-:Y:S01]  /*5de0*/  STL [R1+0x4e4], R219 ;  /* 0x0004e4db01007387 */ /* 0x000be20000100800 */
[----:B---3--:R-:W-:-:S02]  /*5df0*/  IADD3 R218, P2, R31, R10, RZ ;  /* 0x0000000a1fda7210 */ /* 0x008fc40007f5e0ff */
[----:B-1----:R-:W-:-:S03]  /*5e00*/  IADD3 R217, P3, R15, R10, RZ ;  /* 0x0000000a0fd97210 */ /* 0x002fc60007f7e0ff */
[----:B------:R1:W-:Y:S01]  /*5e10*/  STL [R1+0x4ec], R218 ;  /* 0x0004ecda01007387 */ /* 0x0003e20000100800 */
[----:B-----5:R-:W-:-:S03]  /*5e20*/  LEA.HI.X.SX32 R219, R33, R2, 0x1, P1 ;  /* 0x0000000221db7211 */ /* 0x020fc600008f0eff */
[----:B------:R3:W-:Y:S01]  /*5e30*/  STL [R1+0x4f4], R217 ;  /* 0x0004f4d901007387 */ /* 0x0007e20000100800 */
[----:B------:R-:W-:-:S03]  /*5e40*/  CS2R R32, SRZ ;  /* 0x0000000000207805 */ /* 0x000fc6000001ff00 */
[----:B------:R5:W-:Y:S01]  /*5e50*/  STL [R1+0x4e0], R219 ;  /* 0x0004e0db01007387 */ /* 0x000be20000100800 */
[-C--:B-1----:R-:W-:Y:S02]  /*5e60*/  LEA.HI.X.SX32 R218, R31, R2.reuse, 0x1, P2 ;  /* 0x000000021fda7211 */ /* 0x082fe400010f0eff */
[----:B------:R-:W-:Y:S02]  /*5e70*/  CS2R R30, SRZ ;  /* 0x00000000001e7805 */ /* 0x000fe4000001ff00 */
[----:B---3--:R-:W-:Y:S01]  /*5e80*/  LEA.HI.X.SX32 R217, R15, R2, 0x1, P3 ;  /* 0x000000020fd97211 */ /* 0x008fe200018f0eff */
[----:B------:R1:W-:Y:S01]  /*5e90*/  STL [R1+0x4e8], R218 ;  /* 0x0004e8da01007387 */ /* 0x0003e20000100800 */
[----:B------:R-:W-:Y:S01]  /*5ea0*/  IMAD R15, R28, 0x2, R19 ;  /* 0x000000021c0f7824 */ /* 0x000fe200078e0213 */
[----:B-----5:R-:W-:Y:S02]  /*5eb0*/  IADD3 R219, P1, R29, R10, RZ ;  /* 0x0000000a1ddb7210 */ /* 0x020fe40007f3e0ff */
[----:B------:R3:W-:Y:S01]  /*5ec0*/  STL [R1+0x4f0], R217 ;  /* 0x0004f0d901007387 */ /* 0x0007e20000100800 */
[----:B------:R-:W-:-:S03]  /*5ed0*/  IMAD R14, R14, 0x2, R15 ;  /* 0x000000020e0e7824 */ /* 0x000fc600078e020f */
[----:B------:R5:W-:Y:S01]  /*5ee0*/  STL [R1+0x4fc], R219 ;  /* 0x0004fcdb01007387 */ /* 0x000be20000100800 */
[----:B------:R-:W-:Y:S01]  /*5ef0*/  IMAD R9, R9, 0x2, R14 ;  /* 0x0000000209097824 */ /* 0x000fe200078e020e */
[-C--:B-1----:R-:W-:Y:S02]  /*5f00*/  IADD3 R218, P2, R27, R10.reuse, RZ ;  /* 0x0000000a1bda7210 */ /* 0x082fe40007f5e0ff */
[----:B---3--:R-:W-:-:S03]  /*5f10*/  IADD3 R217, P3, R13, R10, RZ ;  /* 0x0000000a0dd97210 */ /* 0x008fc60007f7e0ff */
[----:B------:R1:W-:Y:S01]  /*5f20*/  STL [R1+0x504], R218 ;  /* 0x000504da01007387 */ /* 0x0003e20000100800 */
[----:B-----5:R-:W-:-:S03]  /*5f30*/  LEA.HI.X.SX32 R219, R29, R2, 0x1, P1 ;  /* 0x000000021ddb7211 */ /* 0x020fc600008f0eff */
[----:B------:R3:W-:Y:S01]  /*5f40*/  STL [R1+0x50c], R217 ;  /* 0x00050cd901007387 */ /* 0x0007e20000100800 */
[----:B------:R-:W-:-:S03]  /*5f50*/  CS2R R28, SRZ ;  /* 0x00000000001c7805 */ /* 0x000fc6000001ff00 */
[----:B------:R-:W-:Y:S01]  /*5f60*/  STL [R1+0x4f8], R219 ;  /* 0x0004f8db01007387 */ /* 0x000fe20000100800 */
[-C--:B-1----:R-:W-:Y:S02]  /*5f70*/  LEA.HI.X.SX32 R218, R27, R2.reuse, 0x1, P2 ;  /* 0x000000021bda7211 */ /* 0x082fe400010f0eff */
        /* <DEDUP_REMOVED lines=8> */
[----:B-----5:R-:W-:-:S03]  /*6000*/  IMAD R13, R26, 0x2, R9 ;  /* 0x000000021a0d7824 */ /* 0x020fc600078e0209 */
[----:B------:R3:W-:Y:S01]  /*6010*/  STL [R1+0x524], R217 ;  /* 0x000524d901007387 */ /* 0x0007e20000100800 */
[----:B------:R-:W-:Y:S02]  /*6020*/  CS2R R26, SRZ ;  /* 0x00000000001a7805 */ /* 0x000fe4000001ff00 */
[-C--:B-1----:R-:W-:Y:S02]  /*6030*/  LEA.HI.X.SX32 R218, R25, R2.reuse, 0x1, P1 ;  /* 0x0000000219da7211 */ /* 0x082fe400008f0eff */
[----:B---3--:R-:W-:-:S03]  /*6040*/  LEA.HI.X.SX32 R217, R23, R2, 0x1, P2 ;  /* 0x0000000217d97211 */ /* 0x008fc600010f0eff */
[----:B------:R1:W-:Y:S01]  /*6050*/  STL [R1+0x510], R218 ;  /* 0x000510da01007387 */ /* 0x0003e20000100800 */
[----:B------:R-:W-:Y:S01]  /*6060*/  LEA.HI.X.SX32 R23, R5, R2, 0x1, P3 ;  /* 0x0000000205177211 */ /* 0x000fe200018f0eff */
[----:B------:R-:W-:Y:S01]  /*6070*/  IMAD R5, R24, 0x2, R13 ;  /* 0x0000000218057824 */ /* 0x000fe200078e020d */
[----:B------:R-:W-:Y:S01]  /*6080*/  CS2R R24, SRZ ;  /* 0x0000000000187805 */ /* 0x000fe2000001ff00 */
[----:B------:R3:W-:Y:S02]  /*6090*/  STL [R1+0x518], R217 ;  /* 0x000518d901007387 */ /* 0x0007e40000100800 */
[----:B------:R-:W-:Y:S02]  /*60a0*/  IMAD R4, R4, 0x2, R5 ;  /* 0x0000000204047824 */ /* 0x000fe400078e0205 */
[----:B------:R5:W-:Y:S01]  /*60b0*/  STL [R1+0x520], R23 ;  /* 0x0005201701007387 */ /* 0x000be20000100800 */
[-C--:B-1----:R-:W-:Y:S01]  /*60c0*/  IADD3 R218, P1, R21, R10.reuse, RZ ;  /* 0x0000000a15da7210 */ /* 0x082fe20007f3e0ff */
[----:B------:R-:W-:Y:S01]  /*60d0*/  IMAD R12, R12, 0x2, R4 ;  /* 0x000000020c0c7824 */ /* 0x000fe200078e0204 */
[----:B---3--:R-:W-:-:S03]  /*60e0*/  IADD3 R217, P2, R20, R10, RZ ;  /* 0x0000000a14d97210 */ /* 0x008fc60007f5e0ff */
[----:B------:R-:W-:Y:S01]  /*60f0*/  STL [R1+0x52c], R218 ;  /* 0x00052cda01007387 */ /* 0x000fe20000100800 */
[----:B------:R-:W-:Y:S01]  /*6100*/  LEA.HI.X.SX32 R21, R21, R2, 0x1, P1 ;  /* 0x0000000215157211 */ /* 0x000fe200008f0eff */
[----:B------:R-:W-:Y:S01]  /*6110*/  IMAD R11, R11, 0x2, R12 ;  /* 0x000000020b0b7824 */ /* 0x000fe200078e020c */
[----:B-----5:R-:W-:Y:S01]  /*6120*/  IADD3 R23, P3, R19, R10, RZ ;  /* 0x0000000a13177210 */ /* 0x020fe20007f7e0ff */
[----:B------:R-:W-:Y:S01]  /*6130*/  STL [R1+0x534], R217 ;  /* 0x000534d901007387 */ /* 0x000fe20000100800 */
[-C--:B------:R-:W-:Y:S01]  /*6140*/  LEA.HI.X.SX32 R20, R20, R2.reuse, 0x1, P2 ;  /* 0x0000000214147211 */ /* 0x080fe200010f0eff */
[----:B0-----:R-:W-:Y:S01]  /*6150*/  IMAD R3, R3, 0x2, R11 ;  /* 0x0000000203037824 */ /* 0x001fe200078e020b */
[----:B------:R-:W-:Y:S01]  /*6160*/  LEA.HI.X.SX32 R19, R19, R2, 0x1, P3 ;  /* 0x0000000213137211 */ /* 0x000fe200018f0eff */
[----:B------:R0:W-:Y:S04]  /*6170*/  STL [R1+0x53c], R23 ;  /* 0x00053c1701007387 */ /* 0x0001e80000100800 */
[----:B------:R1:W-:Y:S04]  /*6180*/  STL [R1+0x528], R21 ;  /* 0x0005281501007387 */ /* 0x0003e80000100800 */
[----:B------:R3:W-:Y:S01]  /*6190*/  STL [R1+0x530], R20 ;  /* 0x0005301401007387 */ /* 0x0007e20000100800 */
[----:B0-----:R-:W-:-:S03]  /*61a0*/  IMAD R23, R221, 0x75, RZ ;  /* 0x00000075dd177824 */ /* 0x001fc600078e02ff */
[----:B------:R0:W-:Y:S01]  /*61b0*/  STL [R1+0x538], R19 ;  /* 0x0005381301007387 */ /* 0x0001e20000100800 */
[-C--:B-1----:R-:W-:Y:S02]  /*61c0*/  IADD3 R21, P1, R15, R10.reuse, RZ ;  /* 0x0000000a0f157210 */ /* 0x082fe40007f3e0ff */
[----:B---3--:R-:W-:-:S03]  /*61d0*/  IADD3 R20, P3, R9, R10, RZ ;  /* 0x0000000a09147210 */ /* 0x008fc60007f7e0ff */
[----:B------:R1:W-:Y:S01]  /*61e0*/  STL [R1+0x544], R21 ;  /* 0x0005441501007387 */ /* 0x0003e20000100800 */
[----:B0-----:R-:W-:-:S05]  /*61f0*/  IADD3 R19, P2, R14, R10, RZ ;  /* 0x0000000a0e137210 */ /* 0x001fca0007f5e0ff */
[----:B------:R0:W-:Y:S01]  /*6200*/  STL [R1+0x54c], R19 ;  /* 0x00054c1301007387 */ /* 0x0001e20000100800 */
[----:B-1----:R-:W-:-:S03]  /*6210*/  IMAD R21, R221, 0x73, RZ ;  /* 0x00000073dd157824 */ /* 0x002fc600078e02ff */
[----:B------:R1:W-:Y:S01]  /*6220*/  STL [R1+0x554], R20 ;  /* 0x0005541401007387 */ /* 0x0003e20000100800 */
[-C--:B0-----:R-:W-:Y:S02]  /*6230*/  LEA.HI.X.SX32 R19, R15, R2.reuse, 0x1, P1 ;  /* 0x000000020f137211 */ /* 0x081fe400008f0eff */
[-C--:B------:R-:W-:Y:S02]  /*6240*/  LEA.HI.X.SX32 R15, R14, R2.reuse, 0x1, P2 ;  /* 0x000000020e0f7211 */ /* 0x080fe400010f0eff */
[----:B------:R-:W-:Y:S01]  /*6250*/  LEA.HI.X.SX32 R14, R9, R2, 0x1, P3 ;  /* 0x00000002090e7211 */ /* 0x000fe200018f0eff */
[----:B------:R0:W-:Y:S01]  /*6260*/  STL [R1+0x540], R19 ;  /* 0x0005401301007387 */ /* 0x0001e20000100800 */
[----:B------:R-:W-:Y:S01]  /*6270*/  IADD3 R9, P1, R13, R10, RZ ;  /* 0x0000000a0d097210 */ /* 0x000fe20007f3e0ff */
[C---:B-1----:R-:W-:Y:S02]  /*6280*/  IMAD R20, R221.reuse, 0x72, RZ ;  /* 0x00000072dd147824 */ /* 0x042fe400078e02ff */
[----:B------:R1:W-:Y:S04]  /*6290*/  STL [R1+0x548], R15 ;  /* 0x0005480f01007387 */ /* 0x0003e80000100800 */
[----:B------:R3:W-:Y:S01]  /*62a0*/  STL [R1+0x550], R14 ;  /* 0x0005500e01007387 */ /* 0x0007e20000100800 */
[----:B0-----:R-:W-:-:S03]  /*62b0*/  IMAD R19, R221, 0x71, RZ ;  /* 0x00000071dd137824 */ /* 0x001fc600078e02ff */
[----:B------:R0:W-:Y:S01]  /*62c0*/  STL [R1+0x55c], R9 ;  /* 0x00055c0901007387 */ /* 0x0001e20000100800 */
[-C--:B-1----:R-:W-:Y:S02]  /*62d0*/  IADD3 R15, P2, R5, R10.reuse, RZ ;  /* 0x0000000a050f7210 */ /* 0x082fe40007f5e0ff */
[----:B---3--:R-:W-:-:S03]  /*62e0*/  IADD3 R14, P3, R4, R10, RZ ;  /* 0x0000000a040e7210 */ /* 0x008fc60007f7e0ff */
[----:B------:R1:W-:Y:S01]  /*62f0*/  STL [R1+0x590], R15 ;  /* 0x0005900f01007387 */ /* 0x0003e20000100800 */
[----:B0-----:R-:W-:-:S03]  /*6300*/  IMAD R9, R16, 0x2, R3 ;  /* 0x0000000210097824 */ /* 0x001fc600078e0203 */
[----:B------:R0:W-:Y:S01]  /*6310*/  STL [R1+0x5a4], R14 ;  /* 0x0005a40e01007387 */ /* 0x0001e20000100800 */
[----:B------:R-:W-:Y:S01]  /*6320*/  IMAD R16, R221, 0x6e, RZ ;  /* 0x0000006edd107824 */ /* 0x000fe200078e02ff */
[-C--:B-1----:R-:W-:Y:S02]  /*6330*/  LEA.HI.X.SX32 R15, R13, R2.reuse, 0x1, P1 ;  /* 0x000000020d0f7211 */ /* 0x082fe400008f0eff */
[-C--:B------:R-:W-:Y:S02]  /*6340*/  LEA.HI.X.SX32 R13, R4, R2.reuse, 0x1, P3 ;  /* 0x00000002040d7211 */ /* 0x080fe400018f0eff */
[----:B0-----:R-:W-:Y:S01]  /*6350*/  LEA.HI.X.SX32 R14, R5, R2, 0x1, P2 ;  /* 0x00000002050e7211 */ /* 0x001fe200010f0eff */
[----:B------:R0:W-:Y:S01]  /*6360*/  STL [R1+0x558], R15 ;  /* 0x0005580f01007387 */ /* 0x0001e20000100800 */
[----:B------:R-:W-:Y:S01]  /*6370*/  IADD3 R4, P1, R12, R10, RZ ;  /* 0x0000000a0c047210 */ /* 0x000fe20007f3e0ff */
[----:B----4-:R-:W-:Y:S02]  /*6380*/  IMAD R5, R17, 0x2, R9 ;  /* 0x0000000211057824 */ /* 0x010fe400078e0209 */
[----:B------:R1:W-:Y:S01]  /*6390*/  STL [R1+0x560], R14 ;  /* 0x0005600e01007387 */ /* 0x0003e20000100800 */
[----:B------:R-:W-:-:S03]  /*63a0*/  IMAD R17, R221, 0x6f, RZ ;  /* 0x0000006fdd117824 */ /* 0x000fc600078e02ff */
[----:B------:R3:W-:Y:S01]  /*63b0*/  STL [R1+0x594], R13 ;  /* 0x0005940d01007387 */ /* 0x0007e20000100800 */
[----:B0-----:R-:W-:-:S03]  /*63c0*/  IMAD R15, R221, 0x6d, RZ ;  /* 0x0000006ddd0f7824 */ /* 0x001fc600078e02ff */
[----:B------:R0:W-:Y:S01]  /*63d0*/  STL [R1+0x598], R4 ;  /* 0x0005980401007387 */ /* 0x0001e20000100800 */
[-C--:B-1----:R-:W-:Y:S02]  /*63e0*/  IADD3 R14, P3, R3, R10.reuse, RZ ;  /* 0x0000000a030e7210 */ /* 0x082fe40007f7e0ff */
[----:B---3--:R-:W-:Y:S01]  /*63f0*/  IADD3 R13, P2, R11, R10, RZ ;  /* 0x0000000a0b0d7210 */ /* 0x008fe20007f5e0ff */
[----:B0-----:R-:W-:-:S04]  /*6400*/  IMAD R4, R18, 0x2, R5 ;  /* 0x0000000212047824 */ /* 0x001fc800078e0205 */
[----:B------:R0:W-:Y:S01]  /*6410*/  STL [R1+0x59c], R13 ;  /* 0x00059c0d01007387 */ /* 0x0001e20000100800 */
[----:B------:R-:W-:-:S03]  /*6420*/  IMAD R18, R221, 0x70, RZ ;  /* 0x00000070dd127824 */ /* 0x000fc600078e02ff */
[----:B------:R1:W-:Y:S01]  /*6430*/  STL [R1+0x5a0], R14 ;  /* 0x0005a00e01007387 */ /* 0x0003e20000100800 */
[-C--:B0-----:R-:W-:Y:S02]  /*6440*/  LEA.HI.X.SX32 R13, R12, R2.reuse, 0x1, P1 ;  /* 0x000000020c0d7211 */ /* 0x081fe400008f0eff */
[-C--:B------:R-:W-:Y:S02]  /*6450*/  LEA.HI.X.SX32 R12, R11, R2.reuse, 0x1, P2 ;  /* 0x000000020b0c7211 */ /* 0x080fe400010f0eff */
[----:B------:R-:W-:Y:S01]  /*6460*/  LEA.HI.X.SX32 R11, R3, R2, 0x1, P3 ;  /* 0x00000002030b7211 */ /* 0x000fe200018f0eff */
[----:B--2---:R-:W-:Y:S01]  /*6470*/  IMAD R3, R22, 0x2, R4 ;  /* 0x0000000216037824 */ /* 0x004fe200078e0204 */
[----:B------:R0:W-:Y:S01]  /*6480*/  STL [R1+0x564], R13 ;  /* 0x0005640d01007387 */ /* 0x0001e20000100800 */
[C---:B-1----:R-:W-:Y:S02]  /*6490*/  IMAD R14, R221.reuse, 0x6c, RZ ;  /* 0x0000006cdd0e7824 */ /* 0x042fe400078e02ff */
[----:B------:R-:W-:Y:S01]  /*64a0*/  IMAD R22, R221, 0x74, RZ ;  /* 0x00000074dd167824 */ /* 0x000fe200078e02ff */
[----:B------:R1:W-:Y:S04]  /*64b0*/  STL [R1+0x568], R12 ;  /* 0x0005680c01007387 */ /* 0x0003e80000100800 */
[----:B------:R2:W-:Y:S01]  /*64c0*/  STL [R1+0x580], R11 ;  /* 0x0005800b01007387 */ /* 0x0005e20000100800 */
[----:B0-----:R-:W-:-:S02]  /*64d0*/  IADD3 R13, P1, R9, R10, RZ ;  /* 0x0000000a090d7210 */ /* 0x001fc40007f3e0ff */
[----:B-1----:R-:W-:-:S03]  /*64e0*/  IADD3 R12, P2, R5, R10, RZ ;  /* 0x0000000a050c7210 */ /* 0x002fc60007f5e0ff */
[----:B------:R0:W-:Y:S01]  /*64f0*/  STL [R1+0x584], R13 ;  /* 0x0005840d01007387 */ /* 0x0001e20000100800 */
[----:B------:R-:W-:Y:S02]  /*6500*/  LEA.HI.X.SX32 R9, R9, R2, 0x1, P1 ;  /* 0x0000000209097211 */ /* 0x000fe400008f0eff */
[CC--:B--2---:R-:W-:Y:S01]  /*6510*/  IADD3 R11, P3, R4.reuse, R10.reuse, RZ ;  /* 0x0000000a040b7210 */ /* 0x0c4fe20007f7e0ff */
[----:B------:R1:W-:Y:S01]  /*6520*/  STL [R1+0x588], R12 ;  /* 0x0005880c01007387 */ /* 0x0003e20000100800 */
[----:B------:R-:W-:Y:S02]  /*6530*/  IADD3 R10, P4, R3, R10, RZ ;  /* 0x0000000a030a7210 */ /* 0x000fe40007f9e0ff */
[-C--:B------:R-:W-:Y:S01]  /*6540*/  LEA.HI.X.SX32 R5, R5, R2.reuse, 0x1, P2 ;  /* 0x0000000205057211 */ /* 0x080fe200010f0eff */
[----:B------:R2:W-:Y:S01]  /*6550*/  STL [R1+0x58c], R11 ;  /* 0x00058c0b01007387 */ /* 0x0005e20000100800 */
[-C--:B------:R-:W-:Y:S01]  /*6560*/  LEA.HI.X.SX32 R4, R4, R2.reuse, 0x1, P3 ;  /* 0x0000000204047211 */ /* 0x080fe200018f0eff */
[----:B0-----:R-:W-:Y:S01]  /*6570*/  IMAD R13, R221, 0x6b, RZ ;  /* 0x0000006bdd0d7824 */ /* 0x001fe200078e02ff */
[----:B------:R-:W-:Y:S01]  /*6580*/  LEA.HI.X.SX32 R2, R3, R2, 0x1, P4 ;  /* 0x0000000203027211 */ /* 0x000fe200020f0eff */
[----:B------:R0:W-:Y:S01]  /*6590*/  STL [R1+0x57c], R10 ;  /* 0x00057c0a01007387 */ /* 0x0001e20000100800 */
[C---:B------:R-:W-:Y:S01]  /*65a0*/  LOP3.LUT P2, RZ, R216.reuse, 0x2, RZ, 0xc0, !PT ;  /* 0x00000002d8ff7812 */ /* 0x040fe2000784c0ff */
[C---:B-1----:R-:W-:Y:S01]  /*65b0*/  IMAD R12, R221.reuse, 0x6a, RZ ;  /* 0x0000006add0c7824 */ /* 0x042fe200078e02ff */
[----:B------:R-:W-:Y:S01]  /*65c0*/  SEL R3, RZ, 0x90, !P0 ;  /* 0x00000090ff037807 */ /* 0x000fe20004000000 */
[----:B------:R1:W-:Y:S01]  /*65d0*/  STL [R1+0x56c], R9 ;  /* 0x00056c0901007387 */ /* 0x0003e20000100800 */
[----:B------:R-:W-:Y:S01]  /*65e0*/  LOP3.LUT P1, RZ, R216, 0x1, RZ, 0xc0, !PT ;  /* 0x00000001d8ff7812 */ /* 0x000fe2000782c0ff */
[----:B--2---:R-:W-:Y:S01]  /*65f0*/  IMAD R11, R221, 0x69, RZ ;  /* 0x00000069dd0b7824 */ /* 0x004fe200078e02ff */
[----:B------:R-:W-:Y:S01]  /*6600*/  LOP3.LUT R3, R3, 0x7f, R216, 0x78, !PT ;  /* 0x0000007f03037812 */ /* 0x000fe200078e78d8 */
[----:B------:R2:W-:Y:S01]  /*6610*/  STL [R1+0x570], R5 ;  /* 0x0005700501007387 */ /* 0x0005e20000100800 */
[----:B0-----:R-:W-:-:S02]  /*6620*/  IMAD.MOV.U32 R10, RZ, RZ, 0x3f800000 ;  /* 0x3f800000ff0a7424 */ /* 0x001fc400078e00ff */
[----:B------:R-:W-:Y:S01]  /*6630*/  IADD3 RZ, P4, R11, R6, RZ ;  /* 0x000000060bff7210 */ /* 0x000fe20007f9e0ff */
[----:B------:R0:W-:Y:S01]  /*6640*/  STL [R1+0x574], R4 ;  /* 0x0005740401007387 */ /* 0x0001e20000100800 */
[----:B-1----:R-:W-:-:S03]  /*6650*/  IMAD.MOV.U32 R9, RZ, RZ, -0x800000 ;  /* 0xff800000ff097424 */ /* 0x002fc600078e00ff */
[----:B------:R1:W-:Y:S01]  /*6660*/  STL [R1+0x578], R2 ;  /* 0x0005780201007387 */ /* 0x0003e20000100800 */
[----:B--2---:R-:W-:-:S03]  /*6670*/  IMAD.MOV.U32 R5, RZ, RZ, 0x5410 ;  /* 0x00005410ff057424 */ /* 0x004fc600078e00ff */
[----:B------:R2:W-:Y:S01]  /*6680*/  STL [R1+0x16c], R10 ;  /* 0x00016c0a01007387 */ /* 0x0005e20000100800 */
[----:B0-----:R-:W-:Y:S01]  /*6690*/  IMAD.MOV.U32 R4, RZ, RZ, 0x7632 ;  /* 0x00007632ff047424 */ /* 0x001fe200078e00ff */
[----:B------:R-:W-:Y:S02]  /*66a0*/  SEL R5, R5, 0x1054, !P2 ;  /* 0x0000105405057807 */ /* 0x000fe40005000000 */
[----:B------:R0:W-:Y:S01]  /*66b0*/  STL [R1+0x38], R9 ;  /* 0x0000380901007387 */ /* 0x0001e20000100800 */
[----:B-1----:R-:W-:Y:S01]  /*66c0*/  IMAD.MOV.U32 R2, RZ, RZ, RZ ;  /* 0x000000ffff027224 */ /* 0x002fe200078e00ff */
[----:B------:R-:W-:Y:S02]  /*66d0*/  SEL R4, R4, 0x3276, !P2 ;  /* 0x0000327604047807 */ /* 0x000fe40005000000 */
[----:B------:R-:W-:Y:S01]  /*66e0*/  IADD3 RZ, P2, R12, R6, RZ ;  /* 0x000000060cff7210 */ /* 0x000fe20007f5e0ff */
[----:B--2---:R-:W-:Y:S02]  /*66f0*/  IMAD.MOV.U32 R10, RZ, RZ, -0x800000 ;  /* 0xff800000ff0a7424 */ /* 0x004fe400078e00ff */
[----:B0-----:R-:W-:-:S03]  /*6700*/  IMAD.MOV.U32 R9, RZ, RZ, 0x3f800000 ;  /* 0x3f800000ff097424 */ /* 0x001fc600078e00ff */
[----:B------:R0:W-:Y:S04]  /*6710*/  STL [R1+0x34], R10 ;  /* 0x0000340a01007387 */ /* 0x0001e80000100800 */
[----:B------:R1:W-:Y:S01]  /*6720*/  STL [R1+0x168], R9 ;  /* 0x0001680901007387 */ /* 0x0003e20000100800 */
[C---:B0-----:R-:W-:Y:S02]  /*6730*/  IMAD R10, R221.reuse, 0x68, RZ ;  /* 0x00000068dd0a7824 */ /* 0x041fe400078e02ff */
[----:B-1----:R-:W-:-:S03]  /*6740*/  IMAD R9, R221, 0x67, RZ ;  /* 0x00000067dd097824 */ /* 0x002fc600078e02ff */
[CC--:B------:R-:W-:Y:S02]  /*6750*/  IADD3 RZ, P5, R10.reuse, R6.reuse, RZ ;  /* 0x000000060aff7210 */ /* 0x0c0fe40007fbe0ff */
[C---:B------:R-:W-:Y:S02]  /*6760*/  IADD3 RZ, P3, R9.reuse, R6, RZ ;  /* 0x0000000609ff7210 */ /* 0x040fe40007f7e0ff */
[-C--:B------:R-:W-:Y:S02]  /*6770*/  LEA.HI.X.SX32 R10, R10, R8.reuse, 0x1, P5 ;  /* 0x000000080a0a7211 */ /* 0x080fe400028f0eff */
[----:B------:R-:W-:Y:S02]  /*6780*/  LEA.HI.X.SX32 R9, R9, R8, 0x1, P3 ;  /* 0x0000000809097211 */ /* 0x000fe400018f0eff */
[-C--:B------:R-:W-:Y:S02]  /*6790*/  IADD3 RZ, P5, R14, R6.reuse, RZ ;  /* 0x000000060eff7210 */ /* 0x080fe40007fbe0ff */
[----:B------:R-:W-:Y:S01]  /*67a0*/  IADD3 RZ, P3, R13, R6, RZ ;  /* 0x000000060dff7210 */ /* 0x000fe20007f7e0ff */
[----:B------:R0:W-:Y:S04]  /*67b0*/  STL [R1+0x170], R9 ;  /* 0x0001700901007387 */ /* 0x0001e80000100800 */
[----:B------:R1:W-:Y:S01]  /*67c0*/  STL [R1+0x174], R10 ;  /* 0x0001740a01007387 */ /* 0x0003e20000100800 */
[----:B0-----:R-:W-:Y:S01]  /*67d0*/  LEA.HI.X.SX32 R9, R11, R8, 0x1, P4 ;  /* 0x000000080b097211 */ /* 0x001fe200020f0eff */
[--C-:B------:R-:W-:Y:S01]  /*67e0*/  IMAD.IADD R11, R144, 0x1, R6.reuse ;  /* 0x00000001900b7824 */ /* 0x100fe200078e0206 */
[----:B------:R-:W-:Y:S01]  /*67f0*/  IADD3 RZ, P4, R15, R6, RZ ;  /* 0x000000060fff7210 */ /* 0x000fe20007f9e0ff */
[----:B------:R-:W-:Y:S01]  /*6800*/  IMAD.IADD R11, R149, 0x1, R6 ;  /* 0x00000001950b7824 */ /* 0x000fe200078e0206 */
[----:B-1----:R-:W-:Y:S01]  /*6810*/  LEA.HI.X.SX32 R10, R12, R8, 0x1, P2 ;  /* 0x000000080c0a7211 */ /* 0x002fe200010f0eff */
[----:B------:R0:W-:Y:S01]  /*6820*/  STL [R1+0x178], R9 ;  /* 0x0001780901007387 */ /* 0x0001e20000100800 */
[----:B------:R-:W-:-:S02]  /*6830*/  IADD3 RZ, P2, R16, R6, RZ ;  /* 0x0000000610ff7210 */ /* 0x000fc40007f5e0ff */
[C---:B------:R-:W-:Y:S01]  /*6840*/  LOP3.LUT R11, R0.reuse, 0x30, RZ, 0x3c, !PT ;  /* 0x00000030000b7812 */ /* 0x040fe200078e3cff */
[----:B------:R1:W-:Y:S01]  /*6850*/  STL [R1+0x17c], R10 ;  /* 0x00017c0a01007387 */ /* 0x0003e20000100800 */
[----:B------:R-:W-:Y:S02]  /*6860*/  LOP3.LUT R11, R0, 0x60, RZ, 0x3c, !PT ;  /* 0x00000060000b7812 */ /* 0x000fe400078e3cff */
[----:B------:R-:W-:Y:S02]  /*6870*/  LOP3.LUT R11, R3, 0x40, RZ, 0x3c, !PT ;  /* 0x00000040030b7812 */ /* 0x000fe400078e3cff */
[----:B0-----:R-:W-:Y:S02]  /*6880*/  LEA.HI.X.SX32 R9, R13, R8, 0x1, P3 ;  /* 0x000000080d097211 */ /* 0x001fe400018f0eff */
[----:B------:R-:W-:Y:S02]  /*6890*/  IADD3 RZ, P3, R17, R6, RZ ;  /* 0x0000000611ff7210 */ /* 0x000fe40007f7e0ff */
[----:B-1----:R-:W-:-:S02]  /*68a0*/  LEA.HI.X.SX32 R10, R14, R8, 0x1, P5 ;  /* 0x000000080e0a7211 */ /* 0x002fc400028f0eff */
[-C--:B------:R-:W-:Y:S02]  /*68b0*/  LEA.HI.X.SX32 R9, R15, R8.reuse, 0x1, P4 ;  /* 0x000000080f097211 */ /* 0x080fe400020f0eff */
[----:B------:R-:W-:Y:S01]  /*68c0*/  LEA.HI.X.SX32 R9, R17, R8, 0x1, P3 ;  /* 0x0000000811097211 */ /* 0x000fe200018f0eff */
[----:B------:R0:W-:Y:S01]  /*68d0*/  STL [R1+0x180], R10 ;  /* 0x0001800a01007387 */ /* 0x0001e20000100800 */
[-C--:B------:R-:W-:Y:S02]  /*68e0*/  IADD3 RZ, P5, R18, R6.reuse, RZ ;  /* 0x0000000612ff7210 */ /* 0x080fe40007fbe0ff */
[-C--:B------:R-:W-:Y:S02]  /*68f0*/  IADD3 RZ, P4, R19, R6.reuse, RZ ;  /* 0x0000000613ff7210 */ /* 0x080fe40007f9e0ff */
[----:B------:R-:W-:Y:S02]  /*6900*/  IADD3 RZ, P3, R21, R6, RZ ;  /* 0x0000000615ff7210 */ /* 0x000fe40007f7e0ff */
[----:B0-----:R-:W-:-:S02]  /*6910*/  LEA.HI.X.SX32 R10, R16, R8, 0x1, P2 ;  /* 0x00000008100a7211 */ /* 0x001fc400010f0eff */
[----:B------:R-:W-:-:S03]  /*6920*/  IADD3 RZ, P2, R20, R6, RZ ;  /* 0x0000000614ff7210 */ /* 0x000fc60007f5e0ff */
[----:B------:R0:W-:Y:S04]  /*6930*/  STL [R1+0x184], R10 ;  /* 0x0001840a01007387 */ /* 0x0001e80000100800 */
[----:B------:R1:W-:Y:S01]  /*6940*/  STL [R1+0x188], R9 ;  /* 0x0001880901007387 */ /* 0x0003e20000100800 */
[----:B0-----:R-:W-:Y:S02]  /*6950*/  LEA.HI.X.SX32 R10, R18, R8, 0x1, P5 ;  /* 0x00000008120a7211 */ /* 0x001fe400028f0eff */
[----:B------:R-:W-:Y:S02]  /*6960*/  IADD3 RZ, P5, R22, R6, RZ ;  /* 0x0000000616ff7210 */ /* 0x000fe40007fbe0ff */
[----:B-1----:R-:W-:Y:S01]  /*6970*/  LEA.HI.X.SX32 R9, R19, R8, 0x1, P4 ;  /* 0x0000000813097211 */ /* 0x002fe200020f0eff */
[----:B------:R0:W-:Y:S01]  /*6980*/  STL [R1+0x18c], R10 ;  /* 0x00018c0a01007387 */ /* 0x0001e20000100800 */
[----:B------:R-:W-:-:S03]  /*6990*/  IADD3 RZ, P4, R23, R6, RZ ;  /* 0x0000000617ff7210 */ /* 0x000fc60007f9e0ff */
[----:B------:R1:W-:Y:S01]  /*69a0*/  STL [R1+0x190], R9 ;  /* 0x0001900901007387 */ /* 0x0003e20000100800 */
[----:B0-----:R-:W-:Y:S02]  /*69b0*/  LEA.HI.X.SX32 R10, R20, R8, 0x1, P2 ;  /* 0x00000008140a7211 */ /* 0x001fe400010f0eff */
[----:B------:R-:W-:Y:S02]  /*69c0*/  IADD3 RZ, P2, R134, R6, RZ ;  /* 0x0000000686ff7210 */ /* 0x000fe40007f5e0ff */
[----:B-1----:R-:W-:Y:S02]  /*69d0*/  LEA.HI.X.SX32 R9, R21, R8, 0x1, P3 ;  /* 0x0000000815097211 */ /* 0x002fe400018f0eff */
[----:B------:R-:W-:Y:S02]  /*69e0*/  IADD3 RZ, P3, R135, R6, RZ ;  /* 0x0000000687ff7210 */ /* 0x000fe40007f7e0ff */
[-C--:B------:R-:W-:Y:S02]  /*69f0*/  LEA.HI.X.SX32 R9, R23, R8.reuse, 0x1, P4 ;  /* 0x0000000817097211 */ /* 0x080fe400020f0eff */
[----:B------:R-:W-:-:S02]  /*6a00*/  LEA.HI.X.SX32 R9, R135, R8, 0x1, P3 ;  /* 0x0000000887097211 */ /* 0x000fc400018f0eff */
[----:B------:R-:W-:Y:S02]  /*6a10*/  LEA.HI.X.SX32 R10, R22, R8, 0x1, P5 ;  /* 0x00000008160a7211 */ /* 0x000fe400028f0eff */
[-C--:B------:R-:W-:Y:S01]  /*6a20*/  IADD3 RZ, P4, R137, R6.reuse, RZ ;  /* 0x0000000689ff7210 */ /* 0x080fe20007f9e0ff */
[----:B------:R0:W-:Y:S01]  /*6a30*/  STL [R1+0x194], R9 ;  /* 0x0001940901007387 */ /* 0x0001e20000100800 */
[-C--:B------:R-:W-:Y:S02]  /*6a40*/  IADD3 RZ, P5, R136, R6.reuse, RZ ;  /* 0x0000000688ff7210 */ /* 0x080fe40007fbe0ff */
[----:B------:R-:W-:Y:S02]  /*6a50*/  IADD3 RZ, P3, R139, R6, RZ ;  /* 0x000000068bff7210 */ /* 0x000fe40007f7e0ff */
[----:B------:R-:W-:Y:S02]  /*6a60*/  LEA.HI.X.SX32 R10, R134, R8, 0x1, P2 ;  /* 0x00000008860a7211 */ /* 0x000fe400010f0eff */
[----:B------:R-:W-:-:S02]  /*6a70*/  CS2R R134, SRZ ;  /* 0x0000000000867805 */ /* 0x000fc4000001ff00 */
[----:B------:R-:W-:Y:S02]  /*6a80*/  LEA.HI.X.SX32 R10, R136, R8, 0x1, P5 ;  /* 0x00000008880a7211 */ /* 0x000fe400028f0eff */
[----:B------:R-:W-:Y:S02]  /*6a90*/  IADD3 RZ, P2, R138, R6, RZ ;  /* 0x000000068aff7210 */ /* 0x000fe40007f5e0ff */
[-C--:B0-----:R-:W-:Y:S01]  /*6aa0*/  LEA.HI.X.SX32 R9, R137, R8.reuse, 0x1, P4 ;  /* 0x0000000889097211 */ /* 0x081fe200020f0eff */
[----:B------:R0:W-:Y:S01]  /*6ab0*/  STL [R1+0x198], R10 ;  /* 0x0001980a01007387 */ /* 0x0001e20000100800 */
[----:B------:R-:W-:Y:S01]  /*6ac0*/  LEA.HI.X.SX32 R9, R139, R8, 0x1, P3 ;  /* 0x000000088b097211 */ /* 0x000fe200018f0eff */
[--C-:B------:R-:W-:Y:S01]  /*6ad0*/  IMAD.IADD R9, R146, 0x1, R6.reuse ;  /* 0x0000000192097824 */ /* 0x100fe200078e0206 */
[-C--:B------:R-:W-:Y:S01]  /*6ae0*/  IADD3 RZ, P4, R141, R6.reuse, RZ ;  /* 0x000000068dff7210 */ /* 0x080fe20007f9e0ff */
[--C-:B------:R-:W-:Y:S01]  /*6af0*/  IMAD.IADD R9, R148, 0x1, R6.reuse ;  /* 0x0000000194097824 */ /* 0x100fe200078e0206 */
[-C--:B------:R-:W-:Y:S01]  /*6b00*/  IADD3 RZ, P3, R143, R6.reuse, RZ ;  /* 0x000000068fff7210 */ /* 0x080fe20007f7e0ff */
[--C-:B------:R-:W-:Y:S01]  /*6b10*/  IMAD.IADD R9, R151, 0x1, R6.reuse ;  /* 0x0000000197097824 */ /* 0x100fe200078e0206 */
[----:B------:R-:W-:Y:S01]  /*6b20*/  IADD3 RZ, P5, R140, R6, RZ ;  /* 0x000000068cff7210 */ /* 0x000fe20007fbe0ff */
[----:B------:R-:W-:Y:S01]  /*6b30*/  IMAD.IADD R9, R152, 0x1, R6 ;  /* 0x0000000198097824 */ /* 0x000fe200078e0206 */
[----:B------:R-:W-:-:S02]  /*6b40*/  LEA.HI.X.SX32 R9, R141, R8, 0x1, P4 ;  /* 0x000000088d097211 */ /* 0x000fc400020f0eff */
[----:B------:R-:W-:Y:S02]  /*6b50*/  CS2R R136, SRZ ;  /* 0x0000000000887805 */ /* 0x000fe4000001ff00 */
[-C--:B0-----:R-:W-:Y:S01]  /*6b60*/  LEA.HI.X.SX32 R10, R138, R8.reuse, 0x1, P2 ;  /* 0x000000088a0a7211 */ /* 0x081fe200010f0eff */
[--C-:B------:R-:W-:Y:S01]  /*6b70*/  IMAD.IADD R10, R145, 0x1, R6.reuse ;  /* 0x00000001910a7824 */ /* 0x100fe200078e0206 */
[----:B------:R-:W-:Y:S01]  /*6b80*/  LEA.HI.X.SX32 R9, R143, R8, 0x1, P3 ;  /* 0x000000088f097211 */ /* 0x000fe200018f0eff */
[--C-:B------:R-:W-:Y:S01]  /*6b90*/  IMAD.IADD R10, R147, 0x1, R6.reuse ;  /* 0x00000001930a7824 */ /* 0x100fe200078e0206 */
[----:B------:R-:W-:Y:S01]  /*6ba0*/  IADD3 RZ, P2, R142, R6, RZ ;  /* 0x000000068eff7210 */ /* 0x000fe20007f5e0ff */
[----:B------:R-:W-:Y:S01]  /*6bb0*/  IMAD.IADD R10, R150, 0x1, R6 ;  /* 0x00000001960a7824 */ /* 0x000fe200078e0206 */
[-C--:B------:R-:W-:Y:S01]  /*6bc0*/  LEA.HI.X.SX32 R10, R140, R8.reuse, 0x1, P5 ;  /* 0x000000088c0a7211 */ /* 0x080fe200028f0eff */
[----:B------:R0:W-:Y:S01]  /*6bd0*/  STL [R1+0x19c], R9 ;  /* 0x00019c0901007387 */ /* 0x0001e20000100800 */
[----:B------:R-:W-:-:S02]  /*6be0*/  LEA.HI.X.SX32 R10, R142, R8, 0x1, P2 ;  /* 0x000000088e0a7211 */ /* 0x000fc400010f0eff */
[----:B------:R-:W-:Y:S02]  /*6bf0*/  CS2R R138, SRZ ;  /* 0x00000000008a7805 */ /* 0x000fe4000001ff00 */
[C---:B------:R-:W-:Y:S02]  /*6c00*/  LOP3.LUT R10, R0.reuse, 0x10, RZ, 0x3c, !PT ;  /* 0x00000010000a7812 */ /* 0x040fe400078e3cff */
[----:B------:R-:W-:Y:S02]  /*6c10*/  CS2R R140, SRZ ;  /* 0x00000000008c7805 */ /* 0x000fe4000001ff00 */
[C---:B------:R-:W-:Y:S02]  /*6c20*/  LOP3.LUT R10, R0.reuse, 0x40, RZ, 0x3c, !PT ;  /* 0x00000040000a7812 */ /* 0x040fe400078e3cff */
[----:B------:R-:W-:Y:S02]  /*6c30*/  CS2R R142, SRZ ;  /* 0x00000000008e7805 */ /* 0x000fe4000001ff00 */
[----:B------:R-:W-:-:S02]  /*6c40*/  LOP3.LUT R10, R0, 0x70, RZ, 0x3c, !PT ;  /* 0x00000070000a7812 */ /* 0x000fc400078e3cff */
[----:B------:R-:W-:Y:S02]  /*6c50*/  CS2R R144, SRZ ;  /* 0x0000000000907805 */ /* 0x000fe4000001ff00 */
[----:B------:R-:W-:Y:S02]  /*6c60*/  CS2R R146, SRZ ;  /* 0x0000000000927805 */ /* 0x000fe4000001ff00 */
[C---:B0-----:R-:W-:Y:S02]  /*6c70*/  LOP3.LUT R9, R0.reuse, 0x20, RZ, 0x3c, !PT ;  /* 0x0000002000097812 */ /* 0x041fe400078e3cff */
[----:B------:R-:W-:Y:S02]  /*6c80*/  CS2R R148, SRZ ;  /* 0x0000000000947805 */ /* 0x000fe4000001ff00 */
[----:B------:R-:W-:Y:S02]  /*6c90*/  LOP3.LUT R9, R0, 0x50, RZ, 0x3c, !PT ;  /* 0x0000005000097812 */ /* 0x000fe400078e3cff */
[----:B------:R-:W-:-:S02]  /*6ca0*/  CS2R R150, SRZ ;  /* 0x0000000000967805 */ /* 0x000fc4000001ff00 */
[C---:B------:R-:W-:Y:S01]  /*6cb0*/  LOP3.LUT R9, R3.reuse, 0x20, RZ, 0x3c, !PT ;  /* 0x0000002003097812 */ /* 0x040fe200078e3cff */
[----:B------:R-:W-:Y:S01]  /*6cc0*/  IMAD.IADD R9, R6, 0x1, R221 ;  /* 0x0000000106097824 */ /* 0x000fe200078e02dd */
[----:B------:R-:W-:-:S07]  /*6cd0*/  LOP3.LUT R10, R3, 0x60, RZ, 0x3c, !PT ;  /* 0x00000060030a7812 */ /* 0x000fce00078e3cff */
.L_x_1:
[----:B------:R-:W-:Y:S01]  /*6ce0*/  SHF.R.S32.HI R11, RZ, 0x1f, R2 ;  /* 0x0000001fff0b7819 */ /* 0x000fe20000011402 */
[----:B-----5:R-:W-:Y:S01]  /*6cf0*/  STL [R1+0x64c], R0 ;  /* 0x00064c0001007387 */ /* 0x020fe20000100800 */
[----:B------:R-:W-:Y:S01]  /*6d00*/  IADD3 R14, P2, R2, R6, RZ ;  /* 0x00000006020e7210 */ /* 0x000fe20007f5e0ff */
[C---:B------:R-:W-:Y:S01]  /*6d10*/  IMAD.IADD R9, R6.reuse, 0x1, R221 ;  /* 0x0000000106097824 */ /* 0x040fe200078e02dd */
[----:B------:R-:W-:Y:S01]  /*6d20*/  IADD3 RZ, P4, R6, R221, RZ ;  /* 0x000000dd06ff7210 */ /* 0x000fe20007f9e0ff */
[----:B------:R-:W-:Y:S01]  /*6d30*/  STL [R1+0x61c], R3 ;  /* 0x00061c0301007387 */ /* 0x000fe20000100800 */
[----:B------:R-:W-:Y:S02]  /*6d40*/  IMAD R17, R221, 0xb, RZ ;  /* 0x0000000bdd117824 */ /* 0x000fe400078e02ff */
[----:B------:R-:W-:Y:S01]  /*6d50*/  IMAD.X R15, R11, 0x1, R8, P2 ;  /* 0x000000010b0f7824 */ /* 0x000fe200010e0608 */
[----:B------:R-:W-:Y:S01]  /*6d60*/  STL [R1+0x608], R7 ;  /* 0x0006080701007387 */ /* 0x000fe20000100800 */
[----:B------:R-:W-:-:S02]  /*6d70*/  IADD3 R12, P3, R2, R9, RZ ;  /* 0x00000009020c7210 */ /* 0x000fc40007f7e0ff */
[C---:B------:R-:W-:Y:S01]  /*6d80*/  LEA.HI.X.SX32 R9, R221.reuse, R8, 0x1, P4 ;  /* 0x00000008dd097211 */ /* 0x040fe200020f0eff */
[----:B------:R0:W-:Y:S01]  /*6d90*/  STL [R1+0x5e4], R5 ;  /* 0x0005e40501007387 */ /* 0x0001e20000100800 */
[----:B------:R-:W-:Y:S01]  /*6da0*/  IMAD R16, R221, 0xc, RZ ;  /* 0x0000000cdd107824 */ /* 0x000fe200078e02ff */
[-C--:B------:R-:W-:Y:S02]  /*6db0*/  IADD3 R18, P2, R17, R6.reuse, RZ ;  /* 0x0000000611127210 */ /* 0x080fe40007f5e0ff */
[----:B------:R-:W-:Y:S01]  /*6dc0*/  IMAD.X R13, R11, 0x1, R9, P3 ;  /* 0x000000010b0d7824 */ /* 0x000fe200018e0609 */
[----:B------:R1:W-:Y:S04]  /*6dd0*/  STL [R1+0x5e0], R4 ;  /* 0x0005e00401007387 */ /* 0x0003e80000100800 */
[----:B0-----:R0:W2:Y:S01]  /*6de0*/  LDG.E.U8 R5, desc[UR22][R14.64] ;  /* 0x000000160e057981 */ /* 0x0010a2000c1e1100 */
[C---:B------:R-:W-:Y:S01]  /*6df0*/  IMAD R10, R221.reuse, 0xe, RZ ;  /* 0x0000000edd0a7824 */ /* 0x040fe200078e02ff */
[----:B------:R-:W-:Y:S01]  /*6e00*/  IADD3 R19, P6, R16, R6, RZ ;  /* 0x0000000610137210 */ /* 0x000fe20007fde0ff */
[----:B------:R-:W-:Y:S01]  /*6e10*/  IMAD R9, R221, 0xd, RZ ;  /* 0x0000000ddd097824 */ /* 0x000fe200078e02ff */
[----:B------:R3:W4:Y:S01]  /*6e20*/  LDG.E.U8 R3, desc[UR22][R12.64] ;  /* 0x000000160c037981 */ /* 0x000722000c1e1100 */
[----:B------:R-:W-:-:S02]  /*6e30*/  IADD3 R18, P5, R2, R18, RZ ;  /* 0x0000001202127210 */ /* 0x000fc40007fbe0ff */
[----:B0-----:R-:W-:Y:S02]  /*6e40*/  LEA.HI.X.SX32 R15, R17, R8, 0x1, P2 ;  /* 0x00000008110f7211 */ /* 0x001fe400010f0eff */
[----:B------:R-:W-:Y:S02]  /*6e50*/  IADD3 R14, P4, R9, R6, RZ ;  /* 0x00000006090e7210 */ /* 0x000fe40007f9e0ff */
[----:B---3--:R-:W-:Y:S02]  /*6e60*/  LEA.HI.X.SX32 R13, R16, R8, 0x1, P6 ;  /* 0x00000008100d7211 */ /* 0x008fe400030f0eff */
[----:B------:R-:W-:Y:S02]  /*6e70*/  IADD3 R12, P3, R10, R6, RZ ;  /* 0x000000060a0c7210 */ /* 0x000fe40007f7e0ff */
[----:B------:R-:W-:Y:S01]  /*6e80*/  IADD3 R16, P2, R2, R19, RZ ;  /* 0x0000001302107210 */ /* 0x000fe20007f5e0ff */
[----:B------:R-:W-:Y:S01]  /*6e90*/  IMAD.X R19, R11, 0x1, R15, P5 ;  /* 0x000000010b137824 */ /* 0x000fe200028e060f */
[----:B------:R-:W-:-:S02]  /*6ea0*/  LEA.HI.X.SX32 R10, R10, R8, 0x1, P3 ;  /* 0x000000080a0a7211 */ /* 0x000fc400018f0eff */
[C---:B------:R-:W-:Y:S01]  /*6eb0*/  IADD3 R12, P3, R2.reuse, R12, RZ ;  /* 0x0000000c020c7210 */ /* 0x040fe20007f7e0ff */
[----:B------:R-:W-:Y:S01]  /*6ec0*/  IMAD.X R17, R11, 0x1, R13, P2 ;  /* 0x000000010b117824 */ /* 0x000fe200010e060d */
[----:B-1----:R-:W3:Y:S01]  /*6ed0*/  LDG.E.U8 R4, desc[UR22][R18.64] ;  /* 0x0000001612047981 */ /* 0x002ee2000c1e1100 */
[----:B------:R-:W-:Y:S02]  /*6ee0*/  LEA.HI.X.SX32 R9, R9, R8, 0x1, P4 ;  /* 0x0000000809097211 */ /* 0x000fe400020f0eff */
[----:B------:R-:W-:Y:S01]  /*6ef0*/  IMAD.X R13, R11, 0x1, R10, P3 ;  /* 0x000000010b0d7824 */ /* 0x000fe200018e060a */
[----:B------:R0:W3:Y:S01]  /*6f00*/  LDG.E.U8 R20, desc[UR22][R16.64] ;  /* 0x0000001610147981 */ /* 0x0000e2000c1e1100 */
[----:B------:R-:W-:-:S03]  /*6f10*/  IADD3 R14, P4, R2, R14, RZ ;  /* 0x0000000e020e7210 */ /* 0x000fc60007f9e0ff */
[----:B------:R1:W3:Y:S01]  /*6f20*/  LDG.E.U8 R0, desc[UR22][R12.64] ;  /* 0x000000160c007981 */ /* 0x0002e2000c1e1100 */
[----:B0-----:R-:W-:-:S05]  /*6f30*/  IMAD R17, R221, 0xf, RZ ;  /* 0x0000000fdd117824 */ /* 0x001fca00078e02ff */
[----:B-1----:R-:W-:-:S04]  /*6f40*/  IADD3 R12, P2, R17, R6, RZ ;  /* 0x00000006110c7210 */ /* 0x002fc80007f5e0ff */
[----:B------:R-:W-:Y:S02]  /*6f50*/  LEA.HI.X.SX32 R13, R17, R8, 0x1, P2 ;  /* 0x00000008110d7211 */ /* 0x000fe400010f0eff */
[----:B------:R-:W-:-:S05]  /*6f60*/  IADD3 R12, P2, R2, R12, RZ ;  /* 0x0000000c020c7210 */ /* 0x000fca0007f5e0ff */
[C---:B------:R-:W-:Y:S02]  /*6f70*/  IMAD.X R13, R11.reuse, 0x1, R13, P2 ;  /* 0x000000010b0d7824 */ /* 0x040fe400010e060d */
[----:B------:R-:W-:-:S05]  /*6f80*/  IMAD.X R15, R11, 0x1, R9, P4 ;  /* 0x000000010b0f7824 */ /* 0x000fca00020e0609 */
[----:B------:R0:W3:Y:S04]  /*6f90*/  LDG.E.U8 R7, desc[UR22][R14.64] ;  /* 0x000000160e077981 */ /* 0x0000e8000c1e1100 */
[----:B--2---:R1:W-:Y:S04]  /*6fa0*/  STL [R1+0x30], R5 ;  /* 0x0000300501007387 */ /* 0x0043e80000100800 */
[----:B-1----:R1:W2:Y:S01]  /*6fb0*/  LDG.E.U8 R5, desc[UR22][R12.64] ;  /* 0x000000160c057981 */ /* 0x0022a2000c1e1100 */
[C---:B0-----:R-:W-:Y:S02]  /*6fc0*/  IMAD.SHL.U32 R15, R221.reuse, 0x10, RZ ;  /* 0x00000010dd0f7824 */ /* 0x041fe400078e00ff */
[----:B------:R-:W-:-:S03]  /*6fd0*/  IMAD R10, R221, 0x12, RZ ;  /* 0x00000012dd0a7824 */ /* 0x000fc600078e02ff */
[----:B------:R-:W-:Y:S01]  /*6fe0*/  IADD3 R16, P3, R15, R6, RZ ;  /* 0x000000060f107210 */ /* 0x000fe20007f7e0ff */
[----:B------:R-:W-:-:S03]  /*6ff0*/  IMAD R9, R221, 0x11, RZ ;  /* 0x00000011dd097824 */ /* 0x000fc600078e02ff */
[----:B------:R-:W-:Y:S02]  /*7000*/  LEA.HI.X.SX32 R17, R15, R8, 0x1, P3 ;  /* 0x000000080f117211 */ /* 0x000fe400018f0eff */
[----:B------:R-:W-:Y:S02]  /*7010*/  IADD3 R16, P3, R2, R16, RZ ;  /* 0x0000001002107210 */ /* 0x000fe40007f7e0ff */
[----:B------:R-:W-:-:S03]  /*7020*/  IADD3 R15, P5, R10, R6, RZ ;  /* 0x000000060a0f7210 */ /* 0x000fc60007fbe0ff */
[----:B------:R-:W-:Y:S01]  /*7030*/  IMAD.X R17, R11, 0x1, R17, P3 ;  /* 0x000000010b117824 */ /* 0x000fe200018e0611 */
[----:B------:R-:W-:Y:S02]  /*7040*/  LEA.HI.X.SX32 R10, R10, R8, 0x1, P5 ;  /* 0x000000080a0a7211 */ /* 0x000fe400028f0eff */
[C---:B-1----:R-:W-:Y:S02]  /*7050*/  IADD3 R12, P3, R2.reuse, R15, RZ ;  /* 0x0000000f020c7210 */ /* 0x042fe40007f7e0ff */
[----:B------:R-:W-:Y:S01]  /*7060*/  IADD3 R14, P4, R9, R6, RZ ;  /* 0x00000006090e7210 */ /* 0x000fe20007f9e0ff */
[----:B------:R-:W-:Y:S02]  /*7070*/  IMAD R18, R221, 0x13, RZ ;  /* 0x00000013dd127824 */ /* 0x000fe400078e02ff */
[----:B------:R-:W-:Y:S01]  /*7080*/  IMAD.X R13, R11, 0x1, R10, P3 ;  /* 0x000000010b0d7824 */ /* 0x000fe200018e060a */
[----:B------:R-:W-:Y:S02]  /*7090*/  LEA.HI.X.SX32 R9, R9, R8, 0x1, P4 ;  /* 0x0000000809097211 */ /* 0x000fe400020f0eff */
[----:B------:R-:W-:Y:S01]  /*70a0*/  IADD3 R14, P2, R2, R14, RZ ;  /* 0x0000000e020e7210 */ /* 0x000fe20007f5e0ff */
[----:B----4-:R0:W-:Y:S04]  /*70b0*/  STL [R1+0x2c], R3 ;  /* 0x00002c0301007387 */ /* 0x0101e80000100800 */
[----:B------:R-:W-:-:S02]  /*70c0*/  IMAD.X R15, R11, 0x1, R9, P2 ;  /* 0x000000010b0f7824 */ /* 0x000fc400010e0609 */
[C---:B------:R-:W-:Y:S02]  /*70d0*/  IMAD R9, R221.reuse, 0x15, RZ ;  /* 0x00000015dd097824 */ /* 0x040fe400078e02ff */
[C---:B------:R-:W-:Y:S01]  /*70e0*/  IMAD R10, R221.reuse, 0x16, RZ ;  /* 0x00000016dd0a7824 */ /* 0x040fe200078e02ff */
[----:B------:R-:W4:Y:S04]  /*70f0*/  LDG.E.U8 R19, desc[UR22][R14.64] ;  /* 0x000000160e137981 */ /* 0x000f28000c1e1100 */
[----:B0-----:R0:W4:Y:S02]  /*7100*/  LDG.E.U8 R3, desc[UR22][R16.64] ;  /* 0x0000001610037981 */ /* 0x001124000c1e1100 */
[----:B0-----:R-:W-:Y:S01]  /*7110*/  IMAD R17, R221, 0x14, RZ ;  /* 0x00000014dd117824 */ /* 0x001fe200078e02ff */
[----:B------:R-:W-:-:S04]  /*7120*/  IADD3 R14, P4, R9, R6, RZ ;  /* 0x00000006090e7210 */ /* 0x000fc80007f9e0ff */
[----:B------:R-:W-:-:S04]  /*7130*/  IADD3 R16, P3, R17, R6, RZ ;  /* 0x0000000611107210 */ /* 0x000fc80007f7e0ff */
[----:B------:R-:W-:Y:S02]  /*7140*/  LEA.HI.X.SX32 R17, R17, R8, 0x1, P3 ;  /* 0x0000000811117211 */ /* 0x000fe400018f0eff */
[----:B------:R-:W-:Y:S02]  /*7150*/  IADD3 R16, P3, R2, R16, RZ ;  /* 0x0000001002107210 */ /* 0x000fe40007f7e0ff */
[----:B------:R-:W-:Y:S02]  /*7160*/  IADD3 R15, P5, R10, R6, RZ ;  /* 0x000000060a0f7210 */ /* 0x000fe40007fbe0ff */
[----:B------:R-:W-:Y:S01]  /*7170*/  LEA.HI.X.SX32 R9, R9, R8, 0x1, P4 ;  /* 0x0000000809097211 */ /* 0x000fe200020f0eff */
[----:B------:R-:W-:Y:S01]  /*7180*/  IMAD.X R17, R11, 0x1, R17, P3 ;  /* 0x000000010b117824 */ /* 0x000fe200018e0611 */
[----:B--2---:R0:W-:Y:S04]  /*7190*/  STL [R1+0x640], R5 ;  /* 0x0006400501007387 */ /* 0x0041e80000100800 */
[----:B---3--:R1:W-:Y:S04]  /*71a0*/  STL [R1+0x28], R4 ;  /* 0x0000280401007387 */ /* 0x0083e80000100800 */
[----:B0-----:R-:W2:Y:S04]  /*71b0*/  LDG.E.U8 R5, desc[UR22][R16.64] ;  /* 0x0000001610057981 */ /* 0x001ea8000c1e1100 */
[----:B-1----:R0:W3:Y:S02]  /*71c0*/  LDG.E.U8 R4, desc[UR22][R12.64] ;  /* 0x000000160c047981 */ /* 0x0020e4000c1e1100 */
[----:B0-----:R-:W-:-:S04]  /*71d0*/  IADD3 R12, P2, R18, R6, RZ ;  /* 0x00000006120c7210 */ /* 0x001fc80007f5e0ff */
[----:B------:R-:W-:Y:S02]  /*71e0*/  LEA.HI.X.SX32 R13, R18, R8, 0x1, P2 ;  /* 0x00000008120d7211 */ /* 0x000fe400010f0eff */
[C---:B------:R-:W-:Y:S01]  /*71f0*/  IADD3 R12, P2, R2.reuse, R12, RZ ;  /* 0x0000000c020c7210 */ /* 0x040fe20007f5e0ff */
[----:B------:R-:W-:Y:S04]  /*7200*/  STL [R1+0x24], R20 ;  /* 0x0000241401007387 */ /* 0x000fe80000100800 */
[C---:B------:R-:W-:Y:S01]  /*7210*/  IMAD.X R13, R11.reuse, 0x1, R13, P2 ;  /* 0x000000010b0d7824 */ /* 0x040fe200010e060d */
[C---:B------:R-:W-:Y:S01]  /*7220*/  IADD3 R14, P2, R2.reuse, R14, RZ ;  /* 0x0000000e020e7210 */ /* 0x040fe20007f5e0ff */
[----:B------:R-:W-:Y:S04]  /*7230*/  STL [R1+0x20], R7 ;  /* 0x0000200701007387 */ /* 0x000fe80000100800 */
[----:B------:R0:W-:Y:S04]  /*7240*/  STL [R1+0x1c], R0 ;  /* 0x00001c0001007387 */ /* 0x0001e80000100800 */
[----:B0-----:R0:W3:Y:S02]  /*7250*/  LDG.E.U8 R0, desc[UR22][R12.64] ;  /* 0x000000160c007981 */ /* 0x0010e4000c1e1100 */
[----:B0-----:R-:W-:Y:S01]  /*7260*/  IADD3 R12, P3, R2, R15, RZ ;  /* 0x0000000f020c7210 */ /* 0x001fe20007f7e0ff */
[----:B------:R-:W-:-:S05]  /*7270*/  IMAD.X R15, R11, 0x1, R9, P2 ;  /* 0x000000010b0f7824 */ /* 0x000fca00010e0609 */
[----:B------:R-:W4:Y:S01]  /*7280*/  LDG.E.U8 R7, desc[UR22][R14.64] ;  /* 0x000000160e077981 */ /* 0x000f22000c1e1100 */
[----:B------:R-:W-:-:S05]  /*7290*/  LEA.HI.X.SX32 R10, R10, R8, 0x1, P5 ;  /* 0x000000080a0a7211 */ /* 0x000fca00028f0eff */
[----:B------:R-:W-:Y:S01]  /*72a0*/  IMAD.X R13, R11, 0x1, R10, P3 ;  /* 0x000000010b0d7824 */ /* 0x000fe200018e060a */
[----:B--2---:R-:W-:Y:S04]  /*72b0*/  STL [R1+0x644], R5 ;  /* 0x0006440501007387 */ /* 0x004fe80000100800 */
[----:B----4-:R-:W-:Y:S04]  /*72c0*/  STL [R1+0x648], R7 ;  /* 0x0006480701007387 */ /* 0x010fe80000100800 */
[----:B------:R0:W-:Y:S04]  /*72d0*/  STL [R1+0x18], R3 ;  /* 0x0000180301007387 */ /* 0x0001e80000100800 */
[----:B0-----:R0:W2:Y:S01]  /*72e0*/  LDG.E.U8 R3, desc[UR22][R12.64] ;  /* 0x000000160c037981 */ /* 0x0010a2000c1e1100 */
[----:B------:R-:W-:-:S05]  /*72f0*/  IMAD R10, R221, 0x17, RZ ;  /* 0x00000017dd0a7824 */ /* 0x000fca00078e02ff */
[----:B0-----:R-:W-:-:S04]  /*7300*/  IADD3 R12, P2, R10, R6, RZ ;  /* 0x000000060a0c7210 */ /* 0x001fc80007f5e0ff */
[----:B------:R-:W-:Y:S02]  /*7310*/  LEA.HI.X.SX32 R10, R10, R8, 0x1, P2 ;  /* 0x000000080a0a7211 */ /* 0x000fe400010f0eff */
[----:B------:R-:W-:-:S05]  /*7320*/  IADD3 R12, P2, R2, R12, RZ ;  /* 0x0000000c020c7210 */ /* 0x000fca0007f5e0ff */
[----:B------:R-:W-:Y:S01]  /*7330*/  IMAD.X R13, R11, 0x1, R10, P2 ;  /* 0x000000010b0d7824 */ /* 0x000fe200010e060a */
[----:B--2---:R-:W-:Y:S04]  /*7340*/  STL [R1+0x650], R3 ;  /* 0x0006500301007387 */ /* 0x004fe80000100800 */
[----:B------:R-:W-:Y:S04]  /*7350*/  STL [R1+0x14], R19 ;  /* 0x0000141301007387 */ /* 0x000fe80000100800 */
[----:B---3--:R0:W-:Y:S04]  /*7360*/  STL [R1+0x10], R4 ;  /* 0x0000100401007387 */ /* 0x0081e80000100800 */
[----:B0-----:R0:W2:Y:S01]  /*7370*/  LDG.E.U8 R4, desc[UR22][R12.64] ;  /* 0x000000160c047981 */ /* 0x0010a2000c1e1100 */
[----:B------:R-:W-:-:S05]  /*7380*/  IMAD R17, R221, 0x18, RZ ;  /* 0x00000018dd117824 */ /* 0x000fca00078e02ff */
[----:B------:R-:W-:-:S04]  /*7390*/  IADD3 R16, P3, R17, R6, RZ ;  /* 0x0000000611107210 */ /* 0x000fc80007f7e0ff */
[----:B------:R-:W-:Y:S02]  /*73a0*/  LEA.HI.X.SX32 R17, R17, R8, 0x1, P3 ;  /* 0x0000000811117211 */ /* 0x000fe400018f0eff */
[----:B------:R-:W-:-:S05]  /*73b0*/  IADD3 R16, P3, R2, R16, RZ ;  /* 0x0000001002107210 */ /* 0x000fca0007f7e0ff */
[----:B------:R-:W-:Y:S02]  /*73c0*/  IMAD.X R17, R11, 0x1, R17, P3 ;  /* 0x000000010b117824 */ /* 0x000fe400018e0611 */
[----:B------:R-:W-:-:S05]  /*73d0*/  IMAD R15, R221, 0x19, RZ ;  /* 0x00000019dd0f7824 */ /* 0x000fca00078e02ff */
[----:B------:R-:W-:Y:S01]  /*73e0*/  IADD3 R14, P4, R15, R6, RZ ;  /* 0x000000060f0e7210 */ /* 0x000fe20007f9e0ff */
[----:B------:R-:W-:-:S03]  /*73f0*/  IMAD R9, R221, 0x1a, RZ ;  /* 0x0000001add097824 */ /* 0x000fc600078e02ff */
[----:B------:R-:W-:Y:S02]  /*7400*/  LEA.HI.X.SX32 R15, R15, R8, 0x1, P4 ;  /* 0x000000080f0f7211 */ /* 0x000fe400020f0eff */
[----:B------:R-:W-:Y:S02]  /*7410*/  IADD3 R14, P2, R2, R14, RZ ;  /* 0x0000000e020e7210 */ /* 0x000fe40007f5e0ff */
[----:B------:R-:W-:-:S03]  /*7420*/  IADD3 R10, P5, R9, R6, RZ ;  /* 0x00000006090a7210 */ /* 0x000fc60007fbe0ff */
[----:B------:R-:W-:Y:S01]  /*7430*/  IMAD.X R15, R11, 0x1, R15, P2 ;  /* 0x000000010b0f7824 */ /* 0x000fe200010e060f */
[----:B------:R-:W-:Y:S02]  /*7440*/  LEA.HI.X.SX32 R9, R9, R8, 0x1, P5 ;  /* 0x0000000809097211 */ /* 0x000fe400028f0eff */
[----:B0-----:R-:W-:Y:S02]  /*7450*/  IADD3 R12, P2, R2, R10, RZ ;  /* 0x0000000a020c7210 */ /* 0x001fe40007f5e0ff */
[----:B------:R0:W3:Y:S01]  /*7460*/  LDG.E.U8 R7, desc[UR22][R14.64] ;  /* 0x000000160e077981 */ /* 0x0000e2000c1e1100 */
[----:B------:R-:W-:Y:S02]  /*7470*/  IMAD R10, R221, 0x1e, RZ ;  /* 0x0000001edd0a7824 */ /* 0x000fe400078e02ff */
[----:B------:R-:W-:Y:S02]  /*7480*/  IMAD.X R13, R11, 0x1, R9, P2 ;  /* 0x000000010b0d7824 */ /* 0x000fe400010e0609 */
[----:B------:R-:W-:-:S03]  /*7490*/  IMAD R9, R221, 0x1d, RZ ;  /* 0x0000001ddd097824 */ /* 0x000fc600078e02ff */
[----:B------:R1:W4:Y:S01]  /*74a0*/  LDG.E.U8 R5, desc[UR22][R12.64] ;  /* 0x000000160c057981 */ /* 0x000322000c1e1100 */
[----:B0-----:R-:W-:-:S05]  /*74b0*/  IMAD R15, R221, 0x1b, RZ ;  /* 0x0000001bdd0f7824 */ /* 0x001fca00078e02ff */
[-C--:B------:R-:W-:Y:S02]  /*74c0*/  IADD3 R18, P2, R15, R6.reuse, RZ ;  /* 0x000000060f127210 */ /* 0x080fe40007f5e0ff */
[----:B------:R-:W-:Y:S02]  /*74d0*/  IADD3 R14, P4, R9, R6, RZ ;  /* 0x00000006090e7210 */ /* 0x000fe40007f9e0ff */
[----:B------:R-:W-:Y:S02]  /*74e0*/  LEA.HI.X.SX32 R15, R15, R8, 0x1, P2 ;  /* 0x000000080f0f7211 */ /* 0x000fe400010f0eff */
[----:B-1----:R-:W-:Y:S02]  /*74f0*/  IADD3 R12, P3, R10, R6, RZ ;  /* 0x000000060a0c7210 */ /* 0x002fe40007f7e0ff */
[----:B------:R-:W-:Y:S02]  /*7500*/  IADD3 R18, P5, R2, R18, RZ ;  /* 0x0000001202127210 */ /* 0x000fe40007fbe0ff */
[----:B------:R-:W-:-:S02]  /*7510*/  LEA.HI.X.SX32 R9, R9, R8, 0x1, P4 ;  /* 0x0000000809097211 */ /* 0x000fc400020f0eff */
[----:B------:R-:W-:Y:S02]  /*7520*/  LEA.HI.X.SX32 R10, R10, R8, 0x1, P3 ;  /* 0x000000080a0a7211 */ /* 0x000fe400018f0eff */
[C---:B------:R-:W-:Y:S02]  /*7530*/  IADD3 R14, P4, R2.reuse, R14, RZ ;  /* 0x0000000e020e7210 */ /* 0x040fe40007f9e0ff */
[----:B------:R-:W-:Y:S01]  /*7540*/  IADD3 R12, P3, R2, R12, RZ ;  /* 0x0000000c020c7210 */ /* 0x000fe20007f7e0ff */
[C---:B------:R-:W-:Y:S02]  /*7550*/  IMAD.X R19, R11.reuse, 0x1, R15, P5 ;  /* 0x000000010b137824 */ /* 0x040fe400028e060f */
[----:B------:R-:W-:-:S03]  /*7560*/  IMAD.X R15, R11, 0x1, R9, P4 ;  /* 0x000000010b0f7824 */ /* 0x000fc600020e0609 */
[----:B------:R-:W4:Y:S04]  /*7570*/  LDG.E.U8 R252, desc[UR22][R18.64] ;  /* 0x0000001612fc7981 */ /* 0x000f28000c1e1100 */
[----:B------:R0:W4:Y:S02]  /*7580*/  LDG.E.U8 R247, desc[UR22][R14.64] ;  /* 0x000000160ef77981 */ /* 0x000124000c1e1100 */
[C---:B0-----:R-:W-:Y:S02]  /*7590*/  IMAD.SHL.U32 R15, R221.reuse, 0x20, RZ ;  /* 0x00000020dd0f7824 */ /* 0x041fe400078e00ff */
[----:B------:R-:W-:-:S05]  /*75a0*/  IMAD R9, R221, 0x21, RZ ;  /* 0x00000021dd097824 */ /* 0x000fca00078e02ff */
[----:B------:R-:W-:Y:S01]  /*75b0*/  IADD3 R14, P4, R9, R6, RZ ;  /* 0x00000006090e7210 */ /* 0x000fe20007f9e0ff */
[----:B------:R-:W-:-:S03]  /*75c0*/  IMAD R18, R221, 0x23, RZ ;  /* 0x00000023dd127824 */ /* 0x000fc600078e02ff */
[----:B------:R-:W-:Y:S01]  /*75d0*/  LEA.HI.X.SX32 R9, R9, R8, 0x1, P4 ;  /* 0x0000000809097211 */ /* 0x000fe200020f0eff */
[----:B--2---:R-:W-:Y:S04]  /*75e0*/  STL [R1+0x654], R4 ;  /* 0x0006540401007387 */ /* 0x004fe80000100800 */
[----:B------:R0:W-:Y:S04]  /*75f0*/  STL [R1+0xc], R0 ;  /* 0x00000c0001007387 */ /* 0x0001e80000100800 */
[----:B0-----:R0:W2:Y:S02]  /*7600*/  LDG.E.U8 R0, desc[UR22][R16.64] ;  /* 0x0000001610007981 */ /* 0x0010a4000c1e1100 */
[----:B0-----:R-:W-:-:S05]  /*7610*/  IMAD R16, R221, 0x1c, RZ ;  /* 0x0000001cdd107824 */ /* 0x001fca00078e02ff */
[----:B------:R-:W-:-:S04]  /*7620*/  IADD3 R17, P6, R16, R6, RZ ;  /* 0x0000000610117210 */ /* 0x000fc80007fde0ff */
[----:B------:R-:W-:Y:S02]  /*7630*/  LEA.HI.X.SX32 R13, R16, R8, 0x1, P6 ;  /* 0x00000008100d7211 */ /* 0x000fe400030f0eff */
[----:B------:R-:W-:-:S05]  /*7640*/  IADD3 R16, P2, R2, R17, RZ ;  /* 0x0000001102107210 */ /* 0x000fca0007f5e0ff */
[C---:B------:R-:W-:Y:S02]  /*7650*/  IMAD.X R17, R11.reuse, 0x1, R13, P2 ;  /* 0x000000010b117824 */ /* 0x040fe400010e060d */
[----:B------:R-:W-:-:S03]  /*7660*/  IMAD.X R13, R11, 0x1, R10, P3 ;  /* 0x000000010b0d7824 */ /* 0x000fc600018e060a */
[----:B------:R0:W4:Y:S04]  /*7670*/  LDG.E.U8 R249, desc[UR22][R16.64] ;  /* 0x0000001610f97981 */ /* 0x000128000c1e1100 */
[----:B------:R1:W4:Y:S01]  /*7680*/  LDG.E.U8 R245, desc[UR22][R12.64] ;  /* 0x000000160cf57981 */ /* 0x000322000c1e1100 */
[----:B0-----:R-:W-:-:S05]  /*7690*/  IMAD R17, R221, 0x1f, RZ ;  /* 0x0000001fdd117824 */ /* 0x001fca00078e02ff */
[-C--:B-1----:R-:W-:Y:S02]  /*76a0*/  IADD3 R12, P2, R17, R6.reuse, RZ ;  /* 0x00000006110c7210 */ /* 0x082fe40007f5e0ff */
[----:B------:R-:W-:Y:S02]  /*76b0*/  IADD3 R16, P3, R15, R6, RZ ;  /* 0x000000060f107210 */ /* 0x000fe40007f7e0ff */
[----:B------:R-:W-:Y:S02]  /*76c0*/  LEA.HI.X.SX32 R13, R17, R8, 0x1, P2 ;  /* 0x00000008110d7211 */ /* 0x000fe400010f0eff */
[C---:B------:R-:W-:Y:S01]  /*76d0*/  IADD3 R12, P2, R2.reuse, R12, RZ ;  /* 0x0000000c020c7210 */ /* 0x040fe20007f5e0ff */
[----:B------:R-:W-:Y:S01]  /*76e0*/  IMAD R10, R221, 0x22, RZ ;  /* 0x00000022dd0a7824 */ /* 0x000fe200078e02ff */
[----:B------:R-:W-:Y:S02]  /*76f0*/  LEA.HI.X.SX32 R17, R15, R8, 0x1, P3 ;  /* 0x000000080f117211 */ /* 0x000fe400018f0eff */
[----:B------:R-:W-:Y:S01]  /*7700*/  IADD3 R16, P3, R2, R16, RZ ;  /* 0x0000001002107210 */ /* 0x000fe20007f7e0ff */
[----:B------:R-:W-:Y:S01]  /*7710*/  IMAD.X R13, R11, 0x1, R13, P2 ;  /* 0x000000010b0d7824 */ /* 0x000fe200010e060d */
[----:B------:R-:W-:-:S03]  /*7720*/  IADD3 R15, P5, R10, R6, RZ ;  /* 0x000000060a0f7210 */ /* 0x000fc60007fbe0ff */
[----:B------:R-:W-:Y:S01]  /*7730*/  IMAD.X R17, R11, 0x1, R17, P3 ;  /* 0x000000010b117824 */ /* 0x000fe200018e0611 */
[----:B------:R0:W4:Y:S01]  /*7740*/  LDG.E.U8 R243, desc[UR22][R12.64] ;  /* 0x000000160cf37981 */ /* 0x000122000c1e1100 */
[----:B------:R-:W-:Y:S02]  /*7750*/  LEA.HI.X.SX32 R10, R10, R8, 0x1, P5 ;  /* 0x000000080a0a7211 */ /* 0x000fe400028f0eff */
[C---:B------:R-:W-:Y:S01]  /*7760*/  IADD3 R14, P2, R2.reuse, R14, RZ ;  /* 0x0000000e020e7210 */ /* 0x040fe20007f5e0ff */
[----:B------:R1:W3:Y:S01]  /*7770*/  LDG.E.U8 R241, desc[UR22][R16.64] ;  /* 0x0000001610f17981 */ /* 0x0002e2000c1e1100 */
[----:B0-----:R-:W-:-:S05]  /*7780*/  IADD3 R12, P3, R2, R15, RZ ;  /* 0x0000000f020c7210 */ /* 0x001fca0007f7e0ff */
[C---:B------:R-:W-:Y:S02]  /*7790*/  IMAD.X R13, R11.reuse, 0x1, R10, P3 ;  /* 0x000000010b0d7824 */ /* 0x040fe400018e060a */
[----:B------:R-:W-:Y:S02]  /*77a0*/  IMAD.X R15, R11, 0x1, R9, P2 ;  /* 0x000000010b0f7824 */ /* 0x000fe400010e0609 */
[C---:B-1----:R-:W-:Y:S01]  /*77b0*/  IMAD R17, R221.reuse, 0x24, RZ ;  /* 0x00000024dd117824 */ /* 0x042fe200078e02ff */
[----:B------:R0:W4:Y:S01]  /*77c0*/  LDG.E.U8 R237, desc[UR22][R12.64] ;  /* 0x000000160ced7981 */ /* 0x000122000c1e1100 */
[----:B------:R-:W-:-:S03]  /*77d0*/  IMAD R10, R221, 0x26, RZ ;  /* 0x00000026dd0a7824 */ /* 0x000fc600078e02ff */
[-C--:B------:R-:W-:Y:S01]  /*77e0*/  IADD3 R16, P3, R17, R6.reuse, RZ ;  /* 0x0000000611107210 */ /* 0x080fe20007f7e0ff */
[----:B------:R1:W4:Y:S01]  /*77f0*/  LDG.E.U8 R239, desc[UR22][R14.64] ;  /* 0x000000160eef7981 */ /* 0x000322000c1e1100 */
[----:B0-----:R-:W-:-:S04]  /*7800*/  IADD3 R12, P2, R18, R6, RZ ;  /* 0x00000006120c7210 */ /* 0x001fc80007f5e0ff */
[----:B------:R-:W-:Y:S02]  /*7810*/  LEA.HI.X.SX32 R13, R18, R8, 0x1, P2 ;  /* 0x00000008120d7211 */ /* 0x000fe400010f0eff */
[C---:B------:R-:W-:Y:S02]  /*7820*/  IADD3 R12, P2, R2.reuse, R12, RZ ;  /* 0x0000000c020c7210 */ /* 0x040fe40007f5e0ff */
[----:B------:R-:W-:Y:S02]  /*7830*/  LEA.HI.X.SX32 R17, R17, R8, 0x1, P3 ;  /* 0x0000000811117211 */ /* 0x000fe400018f0eff */
[----:B------:R-:W-:Y:S01]  /*7840*/  IADD3 R16, P3, R2, R16, RZ ;  /* 0x0000001002107210 */ /* 0x000fe20007f7e0ff */
[----:B------:R-:W-:Y:S01]  /*7850*/  IMAD.X R13, R11, 0x1, R13, P2 ;  /* 0x000000010b0d7824 */ /* 0x000fe200010e060d */
[C---:B-1----:R-:W-:Y:S01]  /*7860*/  IADD3 R15, P5, R10.reuse, R6, RZ ;  /* 0x000000060a0f7210 */ /* 0x042fe20007fbe0ff */
[----:B------:R-:W-:Y:S02]  /*7870*/  IMAD R9, R221, 0x25, RZ ;  /* 0x00000025dd097824 */ /* 0x000fe400078e02ff */
[----:B------:R-:W-:Y:S01]  /*7880*/  IMAD.X R17, R11, 0x1, R17, P3 ;  /* 0x000000010b117824 */ /* 0x000fe200018e0611 */
[----:B------:R0:W4:Y:S01]  /*7890*/  LDG.E.U8 R235, desc[UR22][R12.64] ;  /* 0x000000160ceb7981 */ /* 0x000122000c1e1100 */
[----:B------:R-:W-:-:S02]  /*78a0*/  LEA.HI.X.SX32 R10, R10, R8, 0x1, P5 ;  /* 0x000000080a0a7211 */ /* 0x000fc400028f0eff */
[----:B------:R-:W-:Y:S01]  /*78b0*/  IADD3 R14, P4, R9, R6, RZ ;  /* 0x00000006090e7210 */ /* 0x000fe20007f9e0ff */
[----:B------:R-:W-:Y:S01]  /*78c0*/  IMAD R18, R221, 0x27, RZ ;  /* 0x00000027dd127824 */ /* 0x000fe200078e02ff */
[----:B------:R1:W4:Y:S01]  /*78d0*/  LDG.E.U8 R233, desc[UR22][R16.64] ;  /* 0x0000001610e97981 */ /* 0x000322000c1e1100 */
[C---:B0-----:R-:W-:Y:S02]  /*78e0*/  IADD3 R12, P3, R2.reuse, R15, RZ ;  /* 0x0000000f020c7210 */ /* 0x041fe40007f7e0ff */
[----:B------:R-:W-:Y:S02]  /*78f0*/  LEA.HI.X.SX32 R9, R9, R8, 0x1, P4 ;  /* 0x0000000809097211 */ /* 0x000fe400020f0eff */
[----:B------:R-:W-:Y:S01]  /*7900*/  IADD3 R14, P2, R2, R14, RZ ;  /* 0x0000000e020e7210 */ /* 0x000fe20007f5e0ff */
[----:B------:R-:W-:Y:S02]  /*7910*/  IMAD.X R13, R11, 0x1, R10, P3 ;  /* 0x000000010b0d7824 */ /* 0x000fe400018e060a */
[----:B-1----:R-:W-:-:S02]  /*7920*/  IMAD R17, R221, 0x28, RZ ;  /* 0x00000028dd117824 */ /* 0x002fc400078e02ff */
[----:B------:R-:W-:Y:S01]  /*7930*/  IMAD.X R15, R11, 0x1, R9, P2 ;  /* 0x000000010b0f7824 */ /* 0x000fe200010e0609 */
[----:B------:R0:W4:Y:S01]  /*7940*/  LDG.E.U8 R229, desc[UR22][R12.64] ;  /* 0x000000160ce57981 */ /* 0x000122000c1e1100 */
[----:B------:R-:W-:Y:S01]  /*7950*/  IMAD R9, R221, 0x29, RZ ;  /* 0x00000029dd097824 */ /* 0x000fe200078e02ff */
[-C--:B------:R-:W-:Y:S01]  /*7960*/  IADD3 R16, P3, R17, R6.reuse, RZ ;  /* 0x0000000611107210 */ /* 0x080fe20007f7e0ff */
[----:B------:R-:W-:Y:S01]  /*7970*/  IMAD R10, R221, 0x2a, RZ ;  /* 0x0000002add0a7824 */ /* 0x000fe200078e02ff */
[----:B------:R1:W4:Y:S01]  /*7980*/  LDG.E.U8 R231, desc[UR22][R14.64] ;  /* 0x000000160ee77981 */ /* 0x000322000c1e1100 */
[----:B0-----:R-:W-:-:S04]  /*7990*/  IADD3 R12, P2, R18, R6, RZ ;  /* 0x00000006120c7210 */ /* 0x001fc80007f5e0ff */
[----:B------:R-:W-:Y:S02]  /*79a0*/  LEA.HI.X.SX32 R13, R18, R8, 0x1, P2 ;  /* 0x00000008120d7211 */ /* 0x000fe400010f0eff */
[C---:B------:R-:W-:Y:S02]  /*79b0*/  IADD3 R12, P2, R2.reuse, R12, RZ ;  /* 0x0000000c020c7210 */ /* 0x040fe40007f5e0ff */
[----:B-1----:R-:W-:Y:S02]  /*79c0*/  IADD3 R14, P4, R9, R6, RZ ;  /* 0x00000006090e7210 */ /* 0x002fe40007f9e0ff */
[----:B------:R-:W-:Y:S01]  /*79d0*/  LEA.HI.X.SX32 R17, R17, R8, 0x1, P3 ;  /* 0x0000000811117211 */ /* 0x000fe200018f0eff */
[----:B------:R-:W-:Y:S01]  /*79e0*/  IMAD.X R13, R11, 0x1, R13, P2 ;  /* 0x000000010b0d7824 */ /* 0x000fe200010e060d */
[----:B------:R-:W-:Y:S02]  /*79f0*/  IADD3 R16, P3, R2, R16, RZ ;  /* 0x0000001002107210 */ /* 0x000fe40007f7e0ff */
[----:B------:R-:W-:-:S02]  /*7a00*/  IADD3 R15, P5, R10, R6, RZ ;  /* 0x000000060a0f7210 */ /* 0x000fc40007fbe0ff */
[----:B------:R-:W-:Y:S02]  /*7a10*/  LEA.HI.X.SX32 R9, R9, R8, 0x1, P4 ;  /* 0x0000000809097211 */ /* 0x000fe400020f0eff */
[----:B------:R-:W-:Y:S01]  /*7a20*/  IADD3 R14, P2, R2, R14, RZ ;  /* 0x0000000e020e7210 */ /* 0x000fe20007f5e0ff */
[----:B------:R-:W-:Y:S01]  /*7a30*/  IMAD.X R17, R11, 0x1, R17, P3 ;  /* 0x000000010b117824 */ /* 0x000fe200018e0611 */
[----:B------:R0:W4:Y:S01]  /*7a40*/  LDG.E.U8 R227, desc[UR22][R12.64] ;  /* 0x000000160ce37981 */ /* 0x000122000c1e1100 */
[----:B------:R-:W-:-:S03]  /*7a50*/  LEA.HI.X.SX32 R10, R10, R8, 0x1, P5 ;  /* 0x000000080a0a7211 */ /* 0x000fc600028f0eff */
[----:B------:R1:W4:Y:S01]  /*7a60*/  LDG.E.U8 R225, desc[UR22][R16.64] ;  /* 0x0000001610e17981 */ /* 0x000322000c1e1100 */
[----:B0-----:R-:W-:Y:S01]  /*7a70*/  IADD3 R12, P3, R2, R15, RZ ;  /* 0x0000000f020c7210 */ /* 0x001fe20007f7e0ff */
[----:B------:R-:W-:Y:S02]  /*7a80*/  IMAD.X R15, R11, 0x1, R9, P2 ;  /* 0x000000010b0f7824 */ /* 0x000fe400010e0609 */
[----:B-1----:R-:W-:-:S03]  /*7a90*/  IMAD R16, R221, 0x2b, RZ ;  /* 0x0000002bdd107824 */ /* 0x002fc600078e02ff */
[----:B------:R0:W4:Y:S01]  /*7aa0*/  LDG.E.U8 R223, desc[UR22][R14.64] ;  /* 0x000000160edf7981 */ /* 0x000122000c1e1100 */
[----:B------:R-:W-:Y:S01]  /*7ab0*/  IMAD.X R13, R11, 0x1, R10, P3 ;  /* 0x000000010b0d7824 */ /* 0x000fe200018e060a */
[----:B------:R-:W-:Y:S01]  /*7ac0*/  IADD3 R218, P2, R16, R6, RZ ;  /* 0x0000000610da7210 */ /* 0x000fe20007f5e0ff */
[----:B------:R-:W-:-:S03]  /*7ad0*/  IMAD R9, R221, 0x2d, RZ ;  /* 0x0000002ddd097824 */ /* 0x000fc600078e02ff */
[----:B------:R1:W4:Y:S01]  /*7ae0*/  LDG.E.U8 R220, desc[UR22][R12.64] ;  /* 0x000000160cdc7981 */ /* 0x000322000c1e1100 */
[C---:B0-----:R-:W-:Y:S02]  /*7af0*/  IMAD R14, R221.reuse, 0x2c, RZ ;  /* 0x0000002cdd0e7824 */ /* 0x041fe400078e02ff */
[----:B------:R-:W-:-:S03]  /*7b00*/  IMAD R10, R221, 0x2e, RZ ;  /* 0x0000002edd0a7824 */ /* 0x000fc600078e02ff */
[----:B------:R-:W-:Y:S02]  /*7b10*/  IADD3 R216, P3, R14, R6, RZ ;  /* 0x000000060ed87210 */ /* 0x000fe40007f7e0ff */
[----:B-1----:R-:W-:Y:S02]  /*7b20*/  LEA.HI.X.SX32 R13, R16, R8, 0x1, P2 ;  /* 0x00000008100d7211 */ /* 0x002fe400010f0eff */
[----:B------:R-:W-:Y:S02]  /*7b30*/  IADD3 R218, P2, R2, R218, RZ ;  /* 0x000000da02da7210 */ /* 0x000fe40007f5e0ff */
[----:B------:R-:W-:Y:S02]  /*7b40*/  LEA.HI.X.SX32 R12, R14, R8, 0x1, P3 ;  /* 0x000000080e0c7211 */ /* 0x000fe400018f0eff */
[----:B------:R-:W-:Y:S02]  /*7b50*/  IADD3 R216, P3, R2, R216, RZ ;  /* 0x000000d802d87210 */ /* 0x000fe40007f7e0ff */
[----:B------:R-:W-:-:S02]  /*7b60*/  IADD3 R214, P4, R9, R6, RZ ;  /* 0x0000000609d67210 */ /* 0x000fc40007f9e0ff */
[----:B------:R-:W-:Y:S01]  /*7b70*/  IADD3 R212, P5, R10, R6, RZ ;  /* 0x000000060ad47210 */ /* 0x000fe20007fbe0ff */
[----:B------:R-:W-:Y:S01]  /*7b80*/  IMAD.X R219, R11, 0x1, R13, P2 ;  /* 0x000000010bdb7824 */ /* 0x000fe200010e060d */
[----:B------:R-:W-:Y:S01]  /*7b90*/  LEA.HI.X.SX32 R9, R9, R8, 0x1, P4 ;  /* 0x0000000809097211 */ /* 0x000fe200020f0eff */
[----:B------:R-:W-:Y:S01]  /*7ba0*/  IMAD.X R217, R11, 0x1, R12, P3 ;  /* 0x000000010bd97824 */ /* 0x000fe200018e060c */
[----:B------:R-:W-:Y:S01]  /*7bb0*/  IADD3 R214, P2, R2, R214, RZ ;  /* 0x000000d602d67210 */ /* 0x000fe20007f5e0ff */
[C---:B------:R-:W-:Y:S01]  /*7bc0*/  IMAD R13, R221.reuse, 0x2f, RZ ;  /* 0x0000002fdd0d7824 */ /* 0x040fe200078e02ff */
[----:B------:R-:W-:Y:S01]  /*7bd0*/  LEA.HI.X.SX32 R10, R10, R8, 0x1, P5 ;  /* 0x000000080a0a7211 */ /* 0x000fe200028f0eff */
[----:B------:R-:W-:Y:S01]  /*7be0*/  IMAD R12, R221, 0x30, RZ ;  /* 0x00000030dd0c7824 */ /* 0x000fe200078e02ff */
[----:B------:R-:W-:Y:S01]  /*7bf0*/  IADD3 R212, P3, R2, R212, RZ ;  /* 0x000000d402d47210 */ /* 0x000fe20007f7e0ff */
[----:B------:R-:W-:Y:S01]  /*7c00*/  IMAD.X R215, R11, 0x1, R9, P2 ;  /* 0x000000010bd77824 */ /* 0x000fe200010e0609 */
[-C--:B------:R-:W-:Y:S01]  /*7c10*/  IADD3 R210, P2, R13, R6.reuse, RZ ;  /* 0x000000060dd27210 */ /* 0x080fe20007f5e0ff */
[----:B------:R-:W-:Y:S01]  /*7c20*/  IMAD R9, R221, 0x31, RZ ;  /* 0x00000031dd097824 */ /* 0x000fe200078e02ff */
[----:B------:R-:W4:Y:S01]  /*7c30*/  LDG.E.U8 R218, desc[UR22][R218.64] ;  /* 0x00000016dada7981 */ /* 0x000f22000c1e1100 */
[----:B------:R-:W-:Y:S01]  /*7c40*/  IMAD.X R213, R11, 0x1, R10, P3 ;  /* 0x000000010bd57824 */ /* 0x000fe200018e060a */
[----:B------:R-:W-:Y:S01]  /*7c50*/  IADD3 R208, P3, R12, R6, RZ ;  /* 0x000000060cd07210 */ /* 0x000fe20007f7e0ff */
[----:B------:R-:W-:Y:S01]  /*7c60*/  IMAD R10, R221, 0x32, RZ ;  /* 0x00000032dd0a7824 */ /* 0x000fe200078e02ff */
[----:B------:R-:W-:Y:S01]  /*7c70*/  LEA.HI.X.SX32 R13, R13, R8, 0x1, P2 ;  /* 0x000000080d0d7211 */ /* 0x000fe200010f0eff */
[C---:B------:R-:W-:Y:S01]  /*7c80*/  IMAD R22, R221.reuse, 0x4e, RZ ;  /* 0x0000004edd167824 */ /* 0x040fe200078e02ff */
[----:B------:R-:W-:Y:S01]  /*7c90*/  IADD3 R210, P2, R2, R210, RZ ;  /* 0x000000d202d27210 */ /* 0x000fe20007f5e0ff */
[----:B------:R-:W-:Y:S01]  /*7ca0*/  IMAD R3, R221, 0x3, RZ ;  /* 0x00000003dd037824 */ /* 0x000fe200078e02ff */
[----:B------:R-:W-:Y:S01]  /*7cb0*/  LEA.HI.X.SX32 R12, R12, R8, 0x1, P3 ;  /* 0x000000080c0c7211 */ /* 0x000fe200018f0eff */
[----:B------:R-:W4:Y:S01]  /*7cc0*/  LDG.E.U8 R216, desc[UR22][R216.64] ;  /* 0x00000016d8d87981 */ /* 0x000f22000c1e1100 */
[----:B------:R-:W-:-:S02]  /*7cd0*/  IADD3 R208, P3, R2, R208, RZ ;  /* 0x000000d002d07210 */ /* 0x000fc40007f7e0ff */
[-C--:B------:R-:W-:Y:S01]  /*7ce0*/  IADD3 R206, P4, R9, R6.reuse, RZ ;  /* 0x0000000609ce7210 */ /* 0x080fe20007f9e0ff */
[----:B------:R-:W4:Y:S01]  /*7cf0*/  LDG.E.U8 R214, desc[UR22][R214.64] ;  /* 0x00000016d6d67981 */ /* 0x000f22000c1e1100 */
        /* <DEDUP_REMOVED lines=14> */
[----:B------:R-:W-:-:S02]  /*7de0*/  IADD3 R198, P3, R12, R6, RZ ;  /* 0x000000060cc67210 */ /* 0x000fc40007f7e0ff */
[----:B------:R-:W-:Y:S01]  /*7df0*/  LEA.HI.X.SX32 R13, R13, R8, 0x1, P2 ;  /* 0x000000080d0d7211 */ /* 0x000fe200010f0eff */
[----:B--2---:R0:W-:Y:S01]  /*7e00*/  STL [R1+0x4], R0 ;  /* 0x0000040001007387 */ /* 0x0041e20000100800 */
[----:B------:R-:W-:Y:S02]  /*7e10*/  IADD3 R202, P2, R2, R202, RZ ;  /* 0x000000ca02ca7210 */ /* 0x000fe40007f5e0ff */
[----:B------:R-:W-:Y:S01]  /*7e20*/  LEA.HI.X.SX32 R12, R12, R8, 0x1, P3 ;  /* 0x000000080c0c7211 */ /* 0x000fe200018f0eff */
[----:B------:R-:W-:Y:S01]  /*7e30*/  IMAD.IADD R3, R3, 0x1, R6 ;  /* 0x0000000103037824 */ /* 0x000fe200078e0206 */
[C---:B------:R-:W-:Y:S01]  /*7e40*/  IADD3 R198, P3, R2.reuse, R198, RZ ;  /* 0x000000c602c67210 */ /* 0x040fe20007f7e0ff */
[----:B------:R-:W2:Y:S01]  /*7e50*/  LDG.E.U8 R206, desc[UR22][R206.64] ;  /* 0x00000016cece7981 */ /* 0x000ea2000c1e1100 */
[----:B------:R-:W-:Y:S01]  /*7e60*/  IADD3 R196, P4, R9, R6, RZ ;  /* 0x0000000609c47210 */ /* 0x000fe20007f9e0ff */
[----:B------:R-:W-:Y:S02]  /*7e70*/  IMAD R10, R221, 0x36, RZ ;  /* 0x00000036dd0a7824 */ /* 0x000fe400078e02ff */
[----:B------:R-:W-:Y:S01]  /*7e80*/  IMAD.X R203, R11, 0x1, R13, P2 ;  /* 0x000000010bcb7824 */ /* 0x000fe200010e060d */
[----:B------:R-:W-:Y:S01]  /*7e90*/  LEA.HI.X.SX32 R9, R9, R8, 0x1, P4 ;  /* 0x0000000809097211 */ /* 0x000fe200020f0eff */
[----:B------:R-:W-:Y:S01]  /*7ea0*/  IMAD.X R199, R11, 0x1, R12, P3 ;  /* 0x000000010bc77824 */ /* 0x000fe200018e060c */
[----:B------:R-:W-:Y:S01]  /*7eb0*/  IADD3 R196, P2, R2, R196, RZ ;  /* 0x000000c402c47210 */ /* 0x000fe20007f5e0ff */
[C---:B------:R-:W-:Y:S01]  /*7ec0*/  IMAD R12, R221.reuse, 0x37, RZ ;  /* 0x00000037dd0c7824 */ /* 0x040fe200078e02ff */
[-C--:B------:R-:W-:Y:S01]  /*7ed0*/  IADD3 R194, P5, R10, R6.reuse, RZ ;  /* 0x000000060ac27210 */ /* 0x080fe20007fbe0ff */
[----:B------:R-:W-:Y:S01]  /*7ee0*/  IMAD R13, R221, 0x38, RZ ;  /* 0x00000038dd0d7824 */ /* 0x000fe200078e02ff */
[----:B------:R-:W3:Y:S01]  /*7ef0*/  LDL R222, [R1+0x174] ;  /* 0x0001740001de7983 */ /* 0x000ee20000100800 */
[----:B------:R-:W-:Y:S01]  /*7f00*/  IMAD.X R197, R11, 0x1, R9, P2 ;  /* 0x000000010bc57824 */ /* 0x000fe200010e0609 */
[----:B------:R-:W-:Y:S01]  /*7f10*/  IADD3 R16, P2, R12, R6, RZ ;  /* 0x000000060c107210 */ /* 0x000fe20007f5e0ff */
[----:B------:R-:W-:Y:S01]  /*7f20*/  IMAD R9, R221, 0x39, RZ ;  /* 0x00000039dd097824 */ /* 0x000fe200078e02ff */
[----:B------:R-:W-:Y:S01]  /*7f30*/  LEA.HI.X.SX32 R10, R10, R8, 0x1, P5 ;  /* 0x000000080a0a7211 */ /* 0x000fe200028f0eff */
[----:B------:R-:W4:Y:S01]  /*7f40*/  LDL R219, [R1+0x178] ;  /* 0x0001780001db7983 */ /* 0x000f220000100800 */
[----:B------:R-:W-:-:S02]  /*7f50*/  IADD3 R194, P3, R2, R194, RZ ;  /* 0x000000c202c27210 */ /* 0x000fc40007f7e0ff */
[----:B------:R-:W-:Y:S01]  /*7f60*/  LEA.HI.X.SX32 R12, R12, R8, 0x1, P2 ;  /* 0x000000080c0c7211 */ /* 0x000fe200010f0eff */
[----:B------:R-:W2:Y:S01]  /*7f70*/  LDL R4, [R1+0x18c] ;  /* 0x00018c0001047983 */ /* 0x000ea20000100800 */
[C---:B------:R-:W-:Y:S01]  /*7f80*/  IADD3 R16, P2, R2.reuse, R16, RZ ;  /* 0x0000001002107210 */ /* 0x040fe20007f5e0ff */
[----:B------:R-:W-:Y:S01]  /*7f90*/  IMAD.X R195, R11, 0x1, R10, P3 ;  /* 0x000000010bc37824 */ /* 0x000fe200018e060a */
[-C--:B------:R-:W-:Y:S01]  /*7fa0*/  IADD3 R14, P4, R9, R6.reuse, RZ ;  /* 0x00000006090e7210 */ /* 0x080fe20007f9e0ff */
[----:B------:R-:W-:Y:S01]  /*7fb0*/  IMAD R10, R221, 0x3a, RZ ;  /* 0x0000003add0a7824 */ /* 0x000fe200078e02ff */
[----:B------:R-:W-:Y:S01]  /*7fc0*/  IADD3 R18, P3, R13, R6, RZ ;  /* 0x000000060d127210 */ /* 0x000fe20007f7e0ff */
[----:B------:R-:W-:Y:S01]  /*7fd0*/  IMAD.X R17, R11, 0x1, R12, P2 ;  /* 0x000000010b117824 */ /* 0x000fe200010e060c */
[----:B------:R-:W-:Y:S01]  /*7fe0*/  LEA.HI.X.SX32 R9, R9, R8, 0x1, P4 ;  /* 0x0000000809097211 */ /* 0x000fe200020f0eff */
[----:B0-----:R-:W-:Y:S01]  /*7ff0*/  IMAD.SHL.U32 R0, R221, 0x2, RZ ;  /* 0x00000002dd007824 */ /* 0x001fe200078e00ff */
[----:B------:R-:W-:Y:S01]  /*8000*/  IADD3 R14, P2, R2, R14, RZ ;  /* 0x0000000e020e7210 */ /* 0x000fe20007f5e0ff */
[----:B------:R-:W2:Y:S01]  /*8010*/  LDG.E.U8 R194, desc[UR22][R194.64] ;  /* 0x00000016c2c27981 */ /* 0x000ea2000c1e1100 */
[----:B------:R-:W-:-:S02]  /*8020*/  IADD3 R12, P5, R10, R6, RZ ;  /* 0x000000060a0c7210 */ /* 0x000fc40007fbe0ff */
[----:B------:R-:W-:Y:S01]  /*8030*/  LEA.HI.X.SX32 R13, R13, R8, 0x1, P3 ;  /* 0x000000080d0d7211 */ /* 0x000fe200018f0eff */
[C---:B------:R-:W-:Y:S01]  /*8040*/  IMAD.X R15, R11.reuse, 0x1, R9, P2 ;  /* 0x000000010b0f7824 */ /* 0x040fe200010e0609 */
[----:B------:R-:W-:Y:S01]  /*8050*/  IADD3 R18, P3, R2, R18, RZ ;  /* 0x0000001202127210 */ /* 0x000fe20007f7e0ff */
[----:B------:R0:W2:Y:S01]  /*8060*/  LDG.E.U8 R16, desc[UR22][R16.64] ;  /* 0x0000001610107981 */ /* 0x0000a2000c1e1100 */
[----:B------:R-:W-:Y:S02]  /*8070*/  LEA.HI.X.SX32 R10, R10, R8, 0x1, P5 ;  /* 0x000000080a0a7211 */ /* 0x000fe400028f0eff */
[----:B------:R-:W-:Y:S01]  /*8080*/  IADD3 R12, P2, R2, R12, RZ ;  /* 0x0000000c020c7210 */ /* 0x000fe20007f5e0ff */
[C---:B------:R-:W-:Y:S01]  /*8090*/  IMAD.X R19, R11.reuse, 0x1, R13, P3 ;  /* 0x000000010b137824 */ /* 0x040fe200018e060d */
[----:B------:R1:W2:Y:S03]  /*80a0*/  LDG.E.U8 R177, desc[UR22][R14.64] ;  /* 0x000000160eb17981 */ /* 0x0002a6000c1e1100 */
[----:B------:R-:W-:Y:S01]  /*80b0*/  IMAD.X R13, R11, 0x1, R10, P2 ;  /* 0x000000010b0d7824 */ /* 0x000fe200010e060a */
[----:B------:R-:W2:Y:S01]  /*80c0*/  LDG.E.U8 R9, desc[UR22][R18.64] ;  /* 0x0000001612097981 */ /* 0x000ea2000c1e1100 */
[----:B0-----:R-:W-:-:S03]  /*80d0*/  IMAD R17, R221, 0x3b, RZ ;  /* 0x0000003bdd117824 */ /* 0x001fc600078e02ff */
[----:B------:R0:W2:Y:S01]  /*80e0*/  LDG.E.U8 R183, desc[UR22][R12.64] ;  /* 0x000000160cb77981 */ /* 0x0000a2000c1e1100 */
[----:B-1----:R-:W-:-:S03]  /*80f0*/  IMAD R15, R221, 0x3c, RZ ;  /* 0x0000003cdd0f7824 */ /* 0x002fc600078e02ff */
[----:B------:R-:W2:Y:S04]  /*8100*/  LDG.E.U8 R198, desc[UR22][R198.64] ;  /* 0x00000016c6c67981 */ /* 0x000ea8000c1e1100 */
[----:B------:R-:W2:Y:S01]  /*8110*/  LDG.E.U8 R196, desc[UR22][R196.64] ;  /* 0x00000016c4c47981 */ /* 0x000ea2000c1e1100 */
[----:B0-----:R-:W-:-:S03]  /*8120*/  IADD3 R12, P2, R17, R6, RZ ;  /* 0x00000006110c7210 */ /* 0x001fc60007f5e0ff */
[----:B------:R-:W2:Y:S01]  /*8130*/  LDG.E.U8 R202, desc[UR22][R202.64] ;  /* 0x00000016caca7981 */ /* 0x000ea2000c1e1100 */
[----:B------:R-:W-:Y:S02]  /*8140*/  LEA.HI.X.SX32 R13, R17, R8, 0x1, P2 ;  /* 0x00000008110d7211 */ /* 0x000fe400010f0eff */
[----:B------:R-:W-:Y:S01]  /*8150*/  IADD3 R12, P5, R2, R12, RZ ;  /* 0x0000000c020c7210 */ /* 0x000fe20007fbe0ff */
[----:B------:R-:W-:Y:S01]  /*8160*/  IMAD R14, R221, 0x3e, RZ ;  /* 0x0000003edd0e7824 */ /* 0x000fe200078e02ff */
[-C--:B------:R-:W-:Y:S01]  /*8170*/  IADD3 R168, P6, R15, R6.reuse, RZ ;  /* 0x000000060fa87210 */ /* 0x080fe20007fde0ff */
[----:B------:R-:W2:Y:S02]  /*8180*/  LDL R217, [R1+0x17c] ;  /* 0x00017c0001d97983 */ /* 0x000ea40000100800 */
[----:B------:R-:W-:Y:S01]  /*8190*/  IMAD.X R13, R11, 0x1, R13, P5 ;  /* 0x000000010b0d7824 */ /* 0x000fe200028e060d */
[----:B------:R-:W-:Y:S01]  /*81a0*/  IADD3 R152, P3, R14, R6, RZ ;  /* 0x000000060e987210 */ /* 0x000fe20007f7e0ff */
[----:B------:R-:W2:Y:S01]  /*81b0*/  LDG.E.U8 R204, desc[UR22][R204.64] ;  /* 0x00000016cccc7981 */ /* 0x000ea2000c1e1100 */
[----:B------:R-:W-:-:S02]  /*81c0*/  LEA.HI.X.SX32 R15, R15, R8, 0x1, P6 ;  /* 0x000000080f0f7211 */ /* 0x000fc400030f0eff */
[----:B------:R-:W-:Y:S01]  /*81d0*/  IADD3 R168, P2, R2, R168, RZ ;  /* 0x000000a802a87210 */ /* 0x000fe20007f5e0ff */
[----:B------:R0:W2:Y:S01]  /*81e0*/  LDG.E.U8 R176, desc[UR22][R12.64] ;  /* 0x000000160cb07981 */ /* 0x0000a2000c1e1100 */
[----:B------:R-:W-:Y:S01]  /*81f0*/  IMAD R10, R221, 0x3d, RZ ;  /* 0x0000003ddd0a7824 */ /* 0x000fe200078e02ff */
[----:B------:R-:W-:Y:S02]  /*8200*/  LEA.HI.X.SX32 R14, R14, R8, 0x1, P3 ;  /* 0x000000080e0e7211 */ /* 0x000fe400018f0eff */
[----:B------:R-:W-:Y:S01]  /*8210*/  IADD3 R152, P3, R2, R152, RZ ;  /* 0x0000009802987210 */ /* 0x000fe20007f7e0ff */
[----:B------:R-:W-:Y:S01]  /*8220*/  IMAD.X R169, R11, 0x1, R15, P2 ;  /* 0x000000010ba97824 */ /* 0x000fe200010e060f */
[----:B------:R-:W2:Y:S01]  /*8230*/  LDG.E.U8 R210, desc[UR22][R210.64] ;  /* 0x00000016d2d27981 */ /* 0x000ea2000c1e1100 */
[C---:B0-----:R-:W-:Y:S01]  /*8240*/  IMAD R13, R221.reuse, 0x3f, RZ ;  /* 0x0000003fdd0d7824 */ /* 0x041fe200078e02ff */
[-C--:B------:R-:W-:Y:S01]  /*8250*/  IADD3 R160, P4, R10, R6.reuse, RZ ;  /* 0x000000060aa07210 */ /* 0x080fe20007f9e0ff */
[----:B------:R-:W-:Y:S01]  /*8260*/  IMAD.SHL.U32 R15, R221, 0x40, RZ ;  /* 0x00000040dd0f7824 */ /* 0x000fe200078e00ff */
[----:B------:R-:W2:Y:S02]  /*8270*/  LDG.E.U8 R168, desc[UR22][R168.64] ;  /* 0x00000016a8a87981 */ /* 0x000ea4000c1e1100 */
[-C--:B------:R-:W-:Y:S01]  /*8280*/  IADD3 R12, P2, R13, R6.reuse, RZ ;  /* 0x000000060d0c7210 */ /* 0x080fe20007f5e0ff */
[----:B------:R-:W-:Y:S01]  /*8290*/  IMAD.X R153, R11, 0x1, R14, P3 ;  /* 0x000000010b997824 */ /* 0x000fe200018e060e */
[----:B------:R-:W-:Y:S01]  /*82a0*/  IADD3 R18, P3, R15, R6, RZ ;  /* 0x000000060f127210 */ /* 0x000fe20007f7e0ff */
[----:B------:R-:W2:Y:S01]  /*82b0*/  LDG.E.U8 R212, desc[UR22][R212.64] ;  /* 0x00000016d4d47981 */ /* 0x000ea2000c1e1100 */
[----:B------:R-:W-:-:S02]  /*82c0*/  LEA.HI.X.SX32 R13, R13, R8, 0x1, P2 ;  /* 0x000000080d0d7211 */ /* 0x000fc400010f0eff */
[----:B------:R-:W-:Y:S01]  /*82d0*/  LEA.HI.X.SX32 R10, R10, R8, 0x1, P4 ;  /* 0x000000080a0a7211 */ /* 0x000fe200020f0eff */
[----:B------:R-:W-:Y:S01]  /*82e0*/  IMAD R17, R221, 0x42, RZ ;  /* 0x00000042dd117824 */ /* 0x000fe200078e02ff */
[C---:B------:R-:W-:Y:S01]  /*82f0*/  IADD3 R12, P2, R2.reuse, R12, RZ ;  /* 0x0000000c020c7210 */ /* 0x040fe20007f5e0ff */
[----:B------:R-:W2:Y:S01]  /*8300*/  LDG.E.U8 R152, desc[UR22][R152.64] ;  /* 0x0000001698987981 */ /* 0x000ea2000c1e1100 */
[C---:B------:R-:W-:Y:S02]  /*8310*/  IADD3 R160, P4, R2.reuse, R160, RZ ;  /* 0x000000a002a07210 */ /* 0x040fe40007f9e0ff */
[----:B------:R-:W-:Y:S01]  /*8320*/  LEA.HI.X.SX32 R15, R15, R8, 0x1, P3 ;  /* 0x000000080f0f7211 */ /* 0x000fe200018f0eff */
[C---:B------:R-:W-:Y:S01]  /*8330*/  IMAD.X R13, R11.reuse, 0x1, R13, P2 ;  /* 0x000000010b0d7824 */ /* 0x040fe200010e060d */
[----:B------:R-:W-:Y:S01]  /*8340*/  IADD3 R18, P3, R2, R18, RZ ;  /* 0x0000001202127210 */ /* 0x000fe20007f7e0ff */
[----:B------:R-:W-:Y:S01]  /*8350*/  IMAD.X R161, R11, 0x1, R10, P4 ;  /* 0x000000010ba17824 */ /* 0x000fe200020e060a */
[----:B------:R-:W-:Y:S01]  /*8360*/  IADD3 R14, P5, R17, R6, RZ ;  /* 0x00000006110e7210 */ /* 0x000fe20007fbe0ff */
[----:B------:R-:W-:Y:S01]  /*8370*/  IMAD R10, R221, 0x41, RZ ;  /* 0x00000041dd0a7824 */ /* 0x000fe200078e02ff */
[----:B------:R-:W2:Y:S01]  /*8380*/  LDL R251, [R1+0x170] ;  /* 0x0001700001fb7983 */ /* 0x000ea20000100800 */
[----:B------:R-:W-:-:S03]  /*8390*/  IMAD.X R19, R11, 0x1, R15, P3 ;  /* 0x000000010b137824 */ /* 0x000fc600018e060f */
[----:B------:R0:W2:Y:S01]  /*83a0*/  LDG.E.U8 R15, desc[UR22][R12.64] ;  /* 0x000000160c0f7981 */ /* 0x0000a2000c1e1100 */
[----:B------:R-:W-:-:S03]  /*83b0*/  IADD3 R184, P4, R10, R6, RZ ;  /* 0x000000060ab87210 */ /* 0x000fc60007f9e0ff */
[----:B------:R-:W2:Y:S01]  /*83c0*/  LDG.E.U8 R160, desc[UR22][R160.64] ;  /* 0x00000016a0a07981 */ /* 0x000ea2000c1e1100 */
[-C--:B------:R-:W-:Y:S02]  /*83d0*/  LEA.HI.X.SX32 R10, R10, R8.reuse, 0x1, P4 ;  /* 0x000000080a0a7211 */ /* 0x080fe400020f0eff */
[----:B0-----:R-:W-:Y:S02]  /*83e0*/  LEA.HI.X.SX32 R13, R17, R8, 0x1, P5 ;  /* 0x00000008110d7211 */ /* 0x001fe400028f0eff */
[C---:B------:R-:W-:Y:S01]  /*83f0*/  IADD3 R12, P3, R2.reuse, R14, RZ ;  /* 0x0000000e020c7210 */ /* 0x040fe20007f7e0ff */
[----:B------:R-:W-:Y:S01]  /*8400*/  IMAD R14, R221, 0x43, RZ ;  /* 0x00000043dd0e7824 */ /* 0x000fe200078e02ff */
[----:B------:R-:W-:Y:S01]  /*8410*/  IADD3 R184, P2, R2, R184, RZ ;  /* 0x000000b802b87210 */ /* 0x000fe20007f5e0ff */
[----:B------:R0:W2:Y:S02]  /*8420*/  LDG.E.U8 R161, desc[UR22][R18.64] ;  /* 0x0000001612a17981 */ /* 0x0000a4000c1e1100 */
[----:B------:R-:W-:-:S02]  /*8430*/  IMAD.X R13, R11, 0x1, R13, P3 ;  /* 0x000000010b0d7824 */ /* 0x000fc400018e060d */
[----:B------:R-:W-:-:S03]  /*8440*/  IMAD.X R185, R11, 0x1, R10, P2 ;  /* 0x000000010bb97824 */ /* 0x000fc600010e060a */
[----:B------:R1:W2:Y:S01]  /*8450*/  LDG.E.U8 R182, desc[UR22][R12.64] ;  /* 0x000000160cb67981 */ /* 0x0002a2000c1e1100 */
[----:B0-----:R-:W-:-:S03]  /*8460*/  IMAD R19, R221, 0x44, RZ ;  /* 0x00000044dd137824 */ /* 0x001fc600078e02ff */
[----:B------:R-:W2:Y:S01]  /*8470*/  LDG.E.U8 R184, desc[UR22][R184.64] ;  /* 0x00000016b8b87981 */ /* 0x000ea2000c1e1100 */
[CC--:B-1----:R-:W-:Y:S02]  /*8480*/  IADD3 R12, P2, R14.reuse, R6.reuse, RZ ;  /* 0x000000060e0c7210 */ /* 0x0c2fe40007f5e0ff */
[----:B------:R-:W-:Y:S02]  /*8490*/  IADD3 R20, P3, R19, R6, RZ ;  /* 0x0000000613147210 */ /* 0x000fe40007f7e0ff */
[----:B------:R-:W-:Y:S02]  /*84a0*/  LEA.HI.X.SX32 R13, R14, R8, 0x1, P2 ;  /* 0x000000080e0d7211 */ /* 0x000fe400010f0eff */
[C---:B------:R-:W-:Y:S01]  /*84b0*/  IADD3 R12, P2, R2.reuse, R12, RZ ;  /* 0x0000000c020c7210 */ /* 0x040fe20007f5e0ff */
[----:B------:R-:W-:Y:S01]  /*84c0*/  IMAD R17, R221, 0x46, RZ ;  /* 0x00000046dd117824 */ /* 0x000fe200078e02ff */
[----:B------:R-:W-:Y:S02]  /*84d0*/  LEA.HI.X.SX32 R19, R19, R8, 0x1, P3 ;  /* 0x0000000813137211 */ /* 0x000fe400018f0eff */
[----:B------:R-:W-:Y:S01]  /*84e0*/  IADD3 R20, P3, R2, R20, RZ ;  /* 0x0000001402147210 */ /* 0x000fe20007f7e0ff */
[----:B------:R-:W-:Y:S01]  /*84f0*/  IMAD.X R13, R11, 0x1, R13, P2 ;  /* 0x000000010b0d7824 */ /* 0x000fe200010e060d */
[----:B------:R-:W-:Y:S01]  /*8500*/  IADD3 R14, P5, R17, R6, RZ ;  /* 0x00000006110e7210 */ /* 0x000fe20007fbe0ff */
[----:B------:R-:W-:-:S02]  /*8510*/  IMAD R10, R221, 0x45, RZ ;  /* 0x00000045dd0a7824 */ /* 0x000fc400078e02ff */
[----:B------:R-:W-:Y:S01]  /*8520*/  IMAD.X R21, R11, 0x1, R19, P3 ;  /* 0x000000010b157824 */ /* 0x000fe200018e0613 */
[----:B------:R0:W2:Y:S02]  /*8530*/  LDG.E.U8 R175, desc[UR22][R12.64] ;  /* 0x000000160caf7981 */ /* 0x0000a4000c1e1100 */
[----:B------:R-:W-:Y:S01]  /*8540*/  IADD3 R18, P4, R10, R6, RZ ;  /* 0x000000060a127210 */ /* 0x000fe20007f9e0ff */
[----:B------:R-:W-:Y:S01]  /*8550*/  IMAD R153, R221, 0x4b, RZ ;  /* 0x0000004bdd997824 */ /* 0x000fe200078e02ff */
[----:B------:R-:W2:Y:S01]  /*8560*/  LDG.E.U8 R167, desc[UR22][R20.64] ;  /* 0x0000001614a77981 */ /* 0x000ea2000c1e1100 */
[----:B0-----:R-:W-:Y:S02]  /*8570*/  LEA.HI.X.SX32 R13, R17, R8, 0x1, P5 ;  /* 0x00000008110d7211 */ /* 0x001fe400028f0eff */
[----:B------:R-:W-:Y:S01]  /*8580*/  IADD3 R12, P3, R2, R14, RZ ;  /* 0x0000000e020c7210 */ /* 0x000fe20007f7e0ff */
[----:B------:R-:W-:Y:S01]  /*8590*/  IMAD R17, R221, 0x47, RZ ;  /* 0x00000047dd117824 */ /* 0x000fe200078e02ff */
[----:B------:R-:W-:-:S02]  /*85a0*/  LEA.HI.X.SX32 R10, R10, R8, 0x1, P4 ;  /* 0x000000080a0a7211 */ /* 0x000fc400020f0eff */
[----:B------:R-:W-:Y:S01]  /*85b0*/  IADD3 R18, P2, R2, R18, RZ ;  /* 0x0000001202127210 */ /* 0x000fe20007f5e0ff */
[----:B------:R-:W-:Y:S02]  /*85c0*/  IMAD.X R13, R11, 0x1, R13, P3 ;  /* 0x000000010b0d7824 */ /* 0x000fe400018e060d */
[----:B------:R-:W-:Y:S02]  /*85d0*/  IMAD R14, R221, 0x48, RZ ;  /* 0x00000048dd0e7824 */ /* 0x000fe400078e02ff */
[----:B------:R-:W-:Y:S01]  /*85e0*/  IMAD.X R19, R11, 0x1, R10, P2 ;  /* 0x000000010b137824 */ /* 0x000fe200010e060a */
[----:B------:R0:W2:Y:S02]  /*85f0*/  LDG.E.U8 R23, desc[UR22][R12.64] ;  /* 0x000000160c177981 */ /* 0x0000a4000c1e1100 */
[-C--:B------:R-:W-:Y:S02]  /*8600*/  IADD3 R162, P3, R14, R6.reuse, RZ ;  /* 0x000000060ea27210 */ /* 0x080fe40007f7e0ff */
[----:B------:R1:W2:Y:S01]  /*8610*/  LDG.E.U8 R159, desc[UR22][R18.64] ;  /* 0x00000016129f7981 */ /* 0x0002a2000c1e1100 */
[----:B0-----:R-:W-:-:S04]  /*8620*/  IADD3 R12, P2, R17, R6, RZ ;  /* 0x00000006110c7210 */ /* 0x001fc80007f5e0ff */
[----:B------:R-:W-:Y:S02]  /*8630*/  LEA.HI.X.SX32 R13, R17, R8, 0x1, P2 ;  /* 0x00000008110d7211 */ /* 0x000fe400010f0eff */
[----:B------:R-:W-:Y:S01]  /*8640*/  IADD3 R12, P2, R2, R12, RZ ;  /* 0x0000000c020c7210 */ /* 0x000fe20007f5e0ff */
[----:B-1----:R-:W-:Y:S01]  /*8650*/  IMAD R19, R221, 0x4a, RZ ;  /* 0x0000004add137824 */ /* 0x002fe200078e02ff */
[----:B------:R-:W-:Y:S02]  /*8660*/  LEA.HI.X.SX32 R14, R14, R8, 0x1, P3 ;  /* 0x000000080e0e7211 */ /* 0x000fe400018f0eff */
[----:B------:R-:W-:Y:S01]  /*8670*/  IADD3 R162, P3, R2, R162, RZ ;  /* 0x000000a202a27210 */ /* 0x000fe20007f7e0ff */
[----:B------:R-:W-:Y:S01]  /*8680*/  IMAD.X R13, R11, 0x1, R13, P2 ;  /* 0x000000010b0d7824 */ /* 0x000fe200010e060d */
[----:B------:R-:W-:Y:S01]  /*8690*/  IADD3 R17, P5, R19, R6, RZ ;  /* 0x0000000613117210 */ /* 0x000fe20007fbe0ff */
[----:B------:R-:W-:Y:S02]  /*86a0*/  IMAD R10, R221, 0x49, RZ ;  /* 0x00000049dd0a7824 */ /* 0x000fe400078e02ff */
[----:B------:R-:W-:-:S02]  /*86b0*/  IMAD.X R163, R11, 0x1, R14, P3 ;  /* 0x000000010ba37824 */ /* 0x000fc400018e060e */
[----:B------:R0:W2:Y:S01]  /*86c0*/  LDG.E.U8 R14, desc[UR22][R12.64] ;  /* 0x000000160c0e7981 */ /* 0x0000a2000c1e1100 */
[C---:B------:R-:W-:Y:S01]  /*86d0*/  IADD3 R18, P4, R10.reuse, R6, RZ ;  /* 0x000000060a127210 */ /* 0x040fe20007f9e0ff */
[----:B------:R-:W-:Y:S02]  /*86e0*/  IMAD R21, R221, 0x4c, RZ ;  /* 0x0000004cdd157824 */ /* 0x000fe400078e02ff */
[----:B------:R-:W2:Y:S01]  /*86f0*/  LDG.E.U8 R162, desc[UR22][R162.64] ;  /* 0x00000016a2a27981 */ /* 0x000ea2000c1e1100 */
[-C--:B------:R-:W-:Y:S02]  /*8700*/  LEA.HI.X.SX32 R10, R10, R8.reuse, 0x1, P4 ;  /* 0x000000080a0a7211 */ /* 0x080fe400020f0eff */
[----:B0-----:R-:W-:Y:S02]  /*8710*/  LEA.HI.X.SX32 R13, R19, R8, 0x1, P5 ;  /* 0x00000008130d7211 */ /* 0x001fe400028f0eff */
[C---:B------:R-:W-:Y:S02]  /*8720*/  IADD3 R12, P3, R2.reuse, R17, RZ ;  /* 0x00000011020c7210 */ /* 0x040fe40007f7e0ff */
[----:B------:R-:W-:-:S03]  /*8730*/  IADD3 R18, P2, R2, R18, RZ ;  /* 0x0000001202127210 */ /* 0x000fc60007f5e0ff */
[C---:B------:R-:W-:Y:S02]  /*8740*/  IMAD.X R13, R11.reuse, 0x1, R13, P3 ;  /* 0x000000010b0d7824 */ /* 0x040fe400018e060d */
[----:B------:R-:W-:-:S03]  /*8750*/  IMAD.X R19, R11, 0x1, R10, P2 ;  /* 0x000000010b137824 */ /* 0x000fc600010e060a */
[----:B------:R0:W2:Y:S01]  /*8760*/  LDG.E.U8 R181, desc[UR22][R12.64] ;  /* 0x000000160cb57981 */ /* 0x0000a2000c1e1100 */
[-C--:B------:R-:W-:Y:S01]  /*8770*/  IADD3 R20, P3, R21, R6.reuse, RZ ;  /* 0x0000000615147210 */ /* 0x080fe20007f7e0ff */
[----:B------:R-:W-:Y:S02]  /*8780*/  IMAD R10, R221, 0x4d, RZ ;  /* 0x0000004ddd0a7824 */ /* 0x000fe400078e02ff */
[----:B------:R1:W2:Y:S01]  /*8790*/  LDG.E.U8 R17, desc[UR22][R18.64] ;  /* 0x0000001612117981 */ /* 0x0002a2000c1e1100 */
[----:B0-----:R-:W-:-:S04]  /*87a0*/  IADD3 R12, P2, R153, R6, RZ ;  /* 0x00000006990c7210 */ /* 0x001fc80007f5e0ff */
[----:B------:R-:W-:Y:S02]  /*87b0*/  LEA.HI.X.SX32 R13, R153, R8, 0x1, P2 ;  /* 0x00000008990d7211 */ /* 0x000fe400010f0eff */
[C---:B------:R-:W-:Y:S02]  /*87c0*/  IADD3 R12, P2, R2.reuse, R12, RZ ;  /* 0x0000000c020c7210 */ /* 0x040fe40007f5e0ff */
[----:B------:R-:W-:Y:S02]  /*87d0*/  LEA.HI.X.SX32 R21, R21, R8, 0x1, P3 ;  /* 0x0000000815157211 */ /* 0x000fe400018f0eff */
[----:B------:R-:W-:Y:S01]  /*87e0*/  IADD3 R20, P3, R2, R20, RZ ;  /* 0x0000001402147210 */ /* 0x000fe20007f7e0ff */
[----:B------:R-:W-:Y:S01]  /*87f0*/  IMAD.X R13, R11, 0x1, R13, P2 ;  /* 0x000000010b0d7824 */ /* 0x000fe200010e060d */
[----:B-1----:R-:W-:-:S03]  /*8800*/  IADD3 R19, P5, R22, R6, RZ ;  /* 0x0000000616137210 */ /* 0x002fc60007fbe0ff */
[----:B------:R-:W-:Y:S01]  /*8810*/  IMAD.X R21, R11, 0x1, R21, P3 ;  /* 0x000000010b157824 */ /* 0x000fe200018e0615 */
[----:B------:R0:W2:Y:S01]  /*8820*/  LDG.E.U8 R174, desc[UR22][R12.64] ;  /* 0x000000160cae7981 */ /* 0x0000a2000c1e1100 */
[----:B------:R-:W-:-:S03]  /*8830*/  IADD3 R18, P4, R10, R6, RZ ;  /* 0x000000060a127210 */ /* 0x000fc60007f9e0ff */
[----:B------:R1:W2:Y:S01]  /*8840*/  LDG.E.U8 R166, desc[UR22][R20.64] ;  /* 0x0000001614a67981 */ /* 0x0002a2000c1e1100 */
[-C--:B------:R-:W-:Y:S02]  /*8850*/  LEA.HI.X.SX32 R10, R10, R8.reuse, 0x1, P4 ;  /* 0x000000080a0a7211 */ /* 0x080fe400020f0eff */
[----:B0-----:R-:W-:Y:S02]  /*8860*/  LEA.HI.X.SX32 R13, R22, R8, 0x1, P5 ;  /* 0x00000008160d7211 */ /* 0x001fe400028f0eff */
[C---:B------:R-:W-:Y:S02]  /*8870*/  IADD3 R12, P3, R2.reuse, R19, RZ ;  /* 0x00000013020c7210 */ /* 0x040fe40007f7e0ff */
[----:B------:R-:W-:Y:S01]  /*8880*/  IADD3 R18, P2, R2, R18, RZ ;  /* 0x0000001202127210 */ /* 0x000fe20007f5e0ff */
[----:B-1----:R-:W-:Y:S02]  /*8890*/  IMAD R21, R221, 0x4f, RZ ;  /* 0x0000004fdd157824 */ /* 0x002fe400078e02ff */
[----:B------:R-:W-:-:S02]  /*88a0*/  IMAD.X R13, R11, 0x1, R13, P3 ;  /* 0x000000010b0d7824 */ /* 0x000fc400018e060d */
[----:B------:R-:W-:-:S03]  /*88b0*/  IMAD.X R19, R11, 0x1, R10, P2 ;  /* 0x000000010b137824 */ /* 0x000fc600010e060a */
[----:B------:R0:W2:Y:S01]  /*88c0*/  LDG.E.U8 R22, desc[UR22][R12.64] ;  /* 0x000000160c167981 */ /* 0x0000a2000c1e1100 */
[----:B------:R-:W-:-:S03]  /*88d0*/  IMAD R20, R221, 0x50, RZ ;  /* 0x00000050dd147824 */ /* 0x000fc600078e02ff */
[----:B------:R1:W2:Y:S01]  /*88e0*/  LDG.E.U8 R158, desc[UR22][R18.64] ;  /* 0x00000016129e7981 */ /* 0x0002a2000c1e1100 */
[CC--:B0-----:R-:W-:Y:S02]  /*88f0*/  IADD3 R12, P2, R21.reuse, R6.reuse, RZ ;  /* 0x00000006150c7210 */ /* 0x0c1fe40007f5e0ff */
[----:B------:R-:W-:Y:S02]  /*8900*/  IADD3 R170, P3, R20, R6, RZ ;  /* 0x0000000614aa7210 */ /* 0x000fe40007f7e0ff */
[----:B------:R-:W-:Y:S02]  /*8910*/  LEA.HI.X.SX32 R13, R21, R8, 0x1, P2 ;  /* 0x00000008150d7211 */ /* 0x000fe400010f0eff */
[----:B------:R-:W-:Y:S01]  /*8920*/  IADD3 R12, P2, R2, R12, RZ ;  /* 0x0000000c020c7210 */ /* 0x000fe20007f5e0ff */
[----:B-1----:R-:W-:Y:S01]  /*8930*/  IMAD R19, R221, 0x52, RZ ;  /* 0x00000052dd137824 */ /* 0x002fe200078e02ff */
[----:B------:R-:W-:Y:S02]  /*8940*/  LEA.HI.X.SX32 R20, R20, R8, 0x1, P3 ;  /* 0x0000000814147211 */ /* 0x000fe400018f0eff */
[----:B------:R-:W-:Y:S01]  /*8950*/  IADD3 R170, P3, R2, R170, RZ ;  /* 0x000000aa02aa7210 */ /* 0x000fe20007f7e0ff */
[----:B------:R-:W-:Y:S01]  /*8960*/  IMAD.X R13, R11, 0x1, R13, P2 ;  /* 0x000000010b0d7824 */ /* 0x000fe200010e060d */
[----:B------:R-:W-:Y:S01]  /*8970*/  IADD3 R18, P5, R19, R6, RZ ;  /* 0x0000000613127210 */ /* 0x000fe20007fbe0ff */
[----:B------:R-:W-:-:S02]  /*8980*/  IMAD R10, R221, 0x51, RZ ;  /* 0x00000051dd0a7824 */ /* 0x000fc400078e02ff */
[----:B------:R-:W-:Y:S01]  /*8990*/  IMAD.X R171, R11, 0x1, R20, P3 ;  /* 0x000000010bab7824 */ /* 0x000fe200018e0614 */
[----:B------:R-:W-:Y:S01]  /*89a0*/  IADD3 R18, P3, R2, R18, RZ ;  /* 0x0000001202127210 */ /* 0x000fe20007f7e0ff */
[----:B------:R0:W2:Y:S01]  /*89b0*/  LDG.E.U8 R13, desc[UR22][R12.64] ;  /* 0x000000160c0d7981 */ /* 0x0000a2000c1e1100 */
[C---:B------:R-:W-:Y:S01]  /*89c0*/  IADD3 R154, P4, R10.reuse, R6, RZ ;  /* 0x000000060a9a7210 */ /* 0x040fe20007f9e0ff */
[C---:B------:R-:W-:Y:S02]  /*89d0*/  IMAD R20, R221.reuse, 0x53, RZ ;  /* 0x00000053dd147824 */ /* 0x040fe400078e02ff */
[----:B------:R-:W-:Y:S01]  /*89e0*/  IMAD R153, R221, 0x54, RZ ;  /* 0x00000054dd997824 */ /* 0x000fe200078e02ff */
[-C--:B------:R-:W-:Y:S01]  /*89f0*/  LEA.HI.X.SX32 R10, R10, R8.reuse, 0x1, P4 ;  /* 0x000000080a0a7211 */ /* 0x080fe200020f0eff */
[----:B------:R-:W2:Y:S01]  /*8a00*/  LDG.E.U8 R170, desc[UR22][R170.64] ;  /* 0x00000016aaaa7981 */ /* 0x000ea2000c1e1100 */
[----:B0-----:R-:W-:Y:S02]  /*8a10*/  LEA.HI.X.SX32 R12, R19, R8, 0x1, P5 ;  /* 0x00000008130c7211 */ /* 0x001fe400028f0eff */
[----:B------:R-:W-:-:S03]  /*8a20*/  IADD3 R154, P2, R2, R154, RZ ;  /* 0x0000009a029a7210 */ /* 0x000fc60007f5e0ff */
[C---:B------:R-:W-:Y:S02]  /*8a30*/  IMAD.X R19, R11.reuse, 0x1, R12, P3 ;  /* 0x000000010b137824 */ /* 0x040fe400018e060c */
[----:B------:R-:W-:-:S03]  /*8a40*/  IMAD.X R155, R11, 0x1, R10, P2 ;  /* 0x000000010b9b7824 */ /* 0x000fc600010e060a */
[----:B------:R0:W2:Y:S01]  /*8a50*/  LDG.E.U8 R180, desc[UR22][R18.64] ;  /* 0x0000001612b47981 */ /* 0x0000a2000c1e1100 */
[-C--:B------:R-:W-:Y:S01]  /*8a60*/  IADD3 R156, P3, R153, R6.reuse, RZ ;  /* 0x00000006999c7210 */ /* 0x080fe20007f7e0ff */
[C---:B------:R-:W-:Y:S02]  /*8a70*/  IMAD R10, R221.reuse, 0x55, RZ ;  /* 0x00000055dd0a7824 */ /* 0x040fe400078e02ff */
[----:B------:R-:W-:Y:S01]  /*8a80*/  IMAD R12, R221, 0x56, RZ ;  /* 0x00000056dd0c7824 */ /* 0x000fe200078e02ff */
[----:B------:R1:W2:Y:S01]  /*8a90*/  LDG.E.U8 R154, desc[UR22][R154.64] ;  /* 0x000000169a9a7981 */ /* 0x0002a2000c1e1100 */
[----:B0-----:R-:W-:-:S04]  /*8aa0*/  IADD3 R18, P2, R20, R6, RZ ;  /* 0x0000000614127210 */ /* 0x001fc80007f5e0ff */
[----:B------:R-:W-:Y:S02]  /*8ab0*/  LEA.HI.X.SX32 R19, R20, R8, 0x1, P2 ;  /* 0x0000000814137211 */ /* 0x000fe400010f0eff */
[C---:B------:R-:W-:Y:S02]  /*8ac0*/  IADD3 R18, P2, R2.reuse, R18, RZ ;  /* 0x0000001202127210 */ /* 0x040fe40007f5e0ff */
[----:B------:R-:W-:Y:S02]  /*8ad0*/  LEA.HI.X.SX32 R153, R153, R8, 0x1, P3 ;  /* 0x0000000899997211 */ /* 0x000fe400018f0eff */
[----:B------:R-:W-:Y:S01]  /*8ae0*/  IADD3 R156, P3, R2, R156, RZ ;  /* 0x0000009c029c7210 */ /* 0x000fe20007f7e0ff */
[C---:B------:R-:W-:Y:S01]  /*8af0*/  IMAD.X R19, R11.reuse, 0x1, R19, P2 ;  /* 0x000000010b137824 */ /* 0x040fe200010e0613 */
[-C--:B------:R-:W-:Y:S02]  /*8b00*/  IADD3 R20, P4, R10, R6.reuse, RZ ;  /* 0x000000060a147210 */ /* 0x080fe40007f9e0ff */
[----:B------:R-:W-:Y:S01]  /*8b10*/  IADD3 R21, P5, R12, R6, RZ ;  /* 0x000000060c157210 */ /* 0x000fe20007fbe0ff */
[----:B------:R-:W-:Y:S01]  /*8b20*/  IMAD.X R157, R11, 0x1, R153, P3 ;  /* 0x000000010b9d7824 */ /* 0x000fe200018e0699 */
[----:B------:R-:W-:Y:S01]  /*8b30*/  LEA.HI.X.SX32 R10, R10, R8, 0x1, P4 ;  /* 0x000000080a0a7211 */ /* 0x000fe200020f0eff */
[----:B------:R0:W2:Y:S01]  /*8b40*/  LDG.E.U8 R173, desc[UR22][R18.64] ;  /* 0x0000001612ad7981 */ /* 0x0000a2000c1e1100 */
[----:B------:R-:W-:-:S02]  /*8b50*/  IADD3 R20, P2, R2, R20, RZ ;  /* 0x0000001402147210 */ /* 0x000fc40007f5e0ff */
[----:B------:R-:W-:Y:S01]  /*8b60*/  LEA.HI.X.SX32 R12, R12, R8, 0x1, P5 ;  /* 0x000000080c0c7211 */ /* 0x000fe200028f0eff */
[----:B-1----:R-:W-:Y:S01]  /*8b70*/  IMAD R155, R221, 0x57, RZ ;  /* 0x00000057dd9b7824 */ /* 0x002fe200078e02ff */
[----:B------:R-:W2:Y:S01]  /*8b80*/  LDG.E.U8 R165, desc[UR22][R156.64] ;  /* 0x000000169ca57981 */ /* 0x000ea2000c1e1100 */
[----:B0-----:R-:W-:Y:S01]  /*8b90*/  IADD3 R18, P3, R2, R21, RZ ;  /* 0x0000001502127210 */ /* 0x001fe20007f7e0ff */
[----:B------:R-:W-:-:S04]  /*8ba0*/  IMAD.X R21, R11, 0x1, R10, P2 ;  /* 0x000000010b157824 */ /* 0x000fc800010e060a */
[----:B------:R-:W-:Y:S01]  /*8bb0*/  IMAD.X R19, R11, 0x1, R12, P3 ;  /* 0x000000010b137824 */ /* 0x000fe200018e060c */
[----:B------:R-:W2:Y:S01]  /*8bc0*/  LDG.E.U8 R157, desc[UR22][R20.64] ;  /* 0x00000016149d7981 */ /* 0x000ea2000c1e1100 */
[C---:B------:R-:W-:Y:S02]  /*8bd0*/  IMAD R12, R221.reuse, 0x58, RZ ;  /* 0x00000058dd0c7824 */ /* 0x040fe400078e02ff */
[C---:B------:R-:W-:Y:S01]  /*8be0*/  IMAD R10, R221.reuse, 0x59, RZ ;  /* 0x00000059dd0a7824 */ /* 0x040fe200078e02ff */
[----:B------:R0:W2:Y:S02]  /*8bf0*/  LDG.E.U8 R21, desc[UR22][R18.64] ;  /* 0x0000001612157981 */ /* 0x0000a4000c1e1100 */
[-C--:B------:R-:W-:Y:S01]  /*8c00*/  IADD3 R186, P3, R12, R6.reuse, RZ ;  /* 0x000000060cba7210 */ /* 0x080fe20007f7e0ff */
[----:B------:R-:W-:Y:S01]  /*8c10*/  IMAD R153, R221, 0x5a, RZ ;  /* 0x0000005add997824 */ /* 0x000fe200078e02ff */
[----:B0-----:R-:W-:-:S04]  /*8c20*/  IADD3 R18, P2, R155, R6, RZ ;  /* 0x000000069b127210 */ /* 0x001fc80007f5e0ff */
[----:B------:R-:W-:Y:S02]  /*8c30*/  LEA.HI.X.SX32 R19, R155, R8, 0x1, P2 ;  /* 0x000000089b137211 */ /* 0x000fe400010f0eff */
[----:B------:R-:W-:Y:S02]  /*8c40*/  IADD3 R18, P2, R2, R18, RZ ;  /* 0x0000001202127210 */ /* 0x000fe40007f5e0ff */
[----:B------:R-:W-:Y:S02]  /*8c50*/  LEA.HI.X.SX32 R12, R12, R8, 0x1, P3 ;  /* 0x000000080c0c7211 */ /* 0x000fe400018f0eff */
[----:B------:R-:W-:Y:S01]  /*8c60*/  IADD3 R186, P3, R2, R186, RZ ;  /* 0x000000ba02ba7210 */ /* 0x000fe20007f7e0ff */
[----:B------:R-:W-:Y:S01]  /*8c70*/  IMAD.X R19, R11, 0x1, R19, P2 ;  /* 0x000000010b137824 */ /* 0x000fe200010e0613 */
[CC--:B------:R-:W-:Y:S02]  /*8c80*/  IADD3 R178, P4, R10.reuse, R6.reuse, RZ ;  /* 0x000000060ab27210 */ /* 0x0c0fe40007f9e0ff */
[----:B------:R-:W-:Y:S01]  /*8c90*/  IADD3 R20, P5, R153, R6, RZ ;  /* 0x0000000699147210 */ /* 0x000fe20007fbe0ff */
[----:B------:R-:W-:Y:S01]  /*8ca0*/  IMAD.X R187, R11, 0x1, R12, P3 ;  /* 0x000000010bbb7824 */ /* 0x000fe200018e060c */
[----:B------:R-:W-:Y:S01]  /*8cb0*/  LEA.HI.X.SX32 R10, R10, R8, 0x1, P4 ;  /* 0x000000080a0a7211 */ /* 0x000fe200020f0eff */
[----:B------:R0:W2:Y:S01]  /*8cc0*/  LDG.E.U8 R12, desc[UR22][R18.64] ;  /* 0x00000016120c7981 */ /* 0x0000a2000c1e1100 */
[----:B------:R-:W-:Y:S01]  /*8cd0*/  IADD3 R178, P2, R2, R178, RZ ;  /* 0x000000b202b27210 */ /* 0x000fe20007f5e0ff */
[----:B------:R-:W-:-:S02]  /*8ce0*/  IMAD R156, R221, 0x5c, RZ ;  /* 0x0000005cdd9c7824 */ /* 0x000fc400078e02ff */
[----:B------:R-:W-:Y:S01]  /*8cf0*/  IMAD R155, R221, 0x5e, RZ ;  /* 0x0000005edd9b7824 */ /* 0x000fe200078e02ff */
[----:B------:R-:W2:Y:S01]  /*8d00*/  LDG.E.U8 R169, desc[UR22][R186.64] ;  /* 0x00000016baa97981 */ /* 0x000ea2000c1e1100 */
[----:B------:R-:W-:Y:S01]  /*8d10*/  IMAD.X R179, R11, 0x1, R10, P2 ;  /* 0x000000010bb37824 */ /* 0x000fe200010e060a */
[----:B0-----:R-:W-:Y:S02]  /*8d20*/  LEA.HI.X.SX32 R19, R153, R8, 0x1, P5 ;  /* 0x0000000899137211 */ /* 0x001fe400028f0eff */
[----:B------:R-:W-:Y:S01]  /*8d30*/  IADD3 R18, P3, R2, R20, RZ ;  /* 0x0000001402127210 */ /* 0x000fe20007f7e0ff */
[----:B------:R-:W-:Y:S01]  /*8d40*/  IMAD R153, R221, 0x5b, RZ ;  /* 0x0000005bdd997824 */ /* 0x000fe200078e02ff */
[----:B------:R-:W2:Y:S03]  /*8d50*/  LDG.E.U8 R10, desc[UR22][R178.64] ;  /* 0x00000016b20a7981 */ /* 0x000ea6000c1e1100 */
[----:B------:R-:W-:Y:S01]  /*8d60*/  IMAD.X R19, R11, 0x1, R19, P3 ;  /* 0x000000010b137824 */ /* 0x000fe200018e0613 */
[----:B------:R-:W-:-:S04]  /*8d70*/  IADD3 R188, P3, R156, R6, RZ ;  /* 0x000000069cbc7210 */ /* 0x000fc80007f7e0ff */
[----:B------:R0:W2:Y:S01]  /*8d80*/  LDG.E.U8 R179, desc[UR22][R18.64] ;  /* 0x0000001612b37981 */ /* 0x0000a2000c1e1100 */
[----:B------:R-:W-:Y:S02]  /*8d90*/  LEA.HI.X.SX32 R156, R156, R8, 0x1, P3 ;  /* 0x000000089c9c7211 */ /* 0x000fe400018f0eff */
[----:B0-----:R-:W-:-:S04]  /*8da0*/  IADD3 R18, P2, R153, R6, RZ ;  /* 0x0000000699127210 */ /* 0x001fc80007f5e0ff */
[----:B------:R-:W-:Y:S02]  /*8db0*/  LEA.HI.X.SX32 R19, R153, R8, 0x1, P2 ;  /* 0x0000000899137211 */ /* 0x000fe400010f0eff */
[C---:B------:R-:W-:Y:S01]  /*8dc0*/  IADD3 R18, P2, R2.reuse, R18, RZ ;  /* 0x0000001202127210 */ /* 0x040fe20007f5e0ff */
[----:B------:R-:W-:Y:S01]  /*8dd0*/  IMAD R20, R221, 0x5d, RZ ;  /* 0x0000005ddd147824 */ /* 0x000fe200078e02ff */
[----:B------:R-:W-:-:S03]  /*8de0*/  IADD3 R188, P3, R2, R188, RZ ;  /* 0x000000bc02bc7210 */ /* 0x000fc60007f7e0ff */
[----:B------:R-:W-:Y:S01]  /*8df0*/  IMAD.X R19, R11, 0x1, R19, P2 ;  /* 0x000000010b137824 */ /* 0x000fe200010e0613 */
[-C--:B------:R-:W-:Y:S01]  /*8e00*/  IADD3 R153, P5, R155, R6.reuse, RZ ;  /* 0x000000069b997210 */ /* 0x080fe20007fbe0ff */
[----:B------:R-:W-:Y:S01]  /*8e10*/  IMAD.X R189, R11, 0x1, R156, P3 ;  /* 0x000000010bbd7824 */ /* 0x000fe200018e069c */
[C---:B------:R-:W-:Y:S02]  /*8e20*/  IADD3 R186, P4, R20.reuse, R6, RZ ;  /* 0x0000000614ba7210 */ /* 0x040fe40007f9e0ff */
[----:B------:R0:W2:Y:S02]  /*8e30*/  LDG.E.U8 R172, desc[UR22][R18.64] ;  /* 0x0000001612ac7981 */ /* 0x0000a4000c1e1100 */
[----:B------:R-:W-:Y:S02]  /*8e40*/  LEA.HI.X.SX32 R20, R20, R8, 0x1, P4 ;  /* 0x0000000814147211 */ /* 0x000fe400020f0eff */
[----:B------:R-:W-:Y:S01]  /*8e50*/  IADD3 R186, P2, R2, R186, RZ ;  /* 0x000000ba02ba7210 */ /* 0x000fe20007f5e0ff */
[----:B------:R-:W-:Y:S01]  /*8e60*/  IMAD R171, R221, 0x60, RZ ;  /* 0x00000060ddab7824 */ /* 0x000fe200078e02ff */
[----:B------:R1:W2:Y:S01]  /*8e70*/  LDG.E.U8 R164, desc[UR22][R188.64] ;  /* 0x00000016bca47981 */ /* 0x0002a2000c1e1100 */
[----:B0-----:R-:W-:-:S02]  /*8e80*/  LEA.HI.X.SX32 R19, R155, R8, 0x1, P5 ;  /* 0x000000089b137211 */ /* 0x001fc400028f0eff */
[----:B------:R-:W-:Y:S01]  /*8e90*/  IADD3 R18, P3, R2, R153, RZ ;  /* 0x0000009902127210 */ /* 0x000fe20007f7e0ff */
[----:B------:R-:W-:-:S04]  /*8ea0*/  IMAD.X R187, R11, 0x1, R20, P2 ;  /* 0x000000010bbb7824 */ /* 0x000fc800010e0614 */
[----:B------:R-:W-:Y:S01]  /*8eb0*/  IMAD.X R19, R11, 0x1, R19, P3 ;  /* 0x000000010b137824 */ /* 0x000fe200018e0613 */
[----:B------:R-:W2:Y:S01]  /*8ec0*/  LDG.E.U8 R156, desc[UR22][R186.64] ;  /* 0x00000016ba9c7981 */ /* 0x000ea2000c1e1100 */
[----:B------:R-:W-:-:S03]  /*8ed0*/  IMAD R155, R221, 0x62, RZ ;  /* 0x00000062dd9b7824 */ /* 0x000fc600078e02ff */
[----:B------:R0:W2:Y:S01]  /*8ee0*/  LDG.E.U8 R20, desc[UR22][R18.64] ;  /* 0x0000001612147981 */ /* 0x0000a2000c1e1100 */
[----:B------:R-:W-:Y:S01]  /*8ef0*/  IMAD R163, R221, 0x61, RZ ;  /* 0x00000061dda37824 */ /* 0x000fe200078e02ff */
[-C--:B-1----:R-:W-:Y:S02]  /*8f00*/  IADD3 R188, P4, R155, R6.reuse, RZ ;  /* 0x000000069bbc7210 */ /* 0x082fe40007f9e0ff */
[----:B0-----:R-:W-:-:S04]  /*8f10*/  IADD3 R18, P2, R171, R6, RZ ;  /* 0x00000006ab127210 */ /* 0x001fc80007f5e0ff */
[----:B------:R-:W-:Y:S02]  /*8f20*/  LEA.HI.X.SX32 R19, R171, R8, 0x1, P2 ;  /* 0x00000008ab137211 */ /* 0x000fe400010f0eff */
[----:B------:R-:W-:Y:S01]  /*8f30*/  IADD3 R18, P2, R2, R18, RZ ;  /* 0x0000001202127210 */ /* 0x000fe20007f5e0ff */
[----:B------:R-:W-:Y:S01]  /*8f40*/  IMAD R153, R221, 0x63, RZ ;  /* 0x00000063dd997824 */ /* 0x000fe200078e02ff */
[----:B------:R-:W-:-:S03]  /*8f50*/  LEA.HI.X.SX32 R155, R155, R8, 0x1, P4 ;  /* 0x000000089b9b7211 */ /* 0x000fc600020f0eff */
[----:B------:R-:W-:Y:S01]  /*8f60*/  IMAD.X R19, R11, 0x1, R19, P2 ;  /* 0x000000010b137824 */ /* 0x000fe200010e0613 */
[C---:B------:R-:W-:Y:S02]  /*8f70*/  IADD3 R188, P2, R2.reuse, R188, RZ ;  /* 0x000000bc02bc7210 */ /* 0x040fe40007f5e0ff */
[-C--:B------:R-:W-:Y:S02]  /*8f80*/  IADD3 R190, P3, R163, R6.reuse, RZ ;  /* 0x00000006a3be7210 */ /* 0x080fe40007f7e0ff */
[----:B------:R-:W-:Y:S01]  /*8f90*/  IADD3 R186, P5, R153, R6, RZ ;  /* 0x0000000699ba7210 */ /* 0x000fe20007fbe0ff */
[----:B------:R0:W2:Y:S01]  /*8fa0*/  LDG.E.U8 R18, desc[UR22][R18.64] ;  /* 0x0000001612127981 */ /* 0x0000a2000c1e1100 */
[----:B------:R-:W-:Y:S01]  /*8fb0*/  LEA.HI.X.SX32 R163, R163, R8, 0x1, P3 ;  /* 0x00000008a3a37211 */ /* 0x000fe200018f0eff */
[----:B------:R-:W-:Y:S01]  /*8fc0*/  IMAD.X R189, R11, 0x1, R155, P2 ;  /* 0x000000010bbd7824 */ /* 0x000fe200010e069b */
[C---:B------:R-:W-:Y:S02]  /*8fd0*/  IADD3 R190, P3, R2.reuse, R190, RZ ;  /* 0x000000be02be7210 */ /* 0x040fe40007f7e0ff */
[----:B------:R-:W-:-:S02]  /*8fe0*/  IADD3 R186, P2, R2, R186, RZ ;  /* 0x000000ba02ba7210 */ /* 0x000fc40007f5e0ff */
[----:B0-----:R-:W-:Y:S01]  /*8ff0*/  LEA.HI.X.SX32 R19, R153, R8, 0x1, P5 ;  /* 0x0000000899137211 */ /* 0x001fe200028f0eff */
[----:B------:R-:W-:Y:S01]  /*9000*/  IMAD.X R191, R11, 0x1, R163, P3 ;  /* 0x000000010bbf7824 */ /* 0x000fe200018e06a3 */
[----:B------:R0:W2:Y:S01]  /*9010*/  LDG.E.U8 R178, desc[UR22][R188.64] ;  /* 0x00000016bcb27981 */ /* 0x0000a2000c1e1100 */
[----:B------:R-:W-:Y:S02]  /*9020*/  IMAD R155, R221, 0x65, RZ ;  /* 0x00000065dd9b7824 */ /* 0x000fe400078e02ff */
[----:B------:R-:W-:Y:S01]  /*9030*/  IMAD.X R187, R11, 0x1, R19, P2 ;  /* 0x000000010bbb7824 */ /* 0x000fe200010e0613 */
[----:B------:R-:W2:Y:S01]  /*9040*/  LDG.E.U8 R153, desc[UR22][R190.64] ;  /* 0x00000016be997981 */ /* 0x000ea2000c1e1100 */
[C---:B------:R-:W-:Y:S02]  /*9050*/  IMAD R163, R221.reuse, 0x66, RZ ;  /* 0x00000066dda37824 */ /* 0x040fe400078e02ff */
[----:B------:R-:W-:Y:S01]  /*9060*/  IMAD.SHL.U32 R19, R221, 0x2, RZ ;  /* 0x00000002dd137824 */ /* 0x000fe200078e00ff */
[----:B------:R1:W2:Y:S01]  /*9070*/  LDG.E.U8 R171, desc[UR22][R186.64] ;  /* 0x00000016baab7981 */ /* 0x0002a2000c1e1100 */
[----:B------:R-:W-:Y:S01]  /*9080*/  IMAD.IADD R0, R0, 0x1, R6 ;  /* 0x0000000100007824 */ /* 0x000fe200078e0206 */
[-C--:B0-----:R-:W-:Y:S01]  /*9090*/  IADD3 R188, P6, R155, R6.reuse, RZ ;  /* 0x000000069bbc7210 */ /* 0x081fe20007fde0ff */
[----:B------:R-:W-:Y:S01]  /*90a0*/  IMAD R185, R221, 0x64, RZ ;  /* 0x00000064ddb97824 */ /* 0x000fe200078e02ff */
[----:B------:R-:W-:-:S02]  /*90b0*/  IADD3 RZ, P2, R19, R6, RZ ;  /* 0x0000000613ff7210 */ /* 0x000fc40007f5e0ff */
[----:B------:R-:W-:Y:S02]  /*90c0*/  LEA.HI.X.SX32 R155, R155, R8, 0x1, P6 ;  /* 0x000000089b9b7211 */ /* 0x000fe400030f0eff */
[----:B-1----:R-:W-:-:S04]  /*90d0*/  IADD3 R186, P4, R163, R6, RZ ;  /* 0x00000006a3ba7210 */ /* 0x002fc80007f9e0ff */
[----:B------:R-:W-:Y:S02]  /*90e0*/  LEA.HI.X.SX32 R163, R163, R8, 0x1, P4 ;  /* 0x00000008a3a37211 */ /* 0x000fe400020f0eff */
[C---:B------:R-:W-:Y:S02]  /*90f0*/  IADD3 R186, P6, R2.reuse, R186, RZ ;  /* 0x000000ba02ba7210 */ /* 0x040fe40007fde0ff */
[----:B------:R-:W-:Y:S01]  /*9100*/  IADD3 R200, P4, R2, R0, RZ ;  /* 0x0000000002c87210 */ /* 0x000fe20007f9e0ff */
[----:B------:R-:W-:Y:S01]  /*9110*/  IMAD.SHL.U32 R0, R221, 0x4, RZ ;  /* 0x00000004dd007824 */ /* 0x000fe200078e00ff */
[----:B------:R-:W-:Y:S01]  /*9120*/  LEA.HI.X.SX32 R19, R19, R8, 0x1, P2 ;  /* 0x0000000813137211 */ /* 0x000fe200010f0eff */
[----:B------:R-:W-:Y:S01]  /*9130*/  IMAD.X R187, R11, 0x1, R163, P6 ;  /* 0x000000010bbb7824 */ /* 0x000fe200030e06a3 */
[----:B------:R-:W-:Y:S01]  /*9140*/  IADD3 R190, P3, R185, R6, RZ ;  /* 0x00000006b9be7210 */ /* 0x000fe20007f7e0ff */
[----:B------:R-:W-:Y:S02]  /*9150*/  IMAD.IADD R0, R0, 0x1, R6 ;  /* 0x0000000100007824 */ /* 0x000fe400078e0206 */
[----:B------:R-:W-:Y:S01]  /*9160*/  IMAD.X R201, R11, 0x1, R19, P4 ;  /* 0x000000010bc97824 */ /* 0x000fe200020e0613 */
[----:B------:R-:W-:Y:S01]  /*9170*/  LEA.HI.X.SX32 R185, R185, R8, 0x1, P3 ;  /* 0x00000008b9b97211 */ /* 0x000fe200018f0eff */
[----:B------:R0:W2:Y:S01]  /*9180*/  LDG.E.U8 R19, desc[UR22][R186.64] ;  /* 0x00000016ba137981 */ /* 0x0000a2000c1e1100 */
[----:B------:R-:W-:-:S02]  /*9190*/  IADD3 R190, P5, R2, R190, RZ ;  /* 0x000000be02be7210 */ /* 0x000fc40007fbe0ff */
[C---:B------:R-:W-:Y:S01]  /*91a0*/  IADD3 R188, P3, R2.reuse, R188, RZ ;  /* 0x000000bc02bc7210 */ /* 0x040fe20007f7e0ff */
[----:B------:R-:W-:Y:S01]  /*91b0*/  IMAD R203, R221, 0xa, RZ ;  /* 0x0000000addcb7824 */ /* 0x000fe200078e02ff */
[----:B------:R-:W2:Y:S01]  /*91c0*/  LDG.E.U8 R200, desc[UR22][R200.64] ;  /* 0x00000016c8c87981 */ /* 0x000ea2000c1e1100 */
[----:B------:R-:W-:Y:S02]  /*91d0*/  IMAD.X R191, R11, 0x1, R185, P5 ;  /* 0x000000010bbf7824 */ /* 0x000fe400028e06b9 */
[C---:B0-----:R-:W-:Y:S01]  /*91e0*/  IMAD R187, R221.reuse, 0x3, RZ ;  /* 0x00000003ddbb7824 */ /* 0x041fe200078e02ff */
[----:B------:R-:W-:Y:S01]  /*91f0*/  IADD3 R186, P2, R2, R0, RZ ;  /* 0x0000000002ba7210 */ /* 0x000fe20007f5e0ff */
[----:B------:R-:W-:Y:S01]  /*9200*/  IMAD R0, R221, 0x5, RZ ;  /* 0x00000005dd007824 */ /* 0x000fe200078e02ff */
[----:B------:R-:W2:Y:S01]  /*9210*/  LDG.E.U8 R163, desc[UR22][R190.64] ;  /* 0x00000016bea37981 */ /* 0x000ea2000c1e1100 */
[----:B------:R-:W-:Y:S01]  /*9220*/  IMAD.X R189, R11, 0x1, R155, P3 ;  /* 0x000000010bbd7824 */ /* 0x000fe200018e069b */
[----:B------:R-:W-:Y:S01]  /*9230*/  IADD3 RZ, P5, R187, R6, RZ ;  /* 0x00000006bbff7210 */ /* 0x000fe20007fbe0ff */
[----:B------:R-:W-:-:S03]  /*9240*/  IMAD.IADD R0, R0, 0x1, R6 ;  /* 0x0000000100007824 */ /* 0x000fc600078e0206 */
[----:B------:R0:W2:Y:S01]  /*9250*/  LDG.E.U8 R155, desc[UR22][R188.64] ;  /* 0x00000016bc9b7981 */ /* 0x0000a2000c1e1100 */
[----:B------:R-:W-:Y:S01]  /*9260*/  LEA.HI.X.SX32 R187, R187, R8, 0x1, P5 ;  /* 0x00000008bbbb7211 */ /* 0x000fe200028f0eff */
[C---:B------:R-:W-:Y:S01]  /*9270*/  IMAD.SHL.U32 R185, R221.reuse, 0x4, RZ ;  /* 0x00000004ddb97824 */ /* 0x040fe200078e00ff */
[C---:B------:R-:W-:Y:S02]  /*9280*/  IADD3 R192, P3, R2.reuse, R3, RZ ;  /* 0x0000000302c07210 */ /* 0x040fe40007f7e0ff */
[----:B0-----:R-:W-:Y:S01]  /*9290*/  IADD3 R188, P5, R2, R0, RZ ;  /* 0x0000000002bc7210 */ /* 0x001fe20007fbe0ff */
[----:B------:R-:W-:Y:S01]  /*92a0*/  IMAD R0, R221, 0x6, RZ ;  /* 0x00000006dd007824 */ /* 0x000fe200078e02ff */
[----:B------:R-:W-:-:S03]  /*92b0*/  IADD3 RZ, P6, R185, R6, RZ ;  /* 0x00000006b9ff7210 */ /* 0x000fc60007fde0ff */
[--C-:B------:R-:W-:Y:S02]  /*92c0*/  IMAD.IADD R0, R0, 0x1, R6.reuse ;  /* 0x0000000100007824 */ /* 0x100fe400078e0206 */
[----:B------:R-:W-:Y:S01]  /*92d0*/  IMAD R191, R221, 0x6, RZ ;  /* 0x00000006ddbf7824 */ /* 0x000fe200078e02ff */
[----:B------:R-:W-:Y:S01]  /*92e0*/  LEA.HI.X.SX32 R185, R185, R8, 0x1, P6 ;  /* 0x00000008b9b97211 */ /* 0x000fe200030f0eff */
[----:B------:R-:W-:Y:S01]  /*92f0*/  IMAD.X R193, R11, 0x1, R187, P3 ;  /* 0x000000010bc17824 */ /* 0x000fe200018e06bb */
[----:B------:R-:W-:Y:S01]  /*9300*/  IADD3 R190, P3, R2, R0, RZ ;  /* 0x0000000002be7210 */ /* 0x000fe20007f7e0ff */
[C---:B------:R-:W-:Y:S02]  /*9310*/  IMAD R189, R221.reuse, 0x5, RZ ;  /* 0x00000005ddbd7824 */ /* 0x040fe400078e02ff */
[----:B------:R-:W-:Y:S01]  /*9320*/  IMAD R0, R221, 0x7, RZ ;  /* 0x00000007dd007824 */ /* 0x000fe200078e02ff */
[-C--:B------:R-:W-:Y:S01]  /*9330*/  IADD3 RZ, P6, R191, R6.reuse, RZ ;  /* 0x00000006bfff7210 */ /* 0x080fe20007fde0ff */
[----:B------:R-:W-:Y:S01]  /*9340*/  IMAD.X R187, R11, 0x1, R185, P2 ;  /* 0x000000010bbb7824 */ /* 0x000fe200010e06b9 */
[----:B------:R-:W-:Y:S01]  /*9350*/  IADD3 RZ, P4, R189, R6, RZ ;  /* 0x00000006bdff7210 */ /* 0x000fe20007f9e0ff */
[----:B------:R-:W-:Y:S01]  /*9360*/  IMAD.IADD R0, R0, 0x1, R6 ;  /* 0x0000000100007824 */ /* 0x000fe200078e0206 */
[-C--:B------:R-:W-:Y:S01]  /*9370*/  LEA.HI.X.SX32 R191, R191, R8.reuse, 0x1, P6 ;  /* 0x00000008bfbf7211 */ /* 0x080fe200030f0eff */
[----:B------:R0:W2:Y:S01]  /*9380*/  LDG.E.U8 R185, desc[UR22][R192.64] ;  /* 0x00000016c0b97981 */ /* 0x0000a2000c1e1100 */
[----:B------:R-:W-:-:S03]  /*9390*/  LEA.HI.X.SX32 R189, R189, R8, 0x1, P4 ;  /* 0x00000008bdbd7211 */ /* 0x000fc600020f0eff */
[----:B------:R1:W2:Y:S01]  /*93a0*/  LDG.E.U8 R195, desc[UR22][R186.64] ;  /* 0x00000016bac37981 */ /* 0x0002a2000c1e1100 */
[----:B------:R-:W-:Y:S01]  /*93b0*/  IMAD.X R191, R11, 0x1, R191, P3 ;  /* 0x000000010bbf7824 */ /* 0x000fe200018e06bf */
[----:B0-----:R-:W-:Y:S01]  /*93c0*/  IADD3 R192, P4, R2, R0, RZ ;  /* 0x0000000002c07210 */ /* 0x001fe20007f9e0ff */
[----:B------:R-:W-:-:S03]  /*93d0*/  IMAD R0, R221, 0x9, RZ ;  /* 0x00000009dd007824 */ /* 0x000fc600078e02ff */
[----:B------:R0:W2:Y:S01]  /*93e0*/  LDG.E.U8 R199, desc[UR22][R190.64] ;  /* 0x00000016bec77981 */ /* 0x0000a2000c1e1100 */
[----:B-1----:R-:W-:Y:S02]  /*93f0*/  IMAD R186, R221, 0x7, RZ ;  /* 0x00000007ddba7824 */ /* 0x002fe400078e02ff */
[----:B------:R-:W-:Y:S02]  /*9400*/  IMAD.X R189, R11, 0x1, R189, P5 ;  /* 0x000000010bbd7824 */ /* 0x000fe400028e06bd */
[----:B------:R-:W-:Y:S01]  /*9410*/  IMAD.IADD R0, R0, 0x1, R6 ;  /* 0x0000000100007824 */ /* 0x000fe200078e0206 */
[C---:B------:R-:W-:Y:S01]  /*9420*/  IADD3 RZ, P5, R186.reuse, R6, RZ ;  /* 0x00000006baff7210 */ /* 0x040fe20007fbe0ff */
[C---:B------:R-:W-:Y:S01]  /*9430*/  IMAD.SHL.U32 R3, R221.reuse, 0x8, RZ ;  /* 0x00000008dd037824 */ /* 0x040fe200078e00ff */
[----:B------:R1:W2:Y:S01]  /*9440*/  LDG.E.U8 R197, desc[UR22][R188.64] ;  /* 0x00000016bcc57981 */ /* 0x0002a2000c1e1100 */
[C---:B0-----:R-:W-:Y:S01]  /*9450*/  IMAD.SHL.U32 R191, R221.reuse, 0x8, RZ ;  /* 0x00000008ddbf7824 */ /* 0x041fe200078e00ff */
[----:B------:R-:W-:Y:S01]  /*9460*/  LEA.HI.X.SX32 R186, R186, R8, 0x1, P5 ;  /* 0x00000008baba7211 */ /* 0x000fe200028f0eff */
[----:B------:R-:W-:-:S02]  /*9470*/  IMAD R187, R221, 0x9, RZ ;  /* 0x00000009ddbb7824 */ /* 0x000fc400078e02ff */
[--C-:B------:R-:W-:Y:S01]  /*9480*/  IMAD.IADD R3, R3, 0x1, R6.reuse ;  /* 0x0000000103037824 */ /* 0x100fe200078e0206 */
[----:B------:R-:W-:Y:S02]  /*9490*/  IADD3 RZ, P6, R191, R6, RZ ;  /* 0x00000006bfff7210 */ /* 0x000fe40007fde0ff */
[----:B-1----:R-:W-:Y:S01]  /*94a0*/  IADD3 R188, P2, R2, R0, RZ ;  /* 0x0000000002bc7210 */ /* 0x002fe20007f5e0ff */
[----:B------:R-:W-:Y:S01]  /*94b0*/  IMAD R0, R221, 0xa, RZ ;  /* 0x0000000add007824 */ /* 0x000fe200078e02ff */
[-C--:B------:R-:W-:Y:S01]  /*94c0*/  IADD3 RZ, P5, R187, R6.reuse, RZ ;  /* 0x00000006bbff7210 */ /* 0x080fe20007fbe0ff */
[----:B------:R-:W-:Y:S02]  /*94d0*/  IMAD R189, R221, 0x68, RZ ;  /* 0x00000068ddbd7824 */ /* 0x000fe400078e02ff */
[----:B------:R-:W-:Y:S02]  /*94e0*/  IMAD.IADD R0, R0, 0x1, R6 ;  /* 0x0000000100007824 */ /* 0x000fe400078e0206 */
[----:B------:R-:W-:Y:S01]  /*94f0*/  IMAD.X R193, R11, 0x1, R186, P4 ;  /* 0x000000010bc17824 */ /* 0x000fe200020e06ba */
[----:B------:R-:W-:Y:S01]  /*9500*/  IADD3 RZ, P4, R203, R6, RZ ;  /* 0x00000006cbff7210 */ /* 0x000fe20007f9e0ff */
[----:B------:R-:W-:Y:S01]  /*9510*/  IMAD.IADD R189, R189, 0x1, R6 ;  /* 0x00000001bdbd7824 */ /* 0x000fe200078e0206 */
[----:B------:R-:W-:-:S02]  /*9520*/  IADD3 R190, P3, R2, R3, RZ ;  /* 0x0000000302be7210 */ /* 0x000fc40007f7e0ff */
[-C--:B------:R-:W-:Y:S01]  /*9530*/  LEA.HI.X.SX32 R191, R191, R8.reuse, 0x1, P6 ;  /* 0x00000008bfbf7211 */ /* 0x080fe200030f0eff */
[----:B------:R0:W2:Y:S01]  /*9540*/  LDG.E.U8 R201, desc[UR22][R192.64] ;  /* 0x00000016c0c97981 */ /* 0x0000a2000c1e1100 */
[----:B------:R-:W-:Y:S02]  /*9550*/  LEA.HI.X.SX32 R187, R187, R8, 0x1, P5 ;  /* 0x00000008bbbb7211 */ /* 0x000fe400028f0eff */
[C---:B------:R-:W-:Y:S02]  /*9560*/  IADD3 R186, P6, R2.reuse, R0, RZ ;  /* 0x0000000002ba7210 */ /* 0x040fe40007fde0ff */
[----:B------:R-:W-:Y:S01]  /*9570*/  LEA.HI.X.SX32 R203, R203, R8, 0x1, P4 ;  /* 0x00000008cbcb7211 */ /* 0x000fe200020f0eff */
[C---:B------:R-:W-:Y:S01]  /*9580*/  IMAD.X R191, R11.reuse, 0x1, R191, P3 ;  /* 0x000000010bbf7824 */ /* 0x040fe200018e06bf */
[----:B------:R-:W2:Y:S01]  /*9590*/  LDL R3, [R1+0x190] ;  /* 0x0001900001037983 */ /* 0x000ea20000100800 */
[----:B0-----:R-:W-:Y:S01]  /*95a0*/  IADD3 R192, P3, R2, R189, RZ ;  /* 0x000000bd02c07210 */ /* 0x001fe20007f7e0ff */
[----:B------:R-:W-:-:S02]  /*95b0*/  IMAD.X R189, R11, 0x1, R187, P2 ;  /* 0x000000010bbd7824 */ /* 0x000fc400010e06bb */
[----:B------:R-:W2:Y:S01]  /*95c0*/  LDL R0, [R1+0x198] ;  /* 0x0001980001007983 */ /* 0x000ea20000100800 */
[C---:B------:R-:W-:Y:S02]  /*95d0*/  IMAD.X R187, R11.reuse, 0x1, R203, P6 ;  /* 0x000000010bbb7824 */ /* 0x040fe400030e06cb */
[----:B---3--:R-:W-:Y:S01]  /*95e0*/  IMAD.X R193, R11, 0x1, R222, P3 ;  /* 0x000000010bc17824 */ /* 0x008fe200018e06de */
[----:B------:R-:W3:Y:S04]  /*95f0*/  LDG.E.U8 R205, desc[UR22][R188.64] ;  /* 0x00000016bccd7981 */ /* 0x000ee8000c1e1100 */
[----:B------:R0:W3:Y:S04]  /*9600*/  LDG.E.U8 R207, desc[UR22][R186.64] ;  /* 0x00000016bacf7981 */ /* 0x0000e8000c1e1100 */
[----:B------:R1:W3:Y:S04]  /*9610*/  LDG.E.U8 R209, desc[UR22][R192.64] ;  /* 0x00000016c0d17981 */ /* 0x0002e8000c1e1100 */
[----:B------:R4:W3:Y:S01]  /*9620*/  LDG.E.U8 R203, desc[UR22][R190.64] ;  /* 0x00000016becb7981 */ /* 0x0008e2000c1e1100 */
[----:B0-----:R-:W-:-:S02]  /*9630*/  IMAD R186, R221, 0x69, RZ ;  /* 0x00000069ddba7824 */ /* 0x001fc400078e02ff */
[----:B------:R-:W-:Y:S02]  /*9640*/  IMAD R188, R221, 0x70, RZ ;  /* 0x00000070ddbc7824 */ /* 0x000fe400078e02ff */
[--C-:B-1----:R-:W-:Y:S02]  /*9650*/  IMAD.IADD R192, R186, 0x1, R6.reuse ;  /* 0x00000001bac07824 */ /* 0x102fe400078e0206 */
[----:B------:R-:W-:-:S03]  /*9660*/  IMAD.IADD R188, R188, 0x1, R6 ;  /* 0x00000001bcbc7824 */ /* 0x000fc600078e0206 */
[----:B------:R-:W-:-:S05]  /*9670*/  IADD3 R192, P2, R2, R192, RZ ;  /* 0x000000c002c07210 */ /* 0x000fca0007f5e0ff */
[----:B----4-:R-:W-:Y:S01]  /*9680*/  IMAD.X R193, R11, 0x1, R219, P2 ;  /* 0x000000010bc17824 */ /* 0x010fe200010e06db */
[----:B------:R-:W-:Y:S01]  /*9690*/  IADD3 R188, P2, R2, R188, RZ ;  /* 0x000000bc02bc7210 */ /* 0x000fe20007f5e0ff */
[C---:B------:R-:W-:Y:S02]  /*96a0*/  IMAD R190, R221.reuse, 0x6a, RZ ;  /* 0x0000006addbe7824 */ /* 0x040fe400078e02ff */
[----:B------:R-:W-:Y:S01]  /*96b0*/  IMAD R186, R221, 0x71, RZ ;  /* 0x00000071ddba7824 */ /* 0x000fe200078e02ff */
[----:B------:R0:W4:Y:S01]  /*96c0*/  LDG.E.U8 R211, desc[UR22][R192.64] ;  /* 0x00000016c0d37981 */ /* 0x000122000c1e1100 */
[----:B--2---:R-:W-:-:S03]  /*96d0*/  IMAD.X R189, R11, 0x1, R4, P2 ;  /* 0x000000010bbd7824 */ /* 0x004fc600010e0604 */
[----:B------:R-:W2:Y:S01]  /*96e0*/  LDL R4, [R1+0x180] ;  /* 0x0001800001047983 */ /* 0x000ea20000100800 */
[--C-:B------:R-:W-:Y:S02]  /*96f0*/  IMAD.IADD R190, R190, 0x1, R6.reuse ;  /* 0x00000001bebe7824 */ /* 0x100fe400078e0206 */
[----:B------:R-:W-:Y:S01]  /*9700*/  IMAD R187, R221, 0x78, RZ ;  /* 0x00000078ddbb7824 */ /* 0x000fe200078e02ff */
[----:B------:R1:W4:Y:S01]  /*9710*/  LDG.E.U8 R215, desc[UR22][R188.64] ;  /* 0x00000016bcd77981 */ /* 0x000322000c1e1100 */
[--C-:B------:R-:W-:Y:S01]  /*9720*/  IMAD.IADD R186, R186, 0x1, R6.reuse ;  /* 0x00000001baba7824 */ /* 0x100fe200078e0206 */
[----:B------:R-:W-:Y:S01]  /*9730*/  IADD3 R190, P3, R2, R190, RZ ;  /* 0x000000be02be7210 */ /* 0x000fe20007f7e0ff */
[----:B------:R-:W-:-:S03]  /*9740*/  IMAD.IADD R187, R187, 0x1, R6 ;  /* 0x00000001bbbb7824 */ /* 0x000fc600078e0206 */
[C---:B------:R-:W-:Y:S01]  /*9750*/  IADD3 R186, P4, R2.reuse, R186, RZ ;  /* 0x000000ba02ba7210 */ /* 0x040fe20007f9e0ff */
[----:B------:R-:W-:Y:S01]  /*9760*/  IMAD.X R191, R11, 0x1, R217, P3 ;  /* 0x000000010bbf7824 */ /* 0x000fe200018e06d9 */
[----:B0-----:R-:W-:Y:S01]  /*9770*/  IADD3 R192, P3, R2, R187, RZ ;  /* 0x000000bb02c07210 */ /* 0x001fe20007f7e0ff */
[----:B-1----:R-:W-:-:S03]  /*9780*/  IMAD R188, R221, 0x6c, RZ ;  /* 0x0000006cddbc7824 */ /* 0x002fc600078e02ff */
[----:B------:R0:W4:Y:S01]  /*9790*/  LDG.E.U8 R213, desc[UR22][R190.64] ;  /* 0x00000016bed57981 */ /* 0x000122000c1e1100 */
[----:B------:R-:W-:Y:S02]  /*97a0*/  IMAD.IADD R188, R188, 0x1, R6 ;  /* 0x00000001bcbc7824 */ /* 0x000fe400078e0206 */
[----:B0-----:R-:W-:-:S04]  /*97b0*/  IMAD R190, R221, 0x6b, RZ ;  /* 0x0000006bddbe7824 */ /* 0x001fc800078e02ff */
[----:B------:R-:W-:-:S05]  /*97c0*/  IMAD.IADD R190, R190, 0x1, R6 ;  /* 0x00000001bebe7824 */ /* 0x000fca00078e0206 */
[----:B------:R-:W-:Y:S01]  /*97d0*/  IADD3 R190, P2, R2, R190, RZ ;  /* 0x000000be02be7210 */ /* 0x000fe20007f5e0ff */
[C---:B------:R-:W-:Y:S02]  /*97e0*/  IMAD.X R187, R11.reuse, 0x1, R3, P4 ;  /* 0x000000010bbb7824 */ /* 0x040fe400020e0603 */
[----:B------:R-:W-:-:S03]  /*97f0*/  IMAD.X R193, R11, 0x1, R0, P3 ;  /* 0x000000010bc17824 */ /* 0x000fc600018e0600 */
[----:B------:R0:W4:Y:S01]  /*9800*/  LDG.E.U8 R217, desc[UR22][R186.64] ;  /* 0x00000016bad97981 */ /* 0x000122000c1e1100 */
[----:B------:R-:W-:-:S03]  /*9810*/  IMAD R0, R221, 0x79, RZ ;  /* 0x00000079dd007824 */ /* 0x000fc600078e02ff */
[----:B------:R1:W4:Y:S01]  /*9820*/  LDG.E.U8 R219, desc[UR22][R192.64] ;  /* 0x00000016c0db7981 */ /* 0x000322000c1e1100 */
[----:B0-----:R-:W-:Y:S01]  /*9830*/  IMAD R186, R221, 0x79, RZ ;  /* 0x00000079ddba7824 */ /* 0x001fe200078e02ff */
[----:B------:R-:W-:-:S03]  /*9840*/  IADD3 RZ, P5, R0, R6, RZ ;  /* 0x0000000600ff7210 */ /* 0x000fc60007fbe0ff */
[----:B-1----:R-:W-:Y:S01]  /*9850*/  IMAD.IADD R192, R186, 0x1, R6 ;  /* 0x00000001bac07824 */ /* 0x002fe200078e0206 */
[----:B------:R-:W-:-:S04]  /*9860*/  LEA.HI.X.SX32 R0, R0, R8, 0x1, P5 ;  /* 0x0000000800007211 */ /* 0x000fc800028f0eff */
[----:B------:R-:W-:-:S05]  /*9870*/  IADD3 R192, P3, R2, R192, RZ ;  /* 0x000000c002c07210 */ /* 0x000fca0007f7e0ff */
[----:B------:R-:W-:Y:S01]  /*9880*/  IMAD.X R193, R11, 0x1, R0, P3 ;  /* 0x000000010bc17824 */ /* 0x000fe200018e0600 */
[----:B------:R-:W-:Y:S01]  /*9890*/  IADD3 R188, P3, R2, R188, RZ ;  /* 0x000000bc02bc7210 */ /* 0x000fe20007f7e0ff */
[C---:B------:R-:W-:Y:S02]  /*98a0*/  IMAD R0, R221.reuse, 0x6b, RZ ;  /* 0x0000006bdd007824 */ /* 0x040fe400078e02ff */
[----:B------:R-:W-:Y:S01]  /*98b0*/  IMAD R186, R221, 0x72, RZ ;  /* 0x00000072ddba7824 */ /* 0x000fe200078e02ff */
[----:B------:R0:W4:Y:S01]  /*98c0*/  LDG.E.U8 R222, desc[UR22][R192.64] ;  /* 0x00000016c0de7981 */ /* 0x000122000c1e1100 */
[----:B--2---:R-:W-:-:S03]  /*98d0*/  IMAD.X R189, R11, 0x1, R4, P3 ;  /* 0x000000010bbd7824 */ /* 0x004fc600018e0604 */
[----:B------:R-:W2:Y:S01]  /*98e0*/  LDL R4, [R1+0x184] ;  /* 0x0001840001047983 */ /* 0x000ea20000100800 */
[C---:B------:R-:W-:Y:S01]  /*98f0*/  IADD3 RZ, P5, R0.reuse, R6, RZ ;  /* 0x0000000600ff7210 */ /* 0x040fe20007fbe0ff */
[C---:B------:R-:W-:Y:S02]  /*9900*/  IMAD R3, R221.reuse, 0x72, RZ ;  /* 0x00000072dd037824 */ /* 0x040fe400078e02ff */
[----:B------:R-:W-:Y:S01]  /*9910*/  IMAD R187, R221, 0x7a, RZ ;  /* 0x0000007addbb7824 */ /* 0x000fe200078e02ff */
[----:B------:R-:W-:Y:S01]  /*9920*/  LEA.HI.X.SX32 R0, R0, R8, 0x1, P5 ;  /* 0x0000000800007211 */ /* 0x000fe200028f0eff */
[----:B------:R-:W-:Y:S01]  /*9930*/  IMAD.IADD R186, R186, 0x1, R6 ;  /* 0x00000001baba7824 */ /* 0x000fe200078e0206 */
[----:B------:R-:W-:Y:S01]  /*9940*/  IADD3 RZ, P6, R3, R6, RZ ;  /* 0x0000000603ff7210 */ /* 0x000fe20007fde0ff */
[----:B------:R-:W4:Y:S02]  /*9950*/  LDG.E.U8 R226, desc[UR22][R188.64] ;  /* 0x00000016bce27981 */ /* 0x000f24000c1e1100 */
[----:B------:R-:W-:-:S02]  /*9960*/  IMAD.X R191, R11, 0x1, R0, P2 ;  /* 0x000000010bbf7824 */ /* 0x000fc400010e0600 */
[----:B------:R-:W-:Y:S01]  /*9970*/  IMAD R0, R221, 0x7a, RZ ;  /* 0x0000007add007824 */ /* 0x000fe200078e02ff */
[----:B------:R-:W-:Y:S01]  /*9980*/  IADD3 R186, P4, R2, R186, RZ ;  /* 0x000000ba02ba7210 */ /* 0x000fe20007f9e0ff */
[----:B------:R-:W-:Y:S01]  /*9990*/  IMAD.IADD R187, R187, 0x1, R6 ;  /* 0x00000001bbbb7824 */ /* 0x000fe200078e0206 */
[----:B------:R-:W-:Y:S01]  /*99a0*/  LEA.HI.X.SX32 R3, R3, R8, 0x1, P6 ;  /* 0x0000000803037211 */ /* 0x000fe200030f0eff */
[----:B------:R-:W4:Y:S01]  /*99b0*/  LDG.E.U8 R224, desc[UR22][R190.64] ;  /* 0x00000016bee07981 */ /* 0x000f22000c1e1100 */
[----:B------:R-:W-:Y:S02]  /*99c0*/  IADD3 RZ, P5, R0, R6, RZ ;  /* 0x0000000600ff7210 */ /* 0x000fe40007fbe0ff */
[----:B0-----:R-:W-:Y:S01]  /*99d0*/  IADD3 R192, P2, R2, R187, RZ ;  /* 0x000000bb02c07210 */ /* 0x001fe20007f5e0ff */
[----:B------:R-:W-:Y:S01]  /*99e0*/  IMAD.X R187, R11, 0x1, R3, P4 ;  /* 0x000000010bbb7824 */ /* 0x000fe200020e0603 */
[----:B------:R-:W-:-:S04]  /*99f0*/  LEA.HI.X.SX32 R0, R0, R8, 0x1, P5 ;  /* 0x0000000800007211 */ /* 0x000fc800028f0eff */
[----:B------:R0:W4:Y:S01]  /*9a00*/  LDG.E.U8 R228, desc[UR22][R186.64] ;  /* 0x00000016bae47981 */ /* 0x000122000c1e1100 */
[----:B------:R-:W-:Y:S02]  /*9a10*/  IMAD.X R193, R11, 0x1, R0, P2 ;  /* 0x000000010bc17824 */ /* 0x000fe400010e0600 */
[----:B------:R-:W-:-:S03]  /*9a20*/  IMAD R0, R221, 0x73, RZ ;  /* 0x00000073dd007824 */ /* 0x000fc600078e02ff */
[----:B------:R1:W4:Y:S01]  /*9a30*/  LDG.E.U8 R230, desc[UR22][R192.64] ;  /* 0x00000016c0e67981 */ /* 0x000322000c1e1100 */
[----:B0-----:R-:W-:Y:S01]  /*9a40*/  IMAD R186, R221, 0x73, RZ ;  /* 0x00000073ddba7824 */ /* 0x001fe200078e02ff */
[----:B------:R-:W-:-:S03]  /*9a50*/  IADD3 RZ, P5, R0, R6, RZ ;  /* 0x0000000600ff7210 */ /* 0x000fc60007fbe0ff */
[----:B-1----:R-:W-:Y:S01]  /*9a60*/  IMAD.IADD R192, R186, 0x1, R6 ;  /* 0x00000001bac07824 */ /* 0x002fe200078e0206 */
[----:B------:R-:W-:Y:S01]  /*9a70*/  LEA.HI.X.SX32 R0, R0, R8, 0x1, P5 ;  /* 0x0000000800007211 */ /* 0x000fe200028f0eff */
[----:B------:R-:W-:-:S03]  /*9a80*/  IMAD R190, R221, 0x7b, RZ ;  /* 0x0000007bddbe7824 */ /* 0x000fc600078e02ff */
[----:B------:R-:W-:Y:S01]  /*9a90*/  IADD3 R192, P2, R2, R192, RZ ;  /* 0x000000c002c07210 */ /* 0x000fe20007f5e0ff */
[C---:B------:R-:W-:Y:S02]  /*9aa0*/  IMAD R3, R221.reuse, 0x7b, RZ ;  /* 0x0000007bdd037824 */ /* 0x040fe400078e02ff */
[----:B------:R-:W-:Y:S02]  /*9ab0*/  IMAD R188, R221, 0x6d, RZ ;  /* 0x0000006dddbc7824 */ /* 0x000fe400078e02ff */
[----:B------:R-:W-:Y:S01]  /*9ac0*/  IMAD.X R193, R11, 0x1, R0, P2 ;  /* 0x000000010bc17824 */ /* 0x000fe200010e0600 */
[----:B------:R-:W-:Y:S01]  /*9ad0*/  IADD3 RZ, P6, R3, R6, RZ ;  /* 0x0000000603ff7210 */ /* 0x000fe20007fde0ff */
[--C-:B------:R-:W-:Y:S02]  /*9ae0*/  IMAD.IADD R190, R190, 0x1, R6.reuse ;  /* 0x00000001bebe7824 */ /* 0x100fe400078e0206 */
[----:B------:R-:W-:Y:S01]  /*9af0*/  IMAD R0, R221, 0x6d, RZ ;  /* 0x0000006ddd007824 */ /* 0x000fe200078e02ff */
[----:B------:R-:W-:Y:S01]  /*9b00*/  LEA.HI.X.SX32 R3, R3, R8, 0x1, P6 ;  /* 0x0000000803037211 */ /* 0x000fe200030f0eff */
[--C-:B------:R-:W-:Y:S01]  /*9b10*/  IMAD.IADD R188, R188, 0x1, R6.reuse ;  /* 0x00000001bcbc7824 */ /* 0x100fe200078e0206 */
[----:B------:R-:W-:Y:S01]  /*9b20*/  IADD3 R190, P4, R2, R190, RZ ;  /* 0x000000be02be7210 */ /* 0x000fe20007f9e0ff */
[C---:B------:R-:W-:Y:S01]  /*9b30*/  IMAD R186, R221.reuse, 0x74, RZ ;  /* 0x00000074ddba7824 */ /* 0x040fe200078e02ff */
[----:B------:R-:W-:Y:S01]  /*9b40*/  IADD3 RZ, P5, R0, R6, RZ ;  /* 0x0000000600ff7210 */ /* 0x000fe20007fbe0ff */
[----:B------:R-:W-:Y:S01]  /*9b50*/  IMAD R187, R221, 0x7c, RZ ;  /* 0x0000007cddbb7824 */ /* 0x000fe200078e02ff */
[----:B------:R-:W-:Y:S01]  /*9b60*/  IADD3 R188, P2, R2, R188, RZ ;  /* 0x000000bc02bc7210 */ /* 0x000fe20007f5e0ff */
[----:B------:R-:W-:Y:S01]  /*9b70*/  IMAD.X R191, R11, 0x1, R3, P4 ;  /* 0x000000010bbf7824 */ /* 0x000fe200020e0603 */
[----:B------:R-:W-:Y:S01]  /*9b80*/  LEA.HI.X.SX32 R0, R0, R8, 0x1, P5 ;  /* 0x0000000800007211 */ /* 0x000fe200028f0eff */
[----:B------:R-:W-:Y:S01]  /*9b90*/  IMAD R3, R221, 0x74, RZ ;  /* 0x00000074dd037824 */ /* 0x000fe200078e02ff */
[----:B------:R0:W4:Y:S01]  /*9ba0*/  LDG.E.U8 R232, desc[UR22][R192.64] ;  /* 0x00000016c0e87981 */ /* 0x000122000c1e1100 */
[----:B------:R-:W-:-:S02]  /*9bb0*/  IMAD.IADD R186, R186, 0x1, R6 ;  /* 0x00000001baba7824 */ /* 0x000fc400078e0206 */
[----:B------:R-:W-:Y:S01]  /*9bc0*/  IMAD.X R189, R11, 0x1, R0, P2 ;  /* 0x000000010bbd7824 */ /* 0x000fe200010e0600 */
[----:B------:R-:W-:Y:S01]  /*9bd0*/  IADD3 RZ, P6, R3, R6, RZ ;  /* 0x0000000603ff7210 */ /* 0x000fe20007fde0ff */
[----:B------:R-:W-:Y:S01]  /*9be0*/  IMAD R0, R221, 0x7c, RZ ;  /* 0x0000007cdd007824 */ /* 0x000fe200078e02ff */
[----:B------:R-:W-:Y:S01]  /*9bf0*/  IADD3 R186, P3, R2, R186, RZ ;  /* 0x000000ba02ba7210 */ /* 0x000fe20007f7e0ff */
[----:B------:R-:W-:Y:S01]  /*9c00*/  IMAD.IADD R187, R187, 0x1, R6 ;  /* 0x00000001bbbb7824 */ /* 0x000fe200078e0206 */
[----:B------:R-:W-:Y:S01]  /*9c10*/  LEA.HI.X.SX32 R3, R3, R8, 0x1, P6 ;  /* 0x0000000803037211 */ /* 0x000fe200030f0eff */
[----:B------:R-:W4:Y:S01]  /*9c20*/  LDG.E.U8 R234, desc[UR22][R190.64] ;  /* 0x00000016beea7981 */ /* 0x000f22000c1e1100 */
[----:B------:R-:W-:Y:S02]  /*9c30*/  IADD3 RZ, P5, R0, R6, RZ ;  /* 0x0000000600ff7210 */ /* 0x000fe40007fbe0ff */
[----:B0-----:R-:W-:Y:S01]  /*9c40*/  IADD3 R192, P4, R2, R187, RZ ;  /* 0x000000bb02c07210 */ /* 0x001fe20007f9e0ff */
[C---:B------:R-:W-:Y:S01]  /*9c50*/  IMAD.X R187, R11.reuse, 0x1, R3, P3 ;  /* 0x000000010bbb7824 */ /* 0x040fe200018e0603 */
[----:B------:R-:W-:Y:S01]  /*9c60*/  LEA.HI.X.SX32 R0, R0, R8, 0x1, P5 ;  /* 0x0000000800007211 */ /* 0x000fe200028f0eff */
[----:B------:R-:W4:Y:S04]  /*9c70*/  LDG.E.U8 R236, desc[UR22][R188.64] ;  /* 0x00000016bcec7981 */ /* 0x000f28000c1e1100 */
[----:B------:R-:W-:Y:S01]  /*9c80*/  IMAD.X R193, R11, 0x1, R0, P4 ;  /* 0x000000010bc17824 */ /* 0x000fe200020e0600 */
[----:B------:R0:W4:Y:S01]  /*9c90*/  LDG.E.U8 R238, desc[UR22][R186.64] ;  /* 0x00000016baee7981 */ /* 0x000122000c1e1100 */
[----:B------:R-:W-:-:S03]  /*9ca0*/  IMAD R0, R221, 0x75, RZ ;  /* 0x00000075dd007824 */ /* 0x000fc600078e02ff */
[----:B------:R1:W4:Y:S01]  /*9cb0*/  LDG.E.U8 R240, desc[UR22][R192.64] ;  /* 0x00000016c0f07981 */ /* 0x000322000c1e1100 */
[----:B0-----:R-:W-:Y:S01]  /*9cc0*/  IMAD R186, R221, 0x75, RZ ;  /* 0x00000075ddba7824 */ /* 0x001fe200078e02ff */
[----:B------:R-:W-:-:S03]  /*9cd0*/  IADD3 RZ, P5, R0, R6, RZ ;  /* 0x0000000600ff7210 */ /* 0x000fc60007fbe0ff */
[----:B-1----:R-:W-:Y:S01]  /*9ce0*/  IMAD.IADD R192, R186, 0x1, R6 ;  /* 0x00000001bac07824 */ /* 0x002fe200078e0206 */
[----:B------:R-:W-:-:S04]  /*9cf0*/  LEA.HI.X.SX32 R0, R0, R8, 0x1, P5 ;  /* 0x0000000800007211 */ /* 0x000fc800028f0eff */
[----:B------:R-:W-:Y:S01]  /*9d00*/  IADD3 R192, P2, R2, R192, RZ ;  /* 0x000000c002c07210 */ /* 0x000fe20007f5e0ff */
[----:B------:R-:W-:-:S04]  /*9d10*/  IMAD R190, R221, 0x7d, RZ ;  /* 0x0000007dddbe7824 */ /* 0x000fc800078e02ff */
[----:B------:R-:W-:Y:S02]  /*9d20*/  IMAD.X R193, R11, 0x1, R0, P2 ;  /* 0x000000010bc17824 */ /* 0x000fe400010e0600 */
[C---:B------:R-:W-:Y:S02]  /*9d30*/  IMAD R0, R221.reuse, 0x7d, RZ ;  /* 0x0000007ddd007824 */ /* 0x040fe400078e02ff */
[----:B------:R-:W-:Y:S01]  /*9d40*/  IMAD.IADD R190, R190, 0x1, R6 ;  /* 0x00000001bebe7824 */ /* 0x000fe200078e0206 */
[----:B------:R0:W4:Y:S02]  /*9d50*/  LDG.E.U8 R242, desc[UR22][R192.64] ;  /* 0x00000016c0f27981 */ /* 0x000124000c1e1100 */
[----:B------:R-:W-:Y:S02]  /*9d60*/  IADD3 RZ, P5, R0, R6, RZ ;  /* 0x0000000600ff7210 */ /* 0x000fe40007fbe0ff */
[----:B------:R-:W-:Y:S02]  /*9d70*/  IADD3 R190, P3, R2, R190, RZ ;  /* 0x000000be02be7210 */ /* 0x000fe40007f7e0ff */
[----:B------:R-:W-:Y:S01]  /*9d80*/  LEA.HI.X.SX32 R0, R0, R8, 0x1, P5 ;  /* 0x0000000800007211 */ /* 0x000fe200028f0eff */
[----:B------:R-:W-:-:S02]  /*9d90*/  IMAD R188, R221, 0x6e, RZ ;  /* 0x0000006eddbc7824 */ /* 0x000fc400078e02ff */
[----:B------:R-:W-:Y:S02]  /*9da0*/  IMAD R186, R221, 0x7e, RZ ;  /* 0x0000007eddba7824 */ /* 0x000fe400078e02ff */
[----:B------:R-:W-:Y:S02]  /*9db0*/  IMAD.X R191, R11, 0x1, R0, P3 ;  /* 0x000000010bbf7824 */ /* 0x000fe400018e0600 */
[C---:B------:R-:W-:Y:S02]  /*9dc0*/  IMAD R3, R221.reuse, 0x7e, RZ ;  /* 0x0000007edd037824 */ /* 0x040fe400078e02ff */
[C---:B------:R-:W-:Y:S01]  /*9dd0*/  IMAD R187, R221.reuse, 0x76, RZ ;  /* 0x00000076ddbb7824 */ /* 0x040fe200078e02ff */
[----:B------:R1:W4:Y:S01]  /*9de0*/  LDG.E.U8 R244, desc[UR22][R190.64] ;  /* 0x00000016bef47981 */ /* 0x000322000c1e1100 */
[----:B------:R-:W-:Y:S02]  /*9df0*/  IMAD R0, R221, 0x76, RZ ;  /* 0x00000076dd007824 */ /* 0x000fe400078e02ff */
[--C-:B------:R-:W-:Y:S01]  /*9e00*/  IMAD.IADD R188, R188, 0x1, R6.reuse ;  /* 0x00000001bcbc7824 */ /* 0x100fe200078e0206 */
[-C--:B------:R-:W-:Y:S01]  /*9e10*/  IADD3 RZ, P6, R3, R6.reuse, RZ ;  /* 0x0000000603ff7210 */ /* 0x080fe20007fde0ff */
[--C-:B------:R-:W-:Y:S01]  /*9e20*/  IMAD.IADD R186, R186, 0x1, R6.reuse ;  /* 0x00000001baba7824 */ /* 0x100fe200078e0206 */
[----:B------:R-:W-:Y:S01]  /*9e30*/  IADD3 RZ, P5, R0, R6, RZ ;  /* 0x0000000600ff7210 */ /* 0x000fe20007fbe0ff */
[----:B------:R-:W-:Y:S01]  /*9e40*/  IMAD.IADD R187, R187, 0x1, R6 ;  /* 0x00000001bbbb7824 */ /* 0x000fe200078e0206 */
[----:B------:R-:W-:-:S02]  /*9e50*/  IADD3 R188, P2, R2, R188, RZ ;  /* 0x000000bc02bc7210 */ /* 0x000fc40007f5e0ff */
[C---:B------:R-:W-:Y:S02]  /*9e60*/  IADD3 R186, P4, R2.reuse, R186, RZ ;  /* 0x000000ba02ba7210 */ /* 0x040fe40007f9e0ff */
[-C--:B------:R-:W-:Y:S02]  /*9e70*/  LEA.HI.X.SX32 R3, R3, R8.reuse, 0x1, P6 ;  /* 0x0000000803037211 */ /* 0x080fe400030f0eff */
[----:B0-----:R-:W-:Y:S02]  /*9e80*/  IADD3 R192, P3, R2, R187, RZ ;  /* 0x000000bb02c07210 */ /* 0x001fe40007f7e0ff */
[----:B------:R-:W-:Y:S01]  /*9e90*/  LEA.HI.X.SX32 R0, R0, R8, 0x1, P5 ;  /* 0x0000000800007211 */ /* 0x000fe200028f0eff */
[C---:B------:R-:W-:Y:S02]  /*9ea0*/  IMAD.X R187, R11.reuse, 0x1, R3, P4 ;  /* 0x000000010bbb7824 */ /* 0x040fe400020e0603 */
[----:B------:R-:W3:Y:S02]  /*9eb0*/  LDL R3, [R1+0x194] ;  /* 0x0001940001037983 */ /* 0x000ee40000100800 */
[----:B------:R-:W-:-:S02]  /*9ec0*/  IMAD.X R193, R11, 0x1, R0, P3 ;  /* 0x000000010bc17824 */ /* 0x000fc400018e0600 */
[----:B------:R-:W4:Y:S04]  /*9ed0*/  LDL R0, [R1+0x19c] ;  /* 0x00019c0001007983 */ /* 0x000f280000100800 */
[----:B------:R0:W4:Y:S01]  /*9ee0*/  LDG.E.U8 R248, desc[UR22][R186.64] ;  /* 0x00000016baf87981 */ /* 0x000122000c1e1100 */
[----:B-1----:R-:W-:-:S03]  /*9ef0*/  IMAD R190, R221, 0x67, RZ ;  /* 0x00000067ddbe7824 */ /* 0x002fc600078e02ff */
[----:B------:R1:W4:Y:S01]  /*9f00*/  LDG.E.U8 R250, desc[UR22][R192.64] ;  /* 0x00000016c0fa7981 */ /* 0x000322000c1e1100 */
[----:B--2---:R-:W-:-:S03]  /*9f10*/  IMAD.X R189, R11, 0x1, R4, P2 ;  /* 0x000000010bbd7824 */ /* 0x004fc600010e0604 */
[----:B------:R-:W2:Y:S01]  /*9f20*/  LDL R4, [R1+0x188] ;  /* 0x0001880001047983 */ /* 0x000ea20000100800 */
[----:B0-----:R-:W-:Y:S02]  /*9f30*/  IMAD R187, R221, 0x5f, RZ ;  /* 0x0000005fddbb7824 */ /* 0x001fe400078e02ff */
[----:B------:R-:W-:Y:S01]  /*9f40*/  IMAD.IADD R190, R190, 0x1, R6 ;  /* 0x00000001bebe7824 */ /* 0x000fe200078e0206 */
[----:B------:R0:W2:Y:S02]  /*9f50*/  LDG.E.U8 R246, desc[UR22][R188.64] ;  /* 0x00000016bcf67981 */ /* 0x0000a4000c1e1100 */
[----:B-1----:R-:W-:Y:S01]  /*9f60*/  IADD3 R192, P2, R187, R6, RZ ;  /* 0x00000006bbc07210 */ /* 0x002fe20007f5e0ff */
[----:B------:R-:W-:-:S03]  /*9f70*/  IMAD R186, R221, 0x77, RZ ;  /* 0x00000077ddba7824 */ /* 0x000fc600078e02ff */
[----:B------:R-:W-:Y:S02]  /*9f80*/  LEA.HI.X.SX32 R187, R187, R8, 0x1, P2 ;  /* 0x00000008bbbb7211 */ /* 0x000fe400010f0eff */
[C---:B------:R-:W-:Y:S01]  /*9f90*/  IADD3 R192, P2, R2.reuse, R192, RZ ;  /* 0x000000c002c07210 */ /* 0x040fe20007f5e0ff */
[C---:B0-----:R-:W-:Y:S02]  /*9fa0*/  IMAD R188, R221.reuse, 0x6f, RZ ;  /* 0x0000006fddbc7824 */ /* 0x041fe400078e02ff */
[----:B------:R-:W-:Y:S01]  /*9fb0*/  IMAD R189, R221, 0x7f, RZ ;  /* 0x0000007fddbd7824 */ /* 0x000fe200078e02ff */
[----:B------:R-:W-:Y:S01]  /*9fc0*/  IADD3 R190, P3, R2, R190, RZ ;  /* 0x000000be02be7210 */ /* 0x000fe20007f7e0ff */
[--C-:B------:R-:W-:Y:S02]  /*9fd0*/  IMAD.IADD R188, R188, 0x1, R6.reuse ;  /* 0x00000001bcbc7824 */ /* 0x100fe400078e0206 */
[--C-:B------:R-:W-:Y:S02]  /*9fe0*/  IMAD.IADD R186, R186, 0x1, R6.reuse ;  /* 0x00000001baba7824 */ /* 0x100fe400078e0206 */
[----:B------:R-:W-:Y:S01]  /*9ff0*/  IMAD.X R193, R11, 0x1, R187, P2 ;  /* 0x000000010bc17824 */ /* 0x000fe200010e06bb */
[----:B------:R0:W-:Y:S01]  /*a000*/  STL [R1+0x5cc], R221 ;  /* 0x0005ccdd01007387 */ /* 0x0001e20000100800 */
[----:B------:R-:W-:Y:S01]  /*a010*/  IMAD.IADD R187, R189, 0x1, R6 ;  /* 0x00000001bdbb7824 */ /* 0x000fe200078e0206 */
[C---:B------:R-:W-:Y:S01]  /*a020*/  IADD3 R188, P2, R2.reuse, R188, RZ ;  /* 0x000000bc02bc7210 */ /* 0x040fe20007f5e0ff */
[----:B------:R-:W-:Y:S01]  /*a030*/  IMAD.X R191, R11, 0x1, R251, P3 ;  /* 0x000000010bbf7824 */ /* 0x000fe200018e06fb */
[C---:B------:R-:W-:Y:S01]  /*a040*/  IADD3 R186, P4, R2.reuse, R186, RZ ;  /* 0x000000ba02ba7210 */ /* 0x040fe20007f9e0ff */
[----:B------:R1:W2:Y:S04]  /*a050*/  LDG.E.U8 R251, desc[UR22][R192.64] ;  /* 0x00000016c0fb7981 */ /* 0x0002a8000c1e1100 */
[----:B------:R-:W2:Y:S04]  /*a060*/  LDG.E.U8 R190, desc[UR22][R190.64] ;  /* 0x00000016bebe7981 */ /* 0x000ea8000c1e1100 */
[----:B0-----:R-:W2:Y:S01]  /*a070*/  LDL.LU R221, [R1+0x4] ;  /* 0x0000040001dd7983 */ /* 0x001ea20000300800 */
[----:B-1----:R-:W-:-:S03]  /*a080*/  IADD3 R192, P3, R2, R187, RZ ;  /* 0x000000bb02c07210 */ /* 0x002fc60007f7e0ff */
[----:B------:R0:W-:Y:S04]  /*a090*/  STL [R1+0x5d0], R8 ;  /* 0x0005d00801007387 */ /* 0x0001e80000100800 */
[----:B0-----:R-:W2:Y:S04]  /*a0a0*/  LDL.LU R8, [R1+0x18] ;  /* 0x0000180001087983 */ /* 0x001ea80000300800 */
[----:B------:R0:W-:Y:S04]  /*a0b0*/  STL [R1+0x5d4], R6 ;  /* 0x0005d40601007387 */ /* 0x0001e80000100800 */
[----:B0-----:R-:W2:Y:S04]  /*a0c0*/  LDL.LU R6, [R1+0x14] ;  /* 0x0000140001067983 */ /* 0x001ea80000300800 */
[----:B------:R0:W-:Y:S04]  /*a0d0*/  STL [R1+0x5d8], R2 ;  /* 0x0005d80201007387 */ /* 0x0001e80000100800 */
[----:B0-----:R-:W2:Y:S01]  /*a0e0*/  LDL.LU R2, [R1+0x2c] ;  /* 0x00002c0001027983 */ /* 0x001ea20000300800 */
[----:B---3--:R-:W-:-:S02]  /*a0f0*/  IMAD.X R187, R11, 0x1, R3, P4 ;  /* 0x000000010bbb7824 */ /* 0x008fc400020e0603 */
[----:B----4-:R-:W-:-:S03]  /*a100*/  IMAD.X R193, R11, 0x1, R0, P3 ;  /* 0x000000010bc17824 */ /* 0x010fc600018e0600 */
[----:B------:R-:W3:Y:S04]  /*a110*/  LDG.E.U8 R186, desc[UR22][R186.64] ;  /* 0x00000016baba7981 */ /* 0x000ee8000c1e1100 */
[----:B------:R-:W4:Y:S01]  /*a120*/  LDG.E.U8 R192, desc[UR22][R192.64] ;  /* 0x00000016c0c07981 */ /* 0x000f22000c1e1100 */
[----:B--2---:R-:W-:-:S03]  /*a130*/  IMAD.X R189, R11, 0x1, R4, P2 ;  /* 0x000000010bbd7824 */ /* 0x004fc600010e0604 */
[----:B------:R-:W2:Y:S04]  /*a140*/  LDL.LU R4, [R1+0x654] ;  /* 0x0006540001047983 */ /* 0x000ea80000300800 */
[----:B------:R-:W3:Y:S04]  /*a150*/  LDL.LU R3, [R1+0x650] ;  /* 0x0006500001037983 */ /* 0x000ee80000300800 */
[----:B------:R-:W4:Y:S04]  /*a160*/  LDL.LU R0, [R1+0x64c] ;  /* 0x00064c0001007983 */ /* 0x000f280000300800 */
[----:B------:R-:W2:Y:S04]  /*a170*/  LDL.LU R11, [R1+0x30] ;  /* 0x00003000010b7983 */ /* 0x000ea80000300800 */
[----:B------:R-:W3:Y:S01]  /*a180*/  LDG.E.U8 R188, desc[UR22][R188.64] ;  /* 0x00000016bcbc7981 */ /* 0x000ee2000c1e1100 */
[----:B------:R-:W-:Y:S06]  /*a190*/  BAR.SYNC.DEFER_BLOCKING 0x0 ;  /* 0x0000000000007b1d */ /* 0x000fec0000010000 */
[----:B----4-:R0:W-:Y:S04]  /*a1a0*/  STS.U8 [R0+UR21+0x8c00], R221 ;  /* 0x008c00dd00007988 */ /* 0x0101e80008000015 */
[----:B0-----:R-:W4:Y:S04]  /*a1b0*/  LDL.LU R221, [R1+0x10] ;  /* 0x0000100001dd7983 */ /* 0x001f280000300800 */
[----:B------:R0:W-:Y:S04]  /*a1c0*/  STS.U8 [R0+UR21+0x8800], R8 ;  /* 0x0088000800007988 */ /* 0x0001e80008000015 */
[----:B--2---:R-:W-:Y:S01]  /*a1d0*/  STS.U8 [R0+UR21+0x8000], R11 ;  /* 0x0080000b00007988 */ /* 0x004fe20008000015 */
[----:B0-----:R-:W-:-:S03]  /*a1e0*/  LOP3.LUT R8, R0, 0x10, RZ, 0x3c, !PT ;  /* 0x0000001000087812 */ /* 0x001fc600078e3cff */
[----:B------:R-:W-:Y:S04]  /*a1f0*/  STS.U8 [R0+UR21+0x8400], R203 ;  /* 0x008400cb00007988 */ /* 0x000fe80008000015 */
[----:B------:R0:W-:Y:S04]  /*a200*/  STS.U8 [R0+UR21+0x9000], R241 ;  /* 0x009000f100007988 */ /* 0x0001e80008000015 */
        /* <DEDUP_REMOVED lines=13> */
[----:B------:R-:W-:Y:S01]  /*a2e0*/  STS.U8 [R8+UR21+0x8880], R6 ;  /* 0x0088800608007988 */ /* 0x000fe20008000015 */
[----:B0-----:R-:W0:Y:S03]  /*a2f0*/  S2R R241, SR_TID.X ;  /* 0x0000000000f17919 */ /* 0x001e260000002100 */
[----:B------:R-:W-:Y:S04]  /*a300*/  STL [R1+0x5dc], R0 ;  /* 0x0005dc0001007387 */ /* 0x000fe80000100800 */
[----:B------:R1:W-:Y:S04]  /*a310*/  STS.U8 [R8+UR21+0x8c80], R7 ;  /* 0x008c800708007988 */ /* 0x0003e80008000015 */
[----:B-1----:R-:W2:Y:S04]  /*a320*/  LDL.LU R7, [R1+0x648] ;  /* 0x0006480001077983 */ /* 0x002ea80000300800 */
[----:B------:R-:W3:Y:S04]  /*a330*/  LDL.LU R2, [R1+0x28] ;  /* 0x0000280001027983 */ /* 0x000ee80000300800 */
[----:B------:R-:W2:Y:S01]  /*a340*/  LDL.LU R6, [R1+0xc] ;  /* 0x00000c0001067983 */ /* 0x000ea20000300800 */
[----:B0-----:R-:W-:-:S02]  /*a350*/  LOP3.LUT R11, R241, 0x7f, RZ, 0xc0, !PT ;  /* 0x0000007ff10b7812 */ /* 0x001fc400078ec0ff */
[----:B------:R-:W-:Y:S01]  /*a360*/  LOP3.LUT R9, R241, 0x80, RZ, 0xc0, !PT ;  /* 0x00000080f1097812 */ /* 0x000fe200078ec0ff */
[----:B------:R-:W-:Y:S04]  /*a370*/  STS.U8 [R8+UR21+0x9080], R239 ;  /* 0x009080ef08007988 */ /* 0x000fe80008000015 */
[----:B------:R-:W-:Y:S01]  /*a380*/  STS.U8 [R8+UR21+0x9480], R223 ;  /* 0x009480df08007988 */ /* 0x000fe20008000015 */
[----:B------:R-:W-:-:S03]  /*a390*/  IMAD R9, R9, 0x80, R11 ;  /* 0x0000008009097824 */ /* 0x000fc600078e020b */
[----:B------:R-:W-:Y:S04]  /*a3a0*/  STS.U8 [R8+UR21+0x9880], R206 ;  /* 0x009880ce08007988 */ /* 0x000fe80008000015 */
[----:B------:R-:W-:Y:S01]  /*a3b0*/  STS.U8 [R8+UR21+0x9c80], R177 ;  /* 0x009c80b108007988 */ /* 0x000fe20008000015 */
[----:B------:R-:W-:-:S03]  /*a3c0*/  LOP3.LUT R9, R9, 0x20, RZ, 0x3c, !PT ;  /* 0x0000002009097812 */ /* 0x000fc600078e3cff */
        /* <DEDUP_REMOVED lines=11> */
[----:B------:R0:W-:Y:S04]  /*a480*/  STS.U8 [R9+UR21+0x8d00], R5 ;  /* 0x008d000509007988 */ /* 0x0001e80008000015 */
[----:B0-----:R-:W4:Y:S04]  /*a490*/  LDL.LU R5, [R1+0x644] ;  /* 0x0006440001057983 */ /* 0x001f280000300800 */
[----:B------:R-:W4:Y:S01]  /*a4a0*/  LDL.LU R221, [R1+0x24] ;  /* 0x0000240001dd7983 */ /* 0x000f220000300800 */
[----:B------:R-:W-:-:S02]  /*a4b0*/  LOP3.LUT R8, R241, 0x7f, RZ, 0xc0, !PT ;  /* 0x0000007ff1087812 */ /* 0x000fc400078ec0ff */
        /* <DEDUP_REMOVED lines=16> */
[----:B------:R-:W0:Y:S03]  /*a5c0*/  S2R R11, SR_TID.X ;  /* 0x00000000000b7919 */ /* 0x000e260000002100 */
[----:B---3--:R-:W-:Y:S04]  /*a5d0*/  STS.U8 [R0+UR21+0x8580], R2 ;  /* 0x0085800200007988 */ /* 0x008fe80008000015 */
[----:B--2---:R1:W-:Y:S04]  /*a5e0*/  STS.U8 [R0+UR21+0x8980], R6 ;  /* 0x0089800600007988 */ /* 0x0043e80008000015 */
[----:B-1----:R-:W2:Y:S01]  /*a5f0*/  LDL.LU R6, [R1+0x20] ;  /* 0x0000200001067983 */ /* 0x002ea20000300800 */
[----:B0-----:R-:W-:-:S02]  /*a600*/  LOP3.LUT R9, R11, 0x7f, RZ, 0xc0, !PT ;  /* 0x0000007f0b097812 */ /* 0x001fc400078ec0ff */
[----:B------:R-:W-:Y:S01]  /*a610*/  LOP3.LUT R2, R11, 0x80, RZ, 0xc0, !PT ;  /* 0x000000800b027812 */ /* 0x000fe200078ec0ff */
[----:B------:R-:W-:Y:S04]  /*a620*/  STS.U8 [R0+UR21+0x8d80], R252 ;  /* 0x008d80fc00007988 */ /* 0x000fe80008000015 */
[----:B------:R-:W-:Y:S01]  /*a630*/  STS.U8 [R0+UR21+0x9180], R235 ;  /* 0x009180eb00007988 */ /* 0x000fe20008000015 */
[----:B------:R-:W-:-:S03]  /*a640*/  IMAD R2, R2, 0x80, R9 ;  /* 0x0000008002027824 */ /* 0x000fc600078e0209 */
[----:B------:R-:W-:Y:S04]  /*a650*/  STS.U8 [R0+UR21+0x9580], R218 ;  /* 0x009580da00007988 */ /* 0x000fe80008000015 */
        /* <DEDUP_REMOVED lines=14> */
[----:B0-----:R-:W3:Y:S04]  /*a740*/  LDL.LU R5, [R1+0x640] ;  /* 0x0006400001057983 */ /* 0x001ee80000300800 */
[----:B------:R-:W4:Y:S01]  /*a750*/  LDL.LU R221, [R1+0x1c] ;  /* 0x00001c0001dd7983 */ /* 0x000f220000300800 */
[----:B------:R-:W-:-:S02]  /*a760*/  LOP3.LUT R8, R11, 0x7f, RZ, 0xc0, !PT ;  /* 0x0000007f0b087812 */ /* 0x000fc400078ec0ff */
        /* <DEDUP_REMOVED lines=17> */
[----:B------:R-:W3:Y:S04]  /*a880*/  LDL R10, [R1+0x1a4] ;  /* 0x0001a400010a7983 */ /* 0x000ee80000100800 */
[----:B------:R-:W3:Y:S04]  /*a890*/  LDL R18, [R1+0x1a0] ;  /* 0x0001a00001127983 */ /* 0x000ee80000100800 */
[----:B------:R-:W3:Y:S04]  /*a8a0*/  LDL R17, [R1+0x1b4] ;  /* 0x0001b40001117983 */ /* 0x000ee80000100800 */
[----:B------:R-:W3:Y:S04]  /*a8b0*/  LDL R9, [R1+0x1c4] ;  /* 0x0001c40001097983 */ /* 0x000ee80000100800 */
[----:B------:R-:W3:Y:S04]  /*a8c0*/  LDL R8, [R1+0x1b8] ;  /* 0x0001b80001087983 */ /* 0x000ee80000100800 */
[----:B--2---:R-:W-:Y:S04]  /*a8d0*/  STS.U8 [R0+UR21+0x8680], R6 ;  /* 0x0086800600007988 */ /* 0x004fe80008000015 */
[----:B------:R0:W-:Y:S02]  /*a8e0*/  STS.U8 [R0+UR21+0x8a80], R7 ;  /* 0x008a800700007988 */ /* 0x0001e40008000015 */
[----:B0-----:R-:W0:Y:S02]  /*a8f0*/  S2R R7, SR_TID.X ;  /* 0x0000000000077919 */ /* 0x001e240000002100 */
[----:B------:R-:W-:Y:S04]  /*a900*/  STS.U8 [R0+UR21+0x8e80], R247 ;  /* 0x008e80f700007988 */ /* 0x000fe80008000015 */
[----:B------:R-:W-:Y:S04]  /*a910*/  STS.U8 [R0+UR21+0x9280], R231 ;  /* 0x009280e700007988 */ /* 0x000fe80008000015 */
[----:B------:R-:W-:Y:S04]  /*a920*/  STS.U8 [R0+UR21+0x9680], R214 ;  /* 0x009680d600007988 */ /* 0x000fe80008000015 */
[----:B------:R-:W-:Y:S04]  /*a930*/  STS.U8 [R0+UR21+0x9a80], R196 ;  /* 0x009a80c400007988 */ /* 0x000fe80008000015 */
[----:B------:R-:W-:Y:S04]  /*a940*/  STS.U8 [R0+UR21+0x9e80], R160 ;  /* 0x009e80a000007988 */ /* 0x000fe80008000015 */
[----:B------:R-:W-:Y:S01]  /*a950*/  STS.U8 [R0+UR21+0xa280], R159 ;  /* 0x00a2809f00007988 */ /* 0x000fe20008000015 */
[----:B0-----:R-:W-:-:S02]  /*a960*/  LOP3.LUT R6, R7, 0x7f, RZ, 0xc0, !PT ;  /* 0x0000007f07067812 */ /* 0x001fc400078ec0ff */
[----:B------:R-:W-:Y:S01]  /*a970*/  LOP3.LUT R2, R7, 0x80, RZ, 0xc0, !PT ;  /* 0x0000008007027812 */ /* 0x000fe200078ec0ff */
[----:B------:R-:W-:Y:S04]  /*a980*/  STS.U8 [R0+UR21+0xa680], R158 ;  /* 0x00a6809e00007988 */ /* 0x000fe80008000015 */
[----:B------:R-:W-:Y:S01]  /*a990*/  IMAD R2, R2, 0x80, R6 ;  /* 0x0000008002027824 */ /* 0x000fe200078e0206 */
        /* <DEDUP_REMOVED lines=8> */
[----:B------:R-:W2:Y:S04]  /*aa20*/  LDL R6, [R1+0x1a8] ;  /* 0x0001a80001067983 */ /* 0x000ea80000100800 */
[----:B----4-:R-:W-:Y:S04]  /*aa30*/  STS.U8 [R2+UR21+0x8700], R221 ;  /* 0x008700dd02007988 */ /* 0x010fe80008000015 */
        /* <DEDUP_REMOVED lines=9> */
[----:B------:R4:W-:Y:S04]  /*aad0*/  STS.U8 [R2+UR21+0xaf00], R20 ;  /* 0x00af001402007988 */ /* 0x0009e80008000015 */
[----:B------:R-:W-:Y:S04]  /*aae0*/  STS.U8 [R2+UR21+0xb300], R19 ;  /* 0x00b3001302007988 */ /* 0x000fe80008000015 */
[----:B------:R-:W-:Y:S04]  /*aaf0*/  STS.U8 [R2+UR21+0xb700], R246 ;  /* 0x00b700f602007988 */ /* 0x000fe80008000015 */
[----:B------:R-:W-:Y:S04]  /*ab00*/  STS.U8 [R2+UR21+0xbb00], R250 ;  /* 0x00bb00fa02007988 */ /* 0x000fe80008000015 */
[----:B------:R4:W-:Y:S01]  /*ab10*/  STS.U8 [R2+UR21+0xbf00], R248 ;  /* 0x00bf00f802007988 */ /* 0x0009e20008000015 */
[----:B0-----:R-:W-:-:S02]  /*ab20*/  LOP3.LUT R3, R7, 0x7f, RZ, 0xc0, !PT ;  /* 0x0000007f07037812 */ /* 0x001fc400078ec0ff */
[----:B------:R-:W-:Y:S01]  /*ab30*/  LOP3.LUT R0, R7, 0x80, RZ, 0xc0, !PT ;  /* 0x0000008007007812 */ /* 0x000fe200078ec0ff */
[----:B-1----:R-:W2:Y:S01]  /*ab40*/  LDL R21, [R1+0x1d0] ;  /* 0x0001d00001157983 */ /* 0x002ea20000100800 */
[----:B------:R-:W-:Y:S01]  /*ab50*/  USHF.L.U32 UR6, UR44, 0x7, URZ ;  /* 0x000000072c067899 */ /* 0x000fe2000800063f */
[----:B---3--:R-:W-:Y:S02]  /*ab60*/  IADD3 R10, P2, R10, UR4, RZ ;  /* 0x000000040a0a7c10 */ /* 0x008fe4000ff5e0ff */
[----:B----4-:R-:W3:Y:S04]  /*ab70*/  LDL R20, [R1+0x1e4] ;  /* 0x0001e40001147983 */ /* 0x010ee80000100800 */
[----:B------:R-:W4:Y:S01]  /*ab80*/  LDL R2, [R1+0x1ac] ;  /* 0x0001ac0001027983 */ /* 0x000f220000100800 */
[----:B------:R-:W-:-:S03]  /*ab90*/  IMAD R0, R0, 0x80, R3 ;  /* 0x0000008000007824 */ /* 0x000fc600078e0203 */
[----:B------:R-:W3:Y:S02]  /*aba0*/  LDL R3, [R1+0x1c8] ;  /* 0x0001c80001037983 */ /* 0x000ee40000100800 */
[----:B------:R-:W-:Y:S02]  /*abb0*/  LOP3.LUT R0, R0, 0x70, RZ, 0x3c, !PT ;  /* 0x0000007000007812 */ /* 0x000fe400078e3cff */
[----:B------:R-:W3:Y:S04]  /*abc0*/  LDL R7, [R1+0x1d4] ;  /* 0x0001d40001077983 */ /* 0x000ee80000100800 */
[----:B------:R-:W-:Y:S04]  /*abd0*/  STS.U8 [R0+UR21+0x8380], R201 ;  /* 0x008380c900007988 */ /* 0x000fe80008000015 */
[----:B------:R-:W-:Y:S04]  /*abe0*/  STS.U8 [R0+UR21+0x8780], R5 ;  /* 0x0087800500007988 */ /* 0x000fe80008000015 */
[----:B------:R0:W-:Y:S04]  /*abf0*/  STS.U8 [R0+UR21+0x8b80], R4 ;  /* 0x008b800400007988 */ /* 0x0001e80008000015 */
[----:B------:R-:W-:Y:S04]  /*ac00*/  STS.U8 [R0+UR21+0x8f80], R243 ;  /* 0x008f80f300007988 */ /* 0x000fe80008000015 */
[----:B------:R-:W-:Y:S04]  /*ac10*/  STS.U8 [R0+UR21+0x9380], R227 ;  /* 0x009380e300007988 */ /* 0x000fe80008000015 */
        /* <DEDUP_REMOVED lines=11> */
[----:B0-----:R-:W3:Y:S04]  /*acd0*/  LDL R4, [R1+0x1bc] ;  /* 0x0001bc0001047983 */ /* 0x001ee80000100800 */
[----:B-1----:R-:W3:Y:S04]  /*ace0*/  LDL R16, [R1+0x1cc] ;  /* 0x0001cc0001107983 */ /* 0x002ee80000100800 */
[----:B------:R-:W3:Y:S04]  /*acf0*/  LDL R0, [R1+0x1b0] ;  /* 0x0001b00001007983 */ /* 0x000ee80000100800 */
[----:B------:R-:W3:Y:S01]  /*ad00*/  LDL R5, [R1+0x1c0] ;  /* 0x0001c00001057983 */ /* 0x000ee20000100800 */
[----:B------:R0:W-:Y:S06]  /*ad10*/  MEMBAR.ALL.CTA ;  /* 0x0000000000007992 */ /* 0x0001ec0000008000 */
[----:B0-----:R-:W0:Y:S01]  /*ad20*/  FENCE.VIEW.ASYNC.S ;  /* 0x00000000000073c6 */ /* 0x001e220000000000 */
[----:B------:R-:W-:-:S03]  /*ad30*/  ULOP3.LUT UR6, UR6, 0x200, URZ, 0xc0, !UPT ;  /* 0x0000020006067892 */ /* 0x000fc6000f8ec03f */
[----:B------:R-:W3:Y:S01]  /*ad40*/  LDL R19, [R1+0x204] ;  /* 0x0002040001137983 */ /* 0x000ee20000100800 */
[----:B0-----:R-:W-:Y:S01]  /*ad50*/  BAR.SYNC.DEFER_BLOCKING 0x0 ;  /* 0x0000000000007b1d */ /* 0x001fe20000010000 */
[----:B----4-:R-:W-:-:S05]  /*ad60*/  IADD3 R14, P3, R2, UR4, RZ ;  /* 0x00000004020e7c10 */ /* 0x010fca000ff7e0ff */
[----:B------:R-:W4:Y:S01]  /*ad70*/  LDL R2, [R1+0x1dc] ;  /* 0x0001dc0001027983 */ /* 0x000f220000100800 */
[----:B------:R-:W-:-:S04]  /*ad80*/  ULEA.HI UR6, UR21, UR6, URZ, 0x1c ;  /* 0x0000000615067291 */ /* 0x000fc8000f8fe03f */
[----:B------:R-:W-:-:S04]  /*ad90*/  ULOP3.LUT UR16, UR6, 0x3fff, URZ, 0xc0, !UPT ;  /* 0x00003fff06107892 */ /* 0x000fc8000f8ec03f */
[----:B------:R-:W-:Y:S01]  /*ada0*/  UIADD3 UR12, UP0, UR16, 0x2, URZ ;  /* 0x00000002100c7890 */ /* 0x000fe2000ff1e03f */
[----:B------:R-:W-:-:S03]  /*adb0*/  UMOV UR6, URZ ;  /* 0x0000003f00067c82 */ /* 0x000fc60008000000 */
[----:B------:R-:W-:Y:S02]  /*adc0*/  UIADD3.X UR13, UR6, 0x40000040, URZ, UP0, !UPT ;  /* 0x40000040060d7890 */ /* 0x000fe400087fe43f */
[----:B------:R-:W-:-:S06]  /*add0*/  USHF.R.S32.HI UR6, URZ, 0x1f, UR4 ;  /* 0x0000001f3f067899 */ /* 0x000fcc0008011404 */
[----:B------:R-:W-:Y:S02]  /*ade0*/  IADD3.X R11, R18, UR6, RZ, P2, !PT ;  /* 0x00000006120b7c10 */ /* 0x000fe400097fe4ff */
[----:B------:R-:W-:Y:S01]  /*adf0*/  IADD3 R12, P2, R17, UR4, RZ ;  /* 0x00000004110c7c10 */ /* 0x000fe2000ff5e0ff */
[----:B------:R-:W4:Y:S01]  /*ae00*/  LDL R18, [R1+0x1d8] ;  /* 0x0001d80001127983 */ /* 0x000f220000100800 */
[----:B--2---:R-:W-:-:S03]  /*ae10*/  IADD3.X R15, R6, UR6, RZ, P3, !PT ;  /* 0x00000006060f7c10 */ /* 0x004fc60009ffe4ff */
[----:B------:R-:W2:Y:S04]  /*ae20*/  LDL R17, [R1+0x1ec] ;  /* 0x0001ec0001117983 */ /* 0x000ea80000100800 */
[----:B------:R-:W2:Y:S04]  /*ae30*/  LDL R6, [R1+0x1e0] ;  /* 0x0001e00001067983 */ /* 0x000ea80000100800 */
[----:B------:R3:W2:Y:S04]  /*ae40*/  LDG.E.U8 R218, desc[UR22][R10.64] ;  /* 0x000000160ada7981 */ /* 0x0006a8000c1e1100 */
[----:B------:R0:W2:Y:S01]  /*ae50*/  LDG.E.U8 R217, desc[UR22][R14.64] ;  /* 0x000000160ed97981 */ /* 0x0000a2000c1e1100 */
[----:B---3--:R-:W-:-:S03]  /*ae60*/  IADD3 R10, P3, R4, UR4, RZ ;  /* 0x00000004040a7c10 */ /* 0x008fc6000ff7e0ff */
[----:B------:R-:W3:Y:S01]  /*ae70*/  LDL R4, [R1+0x1f4] ;  /* 0x0001f40001047983 */ /* 0x000ee20000100800 */
[----:B------:R-:W-:-:S03]  /*ae80*/  IADD3.X R13, R0, UR6, RZ, P2, !PT ;  /* 0x00000006000d7c10 */ /* 0x000fc600097fe4ff */
[----:B------:R-:W3:Y:S01]  /*ae90*/  LDL R0, [R1+0x1e8] ;  /* 0x0001e80001007983 */ /* 0x000ee20000100800 */
[----:B0-----:R-:W-:Y:S02]  /*aea0*/  IADD3 R14, P2, R9, UR4, RZ ;  /* 0x00000004090e7c10 */ /* 0x001fe4000ff5e0ff */
[----:B------:R-:W-:Y:S01]  /*aeb0*/  IADD3.X R11, R8, UR6, RZ, P3, !PT ;  /* 0x00000006080b7c10 */ /* 0x000fe20009ffe4ff */
[----:B------:R0:W3:Y:S01]  /*aec0*/  LDG.E.U8 R216, desc[UR22][R12.64] ;  /* 0x000000160cd87981 */ /* 0x0000e2000c1e1100 */
[----:B------:R-:W-:-:S03]  /*aed0*/  IADD3.X R15, R5, UR6, RZ, P2, !PT ;  /* 0x00000006050f7c10 */ /* 0x000fc600097fe4ff */
[----:B------:R-:W3:Y:S04]  /*aee0*/  LDL R9, [R1+0x1fc] ;  /* 0x0001fc0001097983 */ /* 0x000ee80000100800 */
[----:B------:R-:W3:Y:S01]  /*aef0*/  LDL R8, [R1+0x1f0] ;  /* 0x0001f00001087983 */ /* 0x000ee20000100800 */
[----:B0-----:R-:W-:-:S03]  /*af00*/  IADD3 R12, P3, R16, UR4, RZ ;  /* 0x00000004100c7c10 */ /* 0x001fc6000ff7e0ff */
[----:B------:R-:W3:Y:S01]  /*af10*/  LDL R5, [R1+0x1f8] ;  /* 0x0001f80001057983 */ /* 0x000ee20000100800 */
[----:B------:R-:W-:-:S03]  /*af20*/  IADD3.X R13, R3, UR6, RZ, P3, !PT ;  /* 0x00000006030d7c10 */ /* 0x000fc60009ffe4ff */
[----:B------:R0:W3:Y:S04]  /*af30*/  LDG.E.U8 R23, desc[UR22][R10.64] ;  /* 0x000000160a177981 */ /* 0x0000e8000c1e1100 */
[----:B------:R-:W3:Y:S04]  /*af40*/  LDL R3, [R1+0x200] ;  /* 0x0002000001037983 */ /* 0x000ee80000100800 */
[----:B------:R4:W3:Y:S01]  /*af50*/  LDG.E.U8 R22, desc[UR22][R14.64] ;  /* 0x000000160e167981 */ /* 0x0008e2000c1e1100 */
[----:B0-----:R-:W-:-:S03]  /*af60*/  IADD3 R10, P2, R7, UR4, RZ ;  /* 0x00000004070a7c10 */ /* 0x001fc6000ff5e0ff */
[----:B------:R-:W3:Y:S01]  /*af70*/  LDL R7, [R1+0x214] ;  /* 0x0002140001077983 */ /* 0x000ee20000100800 */
[----:B------:R-:W-:-:S03]  /*af80*/  IADD3.X R11, R21, UR6, RZ, P2, !PT ;  /* 0x00000006150b7c10 */ /* 0x000fc600097fe4ff */
[----:B------:R-:W3:Y:S04]  /*af90*/  LDL R16, [R1+0x20c] ;  /* 0x00020c0001107983 */ /* 0x000ee80000100800 */
[----:B------:R0:W3:Y:S04]  /*afa0*/  LDG.E.U8 R220, desc[UR22][R12.64] ;  /* 0x000000160cdc7981 */ /* 0x0000e8000c1e1100 */
[----:B------:R2:W3:Y:S01]  /*afb0*/  LDG.E.U8 R219, desc[UR22][R10.64] ;  /* 0x000000160adb7981 */ /* 0x0004e2000c1e1100 */
[----:B----4-:R-:W-:-:S03]  /*afc0*/  IADD3 R14, P3, R2, UR4, RZ ;  /* 0x00000004020e7c10 */ /* 0x010fc6000ff7e0ff */
[----:B------:R-:W4:Y:S01]  /*afd0*/  LDL R2, [R1+0x208] ;  /* 0x0002080001027983 */ /* 0x000f220000100800 */
[----:B0-----:R-:W-:Y:S02]  /*afe0*/  IADD3 R12, P2, R20, UR4, RZ ;  /* 0x00000004140c7c10 */ /* 0x001fe4000ff5e0ff */
[----:B------:R-:W-:Y:S02]  /*aff0*/  IADD3.X R15, R18, UR6, RZ, P3, !PT ;  /* 0x00000006120f7c10 */ /* 0x000fe40009ffe4ff */
[----:B--2---:R-:W-:Y:S02]  /*b000*/  IADD3 R10, P3, R17, UR4, RZ ;  /* 0x00000004110a7c10 */ /* 0x004fe4000ff7e0ff */
[----:B------:R-:W-:Y:S01]  /*b010*/  IADD3.X R13, R6, UR6, RZ, P2, !PT ;  /* 0x00000006060d7c10 */ /* 0x000fe200097fe4ff */
[----:B------:R0:W-:Y:S04]  /*b020*/  STL [R1+0x8], R218 ;  /* 0x000008da01007387 */ /* 0x0001e80000100800 */
[----:B------:R-:W2:Y:S04]  /*b030*/  LDL R18, [R1+0x21c] ;  /* 0x00021c0001127983 */ /* 0x000ea80000100800 */
[----:B------:R-:W2:Y:S04]  /*b040*/  LDL R6, [R1+0x210] ;  /* 0x0002100001067983 */ /* 0x000ea80000100800 */
[----:B0-----:R3:W2:Y:S04]  /*b050*/  LDG.E.U8 R218, desc[UR22][R14.64] ;  /* 0x000000160eda7981 */ /* 0x0016a8000c1e1100 */
[----:B------:R0:W-:Y:S04]  /*b060*/  STL [R1+0x160], R217 ;  /* 0x000160d901007387 */ /* 0x0001e80000100800 */
[----:B------:R-:W2:Y:S04]  /*b070*/  LDL R17, [R1+0x224] ;  /* 0x0002240001117983 */ /* 0x000ea80000100800 */
[----:B0-----:R0:W2:Y:S01]  /*b080*/  LDG.E.U8 R217, desc[UR22][R12.64] ;  /* 0x000000160cd97981 */ /* 0x0010a2000c1e1100 */
[----:B---3--:R-:W-:-:S03]  /*b090*/  IADD3 R14, P2, R4, UR4, RZ ;  /* 0x00000004040e7c10 */ /* 0x008fc6000ff5e0ff */
[----:B------:R-:W3:Y:S01]  /*b0a0*/  LDL R4, [R1+0x218] ;  /* 0x0002180001047983 */ /* 0x000ee20000100800 */
[----:B------:R-:W-:-:S03]  /*b0b0*/  IADD3.X R11, R0, UR6, RZ, P3, !PT ;  /* 0x00000006000b7c10 */ /* 0x000fc60009ffe4ff */
[----:B------:R1:W-:Y:S01]  /*b0c0*/  STL [R1+0x15c], R216 ;  /* 0x00015cd801007387 */ /* 0x0003e20000100800 */
[----:B0-----:R-:W-:-:S03]  /*b0d0*/  IADD3 R12, P3, R9, UR4, RZ ;  /* 0x00000004090c7c10 */ /* 0x001fc6000ff7e0ff */
[----:B------:R-:W3:Y:S01]  /*b0e0*/  LDL R0, [R1+0x22c] ;  /* 0x00022c0001007983 */ /* 0x000ee20000100800 */
[----:B------:R-:W-:-:S03]  /*b0f0*/  IADD3.X R15, R8, UR6, RZ, P2, !PT ;  /* 0x00000006080f7c10 */ /* 0x000fc600097fe4ff */
[----:B------:R-:W3:Y:S04]  /*b100*/  LDL R9, [R1+0x220] ;  /* 0x0002200001097983 */ /* 0x000ee80000100800 */
[----:B-1----:R0:W3:Y:S01]  /*b110*/  LDG.E.U8 R216, desc[UR22][R10.64] ;  /* 0x000000160ad87981 */ /* 0x0020e2000c1e1100 */
[----:B------:R-:W-:-:S03]  /*b120*/  IADD3.X R13, R5, UR6, RZ, P3, !PT ;  /* 0x00000006050d7c10 */ /* 0x000fc60009ffe4ff */
[----:B------:R1:W-:Y:S04]  /*b130*/  STL [R1+0x158], R23 ;  /* 0x0001581701007387 */ /* 0x0003e80000100800 */
[----:B------:R-:W3:Y:S01]  /*b140*/  LDL R8, [R1+0x234] ;  /* 0x0002340001087983 */ /* 0x000ee20000100800 */
[----:B0-----:R-:W-:-:S03]  /*b150*/  IADD3 R10, P2, R19, UR4, RZ ;  /* 0x00000004130a7c10 */ /* 0x001fc6000ff5e0ff */
[----:B------:R-:W3:Y:S01]  /*b160*/  LDL R5, [R1+0x228] ;  /* 0x0002280001057983 */ /* 0x000ee20000100800 */
[----:B------:R-:W-:-:S03]  /*b170*/  IADD3.X R11, R3, UR6, RZ, P2, !PT ;  /* 0x00000006030b7c10 */ /* 0x000fc600097fe4ff */
[----:B------:R0:W-:Y:S04]  /*b180*/  STL [R1+0x4], R22 ;  /* 0x0000041601007387 */ /* 0x0001e80000100800 */
[----:B-1----:R-:W3:Y:S04]  /*b190*/  LDG.E.U8 R23, desc[UR22][R14.64] ;  /* 0x000000160e177981 */ /* 0x002ee8000c1e1100 */
[----:B------:R-:W3:Y:S04]  /*b1a0*/  LDL R3, [R1+0x23c] ;  /* 0x00023c0001037983 */ /* 0x000ee80000100800 */
[----:B0-----:R0:W3:Y:S04]  /*b1b0*/  LDG.E.U8 R22, desc[UR22][R12.64] ;  /* 0x000000160c167981 */ /* 0x0010e8000c1e1100 */
[----:B------:R-:W3:Y:S01]  /*b1c0*/  LDL R21, [R1+0x230] ;  /* 0x0002300001157983 */ /* 0x000ee20000100800 */
[----:B0-----:R-:W-:-:S03]  /*b1d0*/  IADD3 R12, P2, R7, UR4, RZ ;  /* 0x00000004070c7c10 */ /* 0x001fc6000ff5e0ff */
[----:B------:R0:W3:Y:S01]  /*b1e0*/  LDG.E.U8 R7, desc[UR22][R10.64] ;  /* 0x000000160a077981 */ /* 0x0000e2000c1e1100 */
[----:B------:R-:W-:-:S03]  /*b1f0*/  IADD3 R14, P3, R16, UR4, RZ ;  /* 0x00000004100e7c10 */ /* 0x000fc6000ff7e0ff */
[----:B------:R-:W-:Y:S04]  /*b200*/  STL [R1+0x154], R220 ;  /* 0x000154dc01007387 */ /* 0x000fe80000100800 */
[----:B------:R-:W3:Y:S04]  /*b210*/  LDL R20, [R1+0x244] ;  /* 0x0002440001147983 */ /* 0x000ee80000100800 */
[----:B------:R-:W3:Y:S04]  /*b220*/  LDL R19, [R1+0x238] ;  /* 0x0002380001137983 */ /* 0x000ee80000100800 */
[----:B------:R-:W3:Y:S04]  /*b230*/  LDL R16, [R1+0x24c] ;  /* 0x00024c0001107983 */ /* 0x000ee80000100800 */
[----:B------:R-:W-:Y:S01]  /*b240*/  STL [R1+0x14c], R219 ;  /* 0x00014cdb01007387 */ /* 0x000fe20000100800 */
[----:B----4-:R-:W-:-:S03]  /*b250*/  IADD3.X R15, R2, UR6, RZ, P3, !PT ;  /* 0x00000006020f7c10 */ /* 0x010fc60009ffe4ff */
[----:B------:R-:W4:Y:S01]  /*b260*/  LDL R2, [R1+0x240] ;  /* 0x0002400001027983 */ /* 0x000f220000100800 */
[----:B--2---:R-:W-:Y:S02]  /*b270*/  IADD3.X R13, R6, UR6, RZ, P2, !PT ;  /* 0x00000006060d7c10 */ /* 0x004fe400097fe4ff */
[----:B0-----:R-:W-:Y:S02]  /*b280*/  IADD3 R10, P3, R18, UR4, RZ ;  /* 0x00000004120a7c10 */ /* 0x001fe4000ff7e0ff */
[----:B------:R-:W-:Y:S02]  /*b290*/  IADD3 R250, P2, R17, UR4, RZ ;  /* 0x0000000411fa7c10 */ /* 0x000fe4000ff5e0ff */
[----:B---3--:R-:W-:Y:S02]  /*b2a0*/  IADD3.X R11, R4, UR6, RZ, P3, !PT ;  /* 0x00000006040b7c10 */ /* 0x008fe40009ffe4ff */
[----:B------:R-:W-:-:S05]  /*b2b0*/  IADD3.X R251, R9, UR6, RZ, P2, !PT ;  /* 0x0000000609fb7c10 */ /* 0x000fca00097fe4ff */
[----:B------:R-:W2:Y:S04]  /*b2c0*/  LDG.E.U8 R250, desc[UR22][R250.64] ;  /* 0x00000016fafa7981 */ /* 0x000ea8000c1e1100 */
[----:B------:R0:W-:Y:S04]  /*b2d0*/  STL [R1+0x60c], R7 ;  /* 0x00060c0701007387 */ /* 0x0001e80000100800 */
[----:B------:R1:W-:Y:S04]  /*b2e0*/  STL [R1+0x148], R218 ;  /* 0x000148da01007387 */ /* 0x0003e80000100800 */
[----:B------:R-:W3:Y:S04]  /*b2f0*/  LDL R6, [R1+0x248] ;  /* 0x0002480001067983 */ /* 0x000ee80000100800 */
[----:B0-----:R-:W3:Y:S04]  /*b300*/  LDL R7, [R1+0x254] ;  /* 0x0002540001077983 */ /* 0x001ee80000100800 */
[----:B------:R0:W-:Y:S04]  /*b310*/  STL [R1], R217 ;  /* 0x000000d901007387 */ /* 0x0001e80000100800 */
[----:B-1----:R1:W3:Y:S04]  /*b320*/  LDG.E.U8 R218, desc[UR22][R14.64] ;  /* 0x000000160eda7981 */ /* 0x0022e8000c1e1100 */
[----:B------:R-:W3:Y:S04]  /*b330*/  LDL R4, [R1+0x25c] ;  /* 0x00025c0001047983 */ /* 0x000ee80000100800 */
[----:B0-----:R0:W3:Y:S01]  /*b340*/  LDG.E.U8 R217, desc[UR22][R12.64] ;  /* 0x000000160cd97981 */ /* 0x0010e2000c1e1100 */
[----:B-1----:R-:W-:-:S03]  /*b350*/  IADD3 R14, P3, R0, UR4, RZ ;  /* 0x00000004000e7c10 */ /* 0x002fc6000ff7e0ff */
[----:B------:R-:W3:Y:S01]  /*b360*/  LDL R0, [R1+0x250] ;  /* 0x0002500001007983 */ /* 0x000ee20000100800 */
[----:B0-----:R-:W-:-:S04]  /*b370*/  IADD3 R12, P2, R8, UR4, RZ ;  /* 0x00000004080c7c10 */ /* 0x001fc8000ff5e0ff */
[----:B------:R-:W-:Y:S02]  /*b380*/  IADD3.X R13, R21, UR6, RZ, P2, !PT ;  /* 0x00000006150d7c10 */ /* 0x000fe400097fe4ff */
[----:B------:R-:W-:Y:S01]  /*b390*/  IADD3 R248, P2, R20, UR4, RZ ;  /* 0x0000000414f87c10 */ /* 0x000fe2000ff5e0ff */
[----:B------:R0:W-:Y:S04]  /*b3a0*/  STL [R1+0x144], R216 ;  /* 0x000144d801007387 */ /* 0x0001e80000100800 */
[----:B------:R-:W3:Y:S04]  /*b3b0*/  LDL R9, [R1+0x264] ;  /* 0x0002640001097983 */ /* 0x000ee80000100800 */
[----:B------:R-:W3:Y:S04]  /*b3c0*/  LDL R8, [R1+0x258] ;  /* 0x0002580001087983 */ /* 0x000ee80000100800 */
[----:B------:R1:W-:Y:S04]  /*b3d0*/  STL [R1+0x140], R23 ;  /* 0x0001401701007387 */ /* 0x0003e80000100800 */
[----:B------:R-:W3:Y:S04]  /*b3e0*/  LDL R17, [R1+0x260] ;  /* 0x0002600001117983 */ /* 0x000ee80000100800 */
[----:B0-----:R0:W3:Y:S01]  /*b3f0*/  LDG.E.U8 R216, desc[UR22][R10.64] ;  /* 0x000000160ad87981 */ /* 0x0010e2000c1e1100 */
[----:B------:R-:W-:-:S03]  /*b400*/  IADD3.X R15, R5, UR6, RZ, P3, !PT ;  /* 0x00000006050f7c10 */ /* 0x000fc60009ffe4ff */
[----:B------:R-:W3:Y:S04]  /*b410*/  LDL R18, [R1+0x26c] ;  /* 0x00026c0001127983 */ /* 0x000ee80000100800 */
[----:B-1----:R1:W3:Y:S01]  /*b420*/  LDG.E.U8 R23, desc[UR22][R14.64] ;  /* 0x000000160e177981 */ /* 0x0022e2000c1e1100 */
[----:B----4-:R-:W-:-:S05]  /*b430*/  IADD3.X R249, R2, UR6, RZ, P2, !PT ;  /* 0x0000000602f97c10 */ /* 0x010fca00097fe4ff */
[----:B------:R-:W4:Y:S01]  /*b440*/  LDG.E.U8 R248, desc[UR22][R248.64] ;  /* 0x00000016f8f87981 */ /* 0x000f22000c1e1100 */
[----:B0-----:R-:W-:-:S04]  /*b450*/  IADD3 R10, P3, R3, UR4, RZ ;  /* 0x00000004030a7c10 */ /* 0x001fc8000ff7e0ff */
[----:B------:R-:W-:Y:S02]  /*b460*/  IADD3.X R11, R19, UR6, RZ, P3, !PT ;  /* 0x00000006130b7c10 */ /* 0x000fe40009ffe4ff */
[----:B-1----:R-:W-:Y:S01]  /*b470*/  IADD3 R14, P3, R16, UR4, RZ ;  /* 0x00000004100e7c10 */ /* 0x002fe2000ff7e0ff */
[----:B------:R0:W-:Y:S04]  /*b480*/  STL [R1+0x13c], R22 ;  /* 0x00013c1601007387 */ /* 0x0001e80000100800 */
[----:B------:R-:W4:Y:S04]  /*b490*/  LDG.E.U8 R21, desc[UR22][R10.64] ;  /* 0x000000160a157981 */ /* 0x000f28000c1e1100 */
[----:B0-----:R0:W4:Y:S04]  /*b4a0*/  LDG.E.U8 R22, desc[UR22][R12.64] ;  /* 0x000000160c167981 */ /* 0x001128000c1e1100 */
[----:B--2---:R-:W-:Y:S04]  /*b4b0*/  STL [R1+0x610], R250 ;  /* 0x000610fa01007387 */ /* 0x004fe80000100800 */
[----:B------:R-:W2:Y:S04]  /*b4c0*/  LDL R3, [R1+0x268] ;  /* 0x0002680001037983 */ /* 0x000ea80000100800 */
[----:B------:R-:W2:Y:S04]  /*b4d0*/  LDL R5, [R1+0x274] ;  /* 0x0002740001057983 */ /* 0x000ea80000100800 */
[----:B------:R-:W2:Y:S01]  /*b4e0*/  LDL R2, [R1+0x27c] ;  /* 0x00027c0001027983 */ /* 0x000ea20000100800 */
[----:B---3--:R-:W-:-:S02]  /*b4f0*/  IADD3.X R15, R6, UR6, RZ, P3, !PT ;  /* 0x00000006060f7c10 */ /* 0x008fc40009ffe4ff */
[----:B0-----:R-:W-:-:S03]  /*b500*/  IADD3 R12, P2, R7, UR4, RZ ;  /* 0x00000004070c7c10 */ /* 0x001fc6000ff5e0ff */
[----:B------:R0:W3:Y:S04]  /*b510*/  LDG.E.U8 R20, desc[UR22][R14.64] ;  /* 0x000000160e147981 */ /* 0x0000e8000c1e1100 */
[----:B------:R-:W-:Y:S04]  /*b520*/  STL [R1+0x134], R218 ;  /* 0x000134da01007387 */ /* 0x000fe80000100800 */
[----:B------:R-:W3:Y:S01]  /*b530*/  LDL R16, [R1+0x270] ;  /* 0x0002700001107983 */ /* 0x000ee20000100800 */
[----:B------:R-:W-:-:S03]  /*b540*/  IADD3 R10, P3, R4, UR4, RZ ;  /* 0x00000004040a7c10 */ /* 0x000fc6000ff7e0ff */
[----:B------:R-:W3:Y:S01]  /*b550*/  LDL R7, [R1+0x284] ;  /* 0x0002840001077983 */ /* 0x000ee20000100800 */
[----:B------:R-:W-:-:S03]  /*b560*/  IADD3.X R13, R0, UR6, RZ, P2, !PT ;  /* 0x00000006000d7c10 */ /* 0x000fc600097fe4ff */
[----:B------:R-:W3:Y:S04]  /*b570*/  LDL R6, [R1+0x278] ;  /* 0x0002780001067983 */ /* 0x000ee80000100800 */
[----:B------:R-:W-:Y:S04]  /*b580*/  STL [R1+0x130], R217 ;  /* 0x000130d901007387 */ /* 0x000fe80000100800 */
[----:B------:R1:W3:Y:S01]  /*b590*/  LDG.E.U8 R19, desc[UR22][R12.64] ;  /* 0x000000160c137981 */ /* 0x0002e2000c1e1100 */
[----:B0-----:R-:W-:-:S04]  /*b5a0*/  IADD3 R14, P2, R9, UR4, RZ ;  /* 0x00000004090e7c10 */ /* 0x001fc8000ff5e0ff */
[----:B------:R-:W-:-:S05]  /*b5b0*/  IADD3.X R15, R17, UR6, RZ, P2, !PT ;  /* 0x00000006110f7c10 */ /* 0x000fca00097fe4ff */
[----:B------:R-:W3:Y:S01]  /*b5c0*/  LDG.E.U8 R247, desc[UR22][R14.64] ;  /* 0x000000160ef77981 */ /* 0x000ee2000c1e1100 */
[----:B------:R-:W-:-:S03]  /*b5d0*/  IADD3.X R11, R8, UR6, RZ, P3, !PT ;  /* 0x00000006080b7c10 */ /* 0x000fc60009ffe4ff */
[----:B----4-:R-:W-:Y:S04]  /*b5e0*/  STL [R1+0x614], R248 ;  /* 0x000614f801007387 */ /* 0x010fe80000100800 */
[----:B------:R-:W4:Y:S04]  /*b5f0*/  LDL R4, [R1+0x28c] ;  /* 0x00028c0001047983 */ /* 0x000f280000100800 */
[----:B------:R0:W-:Y:S04]  /*b600*/  STL [R1+0x12c], R216 ;  /* 0x00012cd801007387 */ /* 0x0001e80000100800 */
[----:B------:R-:W4:Y:S04]  /*b610*/  LDL R0, [R1+0x280] ;  /* 0x0002800001007983 */ /* 0x000f280000100800 */
[----:B------:R-:W4:Y:S04]  /*b620*/  LDL R9, [R1+0x294] ;  /* 0x0002940001097983 */ /* 0x000f280000100800 */
[----:B------:R-:W4:Y:S04]  /*b630*/  LDL R8, [R1+0x288] ;  /* 0x0002880001087983 */ /* 0x000f280000100800 */
[----:B0-----:R0:W4:Y:S01]  /*b640*/  LDG.E.U8 R216, desc[UR22][R10.64] ;  /* 0x000000160ad87981 */ /* 0x001122000c1e1100 */
[----:B-1----:R-:W-:-:S04]  /*b650*/  IADD3 R12, P3, R18, UR4, RZ ;  /* 0x00000004120c7c10 */ /* 0x002fc8000ff7e0ff */
[----:B--2---:R-:W-:Y:S02]  /*b660*/  IADD3.X R13, R3, UR6, RZ, P3, !PT ;  /* 0x00000006030d7c10 */ /* 0x004fe40009ffe4ff */
[----:B0-----:R-:W-:Y:S02]  /*b670*/  IADD3 R10, P2, R5, UR4, RZ ;  /* 0x00000004050a7c10 */ /* 0x001fe4000ff5e0ff */
[----:B------:R-:W2:Y:S04]  /*b680*/  LDL R5, [R1+0x29c] ;  /* 0x00029c0001057983 */ /* 0x000ea80000100800 */
[----:B------:R0:W-:Y:S04]  /*b690*/  STL [R1+0x128], R23 ;  /* 0x0001281701007387 */ /* 0x0001e80000100800 */
[----:B------:R-:W2:Y:S01]  /*b6a0*/  LDL R3, [R1+0x290] ;  /* 0x0002900001037983 */ /* 0x000ea20000100800 */
[----:B------:R-:W-:-:S03]  /*b6b0*/  IADD3 R14, P3, R2, UR4, RZ ;  /* 0x00000004020e7c10 */ /* 0x000fc6000ff7e0ff */
[----:B------:R-:W2:Y:S04]  /*b6c0*/  LDL R18, [R1+0x2a4] ;  /* 0x0002a40001127983 */ /* 0x000ea80000100800 */
[----:B0-----:R0:W2:Y:S04]  /*b6d0*/  LDG.E.U8 R23, desc[UR22][R12.64] ;  /* 0x000000160c177981 */ /* 0x0010a8000c1e1100 */
[----:B------:R-:W2:Y:S04]  /*b6e0*/  LDL R17, [R1+0x298] ;  /* 0x0002980001117983 */ /* 0x000ea80000100800 */
[----:B------:R1:W-:Y:S01]  /*b6f0*/  STL [R1+0x124], R22 ;  /* 0x0001241601007387 */ /* 0x0003e20000100800 */
[----:B---3--:R-:W-:-:S02]  /*b700*/  IADD3.X R11, R16, UR6, RZ, P2, !PT ;  /* 0x00000006100b7c10 */ /* 0x008fc400097fe4ff */
[----:B0-----:R-:W-:-:S03]  /*b710*/  IADD3 R12, P2, R7, UR4, RZ ;  /* 0x00000004070c7c10 */ /* 0x001fc6000ff5e0ff */
[----:B-1----:R0:W3:Y:S01]  /*b720*/  LDG.E.U8 R22, desc[UR22][R10.64] ;  /* 0x000000160a167981 */ /* 0x0020e2000c1e1100 */
[----:B------:R-:W-:-:S03]  /*b730*/  IADD3.X R15, R6, UR6, RZ, P3, !PT ;  /* 0x00000006060f7c10 */ /* 0x000fc60009ffe4ff */
[----:B------:R-:W-:Y:S04]  /*b740*/  STL [R1+0x618], R247 ;  /* 0x000618f701007387 */ /* 0x000fe80000100800 */
[----:B------:R1:W-:Y:S04]  /*b750*/  STL [R1+0x11c], R21 ;  /* 0x00011c1501007387 */ /* 0x0003e80000100800 */
[----:B------:R-:W3:Y:S04]  /*b760*/  LDL R2, [R1+0x2ac] ;  /* 0x0002ac0001027983 */ /* 0x000ee80000100800 */
[----:B------:R-:W3:Y:S04]  /*b770*/  LDL R16, [R1+0x2a0] ;  /* 0x0002a00001107983 */ /* 0x000ee80000100800 */
[----:B------:R-:W3:Y:S04]  /*b780*/  LDL R6, [R1+0x2a8] ;  /* 0x0002a80001067983 */ /* 0x000ee80000100800 */
[----:B------:R-:W3:Y:S04]  /*b790*/  LDL R7, [R1+0x2b4] ;  /* 0x0002b40001077983 */ /* 0x000ee80000100800 */
[----:B------:R0:W-:Y:S04]  /*b7a0*/  STL [R1+0x118], R20 ;  /* 0x0001181401007387 */ /* 0x0001e80000100800 */
[----:B-1----:R1:W3:Y:S01]  /*b7b0*/  LDG.E.U8 R21, desc[UR22][R14.64] ;  /* 0x000000160e157981 */ /* 0x0022e2000c1e1100 */
[----:B----4-:R-:W-:-:S02]  /*b7c0*/  IADD3.X R13, R0, UR6, RZ, P2, !PT ;  /* 0x00000006000d7c10 */ /* 0x010fc400097fe4ff */
[----:B0-----:R-:W-:Y:S01]  /*b7d0*/  IADD3 R10, P3, R4, UR4, RZ ;  /* 0x00000004040a7c10 */ /* 0x001fe2000ff7e0ff */
[----:B------:R-:W4:Y:S04]  /*b7e0*/  LDL R0, [R1+0x2b0] ;  /* 0x0002b00001007983 */ /* 0x000f280000100800 */
[----:B------:R2:W4:Y:S01]  /*b7f0*/  LDG.E.U8 R246, desc[UR22][R12.64] ;  /* 0x000000160cf67981 */ /* 0x000522000c1e1100 */
[----:B-1----:R-:W-:-:S03]  /*b800*/  IADD3 R14, P2, R9, UR4, RZ ;  /* 0x00000004090e7c10 */ /* 0x002fc6000ff5e0ff */
[----:B------:R-:W4:Y:S04]  /*b810*/  LDL R4, [R1+0x2bc] ;  /* 0x0002bc0001047983 */ /* 0x000f280000100800 */
[----:B------:R0:W-:Y:S01]  /*b820*/  STL [R1+0x114], R19 ;  /* 0x0001141301007387 */ /* 0x0001e20000100800 */
[----:B------:R-:W-:-:S03]  /*b830*/  IADD3.X R11, R8, UR6, RZ, P3, !PT ;  /* 0x00000006080b7c10 */ /* 0x000fc60009ffe4ff */
[----:B------:R-:W4:Y:S04]  /*b840*/  LDL R20, [R1+0x2c4] ;  /* 0x0002c40001147983 */ /* 0x000f280000100800 */
[----:B------:R-:W4:Y:S04]  /*b850*/  LDL R9, [R1+0x2cc] ;  /* 0x0002cc0001097983 */ /* 0x000f280000100800 */
[----:B0-----:R-:W4:Y:S04]  /*b860*/  LDL R19, [R1+0x2b8] ;  /* 0x0002b80001137983 */ /* 0x001f280000100800 */
[----:B------:R0:W-:Y:S04]  /*b870*/  STL [R1+0x110], R216 ;  /* 0x000110d801007387 */ /* 0x0001e80000100800 */
[----:B------:R-:W4:Y:S04]  /*b880*/  LDL R8, [R1+0x2c0] ;  /* 0x0002c00001087983 */ /* 0x000f280000100800 */
[----:B------:R1:W4:Y:S01]  /*b890*/  LDG.E.U8 R217, desc[UR22][R10.64] ;  /* 0x000000160ad97981 */ /* 0x000322000c1e1100 */
[----:B--2---:R-:W-:-:S02]  /*b8a0*/  IADD3 R12, P3, R5, UR4, RZ ;  /* 0x00000004050c7c10 */ /* 0x004fc4000ff7e0ff */
[----:B------:R-:W-:Y:S02]  /*b8b0*/  IADD3.X R15, R3, UR6, RZ, P2, !PT ;  /* 0x00000006030f7c10 */ /* 0x000fe400097fe4ff */
[----:B-1----:R-:W-:-:S03]  /*b8c0*/  IADD3 R10, P2, R18, UR4, RZ ;  /* 0x00000004120a7c10 */ /* 0x002fc6000ff5e0ff */
[----:B0-----:R3:W2:Y:S01]  /*b8d0*/  LDG.E.U8 R216, desc[UR22][R14.64] ;  /* 0x000000160ed87981 */ /* 0x0016a2000c1e1100 */
[----:B------:R-:W-:Y:S02]  /*b8e0*/  IADD3.X R13, R17, UR6, RZ, P3, !PT ;  /* 0x00000006110d7c10 */ /* 0x000fe40009ffe4ff */
[----:B---3--:R-:W-:Y:S02]  /*b8f0*/  IADD3 R14, P3, R2, UR4, RZ ;  /* 0x00000004020e7c10 */ /* 0x008fe4000ff7e0ff */
[----:B------:R-:W-:Y:S02]  /*b900*/  IADD3.X R11, R16, UR6, RZ, P2, !PT ;  /* 0x00000006100b7c10 */ /* 0x000fe400097fe4ff */
[----:B------:R-:W-:-:S03]  /*b910*/  IADD3.X R15, R6, UR6, RZ, P3, !PT ;  /* 0x00000006060f7c10 */ /* 0x000fc60009ffe4ff */
[----:B------:R-:W3:Y:S04]  /*b920*/  LDG.E.U8 R245, desc[UR22][R10.64] ;  /* 0x000000160af57981 */ /* 0x000ee8000c1e1100 */
[----:B------:R-:W2:Y:S04]  /*b930*/  LDG.E.U8 R218, desc[UR22][R14.64] ;  /* 0x000000160eda7981 */ /* 0x000ea8000c1e1100 */
[----:B----4-:R-:W-:Y:S04]  /*b940*/  STL [R1+0x620], R246 ;  /* 0x000620f601007387 */ /* 0x010fe80000100800 */
[----:B------:R-:W4:Y:S04]  /*b950*/  LDL R5, [R1+0x2d4] ;  /* 0x0002d40001057983 */ /* 0x000f280000100800 */
[----:B------:R-:W2:Y:S04]  /*b960*/  LDL R3, [R1+0x2c8] ;  /* 0x0002c80001037983 */ /* 0x000ea80000100800 */
[----:B------:R-:W2:Y:S04]  /*b970*/  LDL R18, [R1+0x2dc] ;  /* 0x0002dc0001127983 */ /* 0x000ea80000100800 */
[----:B------:R0:W-:Y:S04]  /*b980*/  STL [R1+0x10c], R23 ;  /* 0x00010c1701007387 */ /* 0x0001e80000100800 */
[----:B------:R-:W2:Y:S04]  /*b990*/  LDL R2, [R1+0x2d0] ;  /* 0x0002d00001027983 */ /* 0x000ea80000100800 */
[----:B------:R-:W2:Y:S04]  /*b9a0*/  LDL R17, [R1+0x2e4] ;  /* 0x0002e40001117983 */ /* 0x000ea80000100800 */
[----:B0-----:R0:W2:Y:S04]  /*b9b0*/  LDG.E.U8 R23, desc[UR22][R12.64] ;  /* 0x000000160c177981 */ /* 0x0010a8000c1e1100 */
[----:B------:R-:W2:Y:S01]  /*b9c0*/  LDL R16, [R1+0x2d8] ;  /* 0x0002d80001107983 */ /* 0x000ea20000100800 */
[----:B0-----:R-:W-:-:S04]  /*b9d0*/  IADD3 R12, P2, R7, UR4, RZ ;  /* 0x00000004070c7c10 */ /* 0x001fc8000ff5e0ff */
[----:B------:R-:W-:Y:S02]  /*b9e0*/  IADD3.X R13, R0, UR6, RZ, P2, !PT ;  /* 0x00000006000d7c10 */ /* 0x000fe400097fe4ff */
[----:B------:R-:W-:-:S04]  /*b9f0*/  IADD3 R14, P2, R20, UR4, RZ ;  /* 0x00000004140e7c10 */ /* 0x000fc8000ff5e0ff */
[----:B------:R-:W-:-:S05]  /*ba00*/  IADD3.X R15, R8, UR6, RZ, P2, !PT ;  /* 0x00000006080f7c10 */ /* 0x000fca00097fe4ff */
[----:B------:R-:W2:Y:S04]  /*ba10*/  LDG.E.U8 R244, desc[UR22][R14.64] ;  /* 0x000000160ef47981 */ /* 0x000ea8000c1e1100 */
[----:B------:R0:W-:Y:S04]  /*ba20*/  STL [R1+0x104], R22 ;  /* 0x0001041601007387 */ /* 0x0001e80000100800 */
[----:B------:R-:W2:Y:S01]  /*ba30*/  LDL R6, [R1+0x2e0] ;  /* 0x0002e00001067983 */ /* 0x000ea20000100800 */
[----:B------:R-:W-:-:S03]  /*ba40*/  IADD3 R10, P3, R4, UR4, RZ ;  /* 0x00000004040a7c10 */ /* 0x000fc6000ff7e0ff */
[----:B------:R-:W2:Y:S01]  /*ba50*/  LDL R7, [R1+0x2ec] ;  /* 0x0002ec0001077983 */ /* 0x000ea20000100800 */
[----:B------:R-:W-:-:S03]  /*ba60*/  IADD3.X R11, R19, UR6, RZ, P3, !PT ;  /* 0x00000006130b7c10 */ /* 0x000fc60009ffe4ff */
[----:B------:R1:W-:Y:S04]  /*ba70*/  STL [R1+0x100], R21 ;  /* 0x0001001501007387 */ /* 0x0003e80000100800 */
[----:B0-----:R0:W2:Y:S04]  /*ba80*/  LDG.E.U8 R22, desc[UR22][R12.64] ;  /* 0x000000160c167981 */ /* 0x0010a8000c1e1100 */
[----:B-1----:R4:W2:Y:S01]  /*ba90*/  LDG.E.U8 R21, desc[UR22][R10.64] ;  /* 0x000000160a157981 */ /* 0x0028a2000c1e1100 */
[----:B0-----:R-:W-:-:S03]  /*baa0*/  IADD3 R12, P3, R9, UR4, RZ ;  /* 0x00000004090c7c10 */ /* 0x001fc6000ff7e0ff */
[----:B---3--:R-:W-:Y:S04]  /*bab0*/  STL [R1+0x624], R245 ;  /* 0x000624f501007387 */ /* 0x008fe80000100800 */
[----:B------:R-:W3:Y:S04]  /*bac0*/  LDL R0, [R1+0x2e8] ;  /* 0x0002e80001007983 */ /* 0x000ee80000100800 */
[----:B------:R-:W3:Y:S04]  /*bad0*/  LDL R4, [R1+0x2f4] ;  /* 0x0002f40001047983 */ /* 0x000ee80000100800 */
[----:B------:R-:W3:Y:S04]  /*bae0*/  LDL R9, [R1+0x2fc] ;  /* 0x0002fc0001097983 */ /* 0x000ee80000100800 */
[----:B------:R0:W-:Y:S04]  /*baf0*/  STL [R1+0xfc], R217 ;  /* 0x0000fcd901007387 */ /* 0x0001e80000100800 */
[----:B------:R-:W3:Y:S01]  /*bb00*/  LDL R8, [R1+0x2f0] ;  /* 0x0002f00001087983 */ /* 0x000ee20000100800 */
[----:B----4-:R-:W-:-:S03]  /*bb10*/  IADD3 R10, P2, R5, UR4, RZ ;  /* 0x00000004050a7c10 */ /* 0x010fc6000ff5e0ff */
[----:B------:R-:W4:Y:S01]  /*bb20*/  LDL R5, [R1+0x304] ;  /* 0x0003040001057983 */ /* 0x000f220000100800 */
[----:B--2---:R-:W-:-:S03]  /*bb30*/  IADD3.X R13, R3, UR6, RZ, P3, !PT ;  /* 0x00000006030d7c10 */ /* 0x004fc60009ffe4ff */
[----:B------:R-:W2:Y:S01]  /*bb40*/  LDL R3, [R1+0x2f8] ;  /* 0x0002f80001037983 */ /* 0x000ea20000100800 */
[----:B------:R-:W-:-:S03]  /*bb50*/  IADD3 R14, P3, R18, UR4, RZ ;  /* 0x00000004120e7c10 */ /* 0x000fc6000ff7e0ff */
[----:B------:R1:W-:Y:S04]  /*bb60*/  STL [R1+0xf8], R216 ;  /* 0x0000f8d801007387 */ /* 0x0003e80000100800 */
[----:B0-----:R0:W2:Y:S01]  /*bb70*/  LDG.E.U8 R217, desc[UR22][R12.64] ;  /* 0x000000160cd97981 */ /* 0x0010a2000c1e1100 */
[----:B------:R-:W-:-:S05]  /*bb80*/  IADD3.X R11, R2, UR6, RZ, P2, !PT ;  /* 0x00000006020b7c10 */ /* 0x000fca00097fe4ff */
[----:B-1----:R1:W2:Y:S01]  /*bb90*/  LDG.E.U8 R216, desc[UR22][R10.64] ;  /* 0x000000160ad87981 */ /* 0x0022a2000c1e1100 */
[----:B0-----:R-:W-:-:S03]  /*bba0*/  IADD3 R12, P2, R17, UR4, RZ ;  /* 0x00000004110c7c10 */ /* 0x001fc6000ff5e0ff */
[----:B------:R-:W-:Y:S04]  /*bbb0*/  STL [R1+0x628], R244 ;  /* 0x000628f401007387 */ /* 0x000fe80000100800 */
[----:B------:R-:W2:Y:S04]  /*bbc0*/  LDL R18, [R1+0x30c] ;  /* 0x00030c0001127983 */ /* 0x000ea80000100800 */
[----:B------:R0:W-:Y:S04]  /*bbd0*/  STL [R1+0xf4], R23 ;  /* 0x0000f41701007387 */ /* 0x0001e80000100800 */
[----:B------:R-:W2:Y:S01]  /*bbe0*/  LDL R2, [R1+0x300] ;  /* 0x0003000001027983 */ /* 0x000ea20000100800 */
[----:B------:R-:W-:-:S02]  /*bbf0*/  IADD3.X R13, R6, UR6, RZ, P2, !PT ;  /* 0x00000006060d7c10 */ /* 0x000fc400097fe4ff */
[----:B------:R-:W-:Y:S01]  /*bc00*/  IADD3.X R15, R16, UR6, RZ, P3, !PT ;  /* 0x00000006100f7c10 */ /* 0x000fe20009ffe4ff */
[----:B------:R-:W2:Y:S04]  /*bc10*/  LDL R20, [R1+0x314] ;  /* 0x0003140001147983 */ /* 0x000ea80000100800 */
[----:B------:R-:W2:Y:S01]  /*bc20*/  LDG.E.U8 R243, desc[UR22][R12.64] ;  /* 0x000000160cf37981 */ /* 0x000ea2000c1e1100 */
[----:B-1----:R-:W-:-:S03]  /*bc30*/  IADD3 R10, P3, R7, UR4, RZ ;  /* 0x00000004070a7c10 */ /* 0x002fc6000ff7e0ff */
[----:B0-----:R0:W2:Y:S04]  /*bc40*/  LDG.E.U8 R23, desc[UR22][R14.64] ;  /* 0x000000160e177981 */ /* 0x0010a8000c1e1100 */
[----:B------:R-:W2:Y:S04]  /*bc50*/  LDL R17, [R1+0x308] ;  /* 0x0003080001117983 */ /* 0x000ea80000100800 */
[----:B------:R-:W2:Y:S04]  /*bc60*/  LDL R7, [R1+0x31c] ;  /* 0x00031c0001077983 */ /* 0x000ea80000100800 */
[----:B------:R-:W-:Y:S04]  /*bc70*/  STL [R1+0xec], R218 ;  /* 0x0000ecda01007387 */ /* 0x000fe80000100800 */
[----:B------:R-:W2:Y:S04]  /*bc80*/  LDL R6, [R1+0x310] ;  /* 0x0003100001067983 */ /* 0x000ea80000100800 */
[----:B------:R-:W2:Y:S01]  /*bc90*/  LDL R19, [R1+0x318] ;  /* 0x0003180001137983 */ /* 0x000ea20000100800 */
[----:B---3--:R-:W-:-:S03]  /*bca0*/  IADD3.X R11, R0, UR6, RZ, P3, !PT ;  /* 0x00000006000b7c10 */ /* 0x008fc60009ffe4ff */
[----:B------:R-:W3:Y:S01]  /*bcb0*/  LDL R0, [R1+0x324] ;  /* 0x0003240001007983 */ /* 0x000ee20000100800 */
[----:B0-----:R-:W-:-:S03]  /*bcc0*/  IADD3 R14, P2, R4, UR4, RZ ;  /* 0x00000004040e7c10 */ /* 0x001fc6000ff5e0ff */
[----:B------:R0:W-:Y:S04]  /*bcd0*/  STL [R1+0xe8], R22 ;  /* 0x0000e81601007387 */ /* 0x0001e80000100800 */
[----:B------:R-:W3:Y:S01]  /*bce0*/  LDL R4, [R1+0x320] ;  /* 0x0003200001047983 */ /* 0x000ee20000100800 */
[----:B------:R-:W-:-:S03]  /*bcf0*/  IADD3 R12, P3, R9, UR4, RZ ;  /* 0x00000004090c7c10 */ /* 0x000fc6000ff7e0ff */
[----:B------:R-:W3:Y:S01]  /*bd00*/  LDL R16, [R1+0x32c] ;  /* 0x00032c0001107983 */ /* 0x000ee20000100800 */
[----:B------:R-:W-:-:S03]  /*bd10*/  IADD3.X R15, R8, UR6, RZ, P2, !PT ;  /* 0x00000006080f7c10 */ /* 0x000fc600097fe4ff */
[----:B0-----:R4:W3:Y:S04]  /*bd20*/  LDG.E.U8 R22, desc[UR22][R10.64] ;  /* 0x000000160a167981 */ /* 0x0018e8000c1e1100 */
[----:B------:R0:W-:Y:S04]  /*bd30*/  STL [R1+0xe4], R21 ;  /* 0x0000e41501007387 */ /* 0x0001e80000100800 */
[----:B0-----:R0:W3:Y:S01]  /*bd40*/  LDG.E.U8 R21, desc[UR22][R14.64] ;  /* 0x000000160e157981 */ /* 0x0010e2000c1e1100 */
[----:B----4-:R-:W-:-:S04]  /*bd50*/  IADD3 R10, P2, R5, UR4, RZ ;  /* 0x00000004050a7c10 */ /* 0x010fc8000ff5e0ff */
[----:B--2---:R-:W-:-:S05]  /*bd60*/  IADD3.X R11, R2, UR6, RZ, P2, !PT ;  /* 0x00000006020b7c10 */ /* 0x004fca00097fe4ff */
[----:B------:R1:W2:Y:S04]  /*bd70*/  LDG.E.U8 R242, desc[UR22][R10.64] ;  /* 0x000000160af27981 */ /* 0x0002a8000c1e1100 */
[----:B------:R-:W-:Y:S04]  /*bd80*/  STL [R1+0x62c], R243 ;  /* 0x00062cf301007387 */ /* 0x000fe80000100800 */
[----:B------:R-:W4:Y:S04]  /*bd90*/  LDL R9, [R1+0x334] ;  /* 0x0003340001097983 */ /* 0x000f280000100800 */
[----:B------:R-:W4:Y:S04]  /*bda0*/  LDL R8, [R1+0x328] ;  /* 0x0003280001087983 */ /* 0x000f280000100800 */
[----:B------:R-:W4:Y:S01]  /*bdb0*/  LDL R5, [R1+0x33c] ;  /* 0x00033c0001057983 */ /* 0x000f220000100800 */
[----:B------:R-:W-:-:S02]  /*bdc0*/  IADD3.X R13, R3, UR6, RZ, P3, !PT ;  /* 0x00000006030d7c10 */ /* 0x000fc40009ffe4ff */
[----:B0-----:R-:W-:Y:S01]  /*bdd0*/  IADD3 R14, P3, R18, UR4, RZ ;  /* 0x00000004120e7c10 */ /* 0x001fe2000ff7e0ff */
[----:B------:R-:W4:Y:S04]  /*bde0*/  LDL R3, [R1+0x330] ;  /* 0x0003300001037983 */ /* 0x000f280000100800 */
[----:B------:R0:W-:Y:S01]  /*bdf0*/  STL [R1+0xe0], R217 ;  /* 0x0000e0d901007387 */ /* 0x0001e20000100800 */
[----:B------:R-:W-:-:S03]  /*be00*/  IADD3.X R15, R17, UR6, RZ, P3, !PT ;  /* 0x00000006110f7c10 */ /* 0x000fc60009ffe4ff */
[----:B------:R-:W4:Y:S01]  /*be10*/  LDL R18, [R1+0x344] ;  /* 0x0003440001127983 */ /* 0x000f220000100800 */
[----:B-1----:R-:W-:-:S03]  /*be20*/  IADD3 R10, P3, R7, UR4, RZ ;  /* 0x00000004070a7c10 */ /* 0x002fc6000ff7e0ff */
[----:B------:R-:W4:Y:S04]  /*be30*/  LDL R2, [R1+0x338] ;  /* 0x0003380001027983 */ /* 0x000f280000100800 */
[----:B0-----:R0:W4:Y:S04]  /*be40*/  LDG.E.U8 R217, desc[UR22][R12.64] ;  /* 0x000000160cd97981 */ /* 0x001128000c1e1100 */
[----:B------:R1:W-:Y:S04]  /*be50*/  STL [R1+0xdc], R216 ;  /* 0x0000dcd801007387 */ /* 0x0003e80000100800 */
[----:B------:R-:W4:Y:S01]  /*be60*/  LDL R17, [R1+0x34c] ;  /* 0x00034c0001117983 */ /* 0x000f220000100800 */
[----:B0-----:R-:W-:-:S02]  /*be70*/  IADD3 R12, P2, R20, UR4, RZ ;  /* 0x00000004140c7c10 */ /* 0x001fc4000ff5e0ff */
[----:B------:R-:W-:Y:S02]  /*be80*/  IADD3.X R11, R19, UR6, RZ, P3, !PT ;  /* 0x00000006130b7c10 */ /* 0x000fe40009ffe4ff */
[----:B------:R-:W-:Y:S01]  /*be90*/  IADD3.X R13, R6, UR6, RZ, P2, !PT ;  /* 0x00000006060d7c10 */ /* 0x000fe200097fe4ff */
[----:B-1----:R3:W4:Y:S04]  /*bea0*/  LDG.E.U8 R216, desc[UR22][R14.64] ;  /* 0x000000160ed87981 */ /* 0x002728000c1e1100 */
[----:B------:R4:W4:Y:S01]  /*beb0*/  LDG.E.U8 R218, desc[UR22][R10.64] ;  /* 0x000000160ada7981 */ /* 0x000922000c1e1100 */
[----:B---3--:R-:W-:-:S04]  /*bec0*/  IADD3 R14, P2, R0, UR4, RZ ;  /* 0x00000004000e7c10 */ /* 0x008fc8000ff5e0ff */
[----:B------:R-:W-:Y:S01]  /*bed0*/  IADD3.X R15, R4, UR6, RZ, P2, !PT ;  /* 0x00000006040f7c10 */ /* 0x000fe200097fe4ff */
[----:B--2---:R-:W-:Y:S04]  /*bee0*/  STL [R1+0x630], R242 ;  /* 0x000630f201007387 */ /* 0x004fe80000100800 */
[----:B------:R0:W-:Y:S04]  /*bef0*/  STL [R1+0xd4], R23 ;  /* 0x0000d41701007387 */ /* 0x0001e80000100800 */
[----:B------:R-:W2:Y:S04]  /*bf00*/  LDL R7, [R1+0x340] ;  /* 0x0003400001077983 */ /* 0x000ea80000100800 */
[----:B------:R-:W3:Y:S04]  /*bf10*/  LDL R0, [R1+0x348] ;  /* 0x0003480001007983 */ /* 0x000ee80000100800 */
[----:B------:R-:W3:Y:S04]  /*bf20*/  LDL R6, [R1+0x354] ;  /* 0x0003540001067983 */ /* 0x000ee80000100800 */
[----:B0-----:R0:W3:Y:S04]  /*bf30*/  LDG.E.U8 R23, desc[UR22][R12.64] ;  /* 0x000000160c177981 */ /* 0x0010e8000c1e1100 */
[----:B------:R-:W3:Y:S01]  /*bf40*/  LDL R4, [R1+0x35c] ;  /* 0x00035c0001047983 */ /* 0x000ee20000100800 */
[----:B----4-:R-:W-:-:S03]  /*bf50*/  IADD3 R10, P2, R9, UR4, RZ ;  /* 0x00000004090a7c10 */ /* 0x010fc6000ff5e0ff */
[----:B------:R1:W-:Y:S01]  /*bf60*/  STL [R1+0xd0], R22 ;  /* 0x0000d01601007387 */ /* 0x0003e20000100800 */
[----:B0-----:R-:W-:-:S03]  /*bf70*/  IADD3 R12, P3, R16, UR4, RZ ;  /* 0x00000004100c7c10 */ /* 0x001fc6000ff7e0ff */
[----:B------:R-:W4:Y:S01]  /*bf80*/  LDL R16, [R1+0x350] ;  /* 0x0003500001107983 */ /* 0x000f220000100800 */
[----:B------:R-:W-:-:S03]  /*bf90*/  IADD3.X R13, R8, UR6, RZ, P3, !PT ;  /* 0x00000006080d7c10 */ /* 0x000fc60009ffe4ff */
[----:B------:R-:W4:Y:S04]  /*bfa0*/  LDL R9, [R1+0x364] ;  /* 0x0003640001097983 */ /* 0x000f280000100800 */
[----:B-1----:R0:W4:Y:S04]  /*bfb0*/  LDG.E.U8 R22, desc[UR22][R14.64] ;  /* 0x000000160e167981 */ /* 0x002128000c1e1100 */
[----:B------:R1:W-:Y:S04]  /*bfc0*/  STL [R1+0xcc], R21 ;  /* 0x0000cc1501007387 */ /* 0x0003e80000100800 */
[----:B------:R-:W4:Y:S01]  /*bfd0*/  LDL R8, [R1+0x358] ;  /* 0x0003580001087983 */ /* 0x000f220000100800 */
[----:B0-----:R-:W-:-:S03]  /*bfe0*/  IADD3 R14, P3, R5, UR4, RZ ;  /* 0x00000004050e7c10 */ /* 0x001fc6000ff7e0ff */
[----:B------:R-:W4:Y:S04]  /*bff0*/  LDL R5, [R1+0x36c] ;  /* 0x00036c0001057983 */ /* 0x000f280000100800 */
[----:B-1----:R0:W4:Y:S01]  /*c000*/  LDG.E.U8 R21, desc[UR22][R12.64] ;  /* 0x000000160c157981 */ /* 0x002122000c1e1100 */
[----:B------:R-:W-:-:S03]  /*c010*/  IADD3.X R11, R3, UR6, RZ, P2, !PT ;  /* 0x00000006030b7c10 */ /* 0x000fc600097fe4ff */
[----:B------:R1:W-:Y:S01]  /*c020*/  STL [R1+0xc8], R217 ;  /* 0x0000c8d901007387 */ /* 0x0003e20000100800 */
[----:B------:R-:W-:-:S03]  /*c030*/  IADD3.X R15, R2, UR6, RZ, P3, !PT ;  /* 0x00000006020f7c10 */ /* 0x000fc60009ffe4ff */
[----:B------:R-:W4:Y:S01]  /*c040*/  LDL R3, [R1+0x360] ;  /* 0x0003600001037983 */ /* 0x000f220000100800 */
[----:B0-----:R-:W-:-:S03]  /*c050*/  IADD3 R12, P2, R18, UR4, RZ ;  /* 0x00000004120c7c10 */ /* 0x001fc6000ff5e0ff */
[----:B------:R-:W4:Y:S04]  /*c060*/  LDL R20, [R1+0x374] ;  /* 0x0003740001147983 */ /* 0x000f280000100800 */
[----:B-1----:R0:W4:Y:S04]  /*c070*/  LDG.E.U8 R217, desc[UR22][R10.64] ;  /* 0x000000160ad97981 */ /* 0x002128000c1e1100 */
[----:B------:R-:W4:Y:S04]  /*c080*/  LDL R2, [R1+0x368] ;  /* 0x0003680001027983 */ /* 0x000f280000100800 */
[----:B------:R-:W4:Y:S01]  /*c090*/  LDL R19, [R1+0x37c] ;  /* 0x00037c0001137983 */ /* 0x000f220000100800 */
[----:B0-----:R-:W-:-:S02]  /*c0a0*/  IADD3 R10, P3, R17, UR4, RZ ;  /* 0x00000004110a7c10 */ /* 0x001fc4000ff7e0ff */
[----:B--2---:R-:W-:Y:S02]  /*c0b0*/  IADD3.X R13, R7, UR6, RZ, P2, !PT ;  /* 0x00000006070d7c10 */ /* 0x004fe400097fe4ff */
[----:B------:R-:W2:Y:S01]  /*c0c0*/  LDL R7, [R1+0x370] ;  /* 0x0003700001077983 */ /* 0x000ea20000100800 */
[----:B---3--:R-:W-:-:S03]  /*c0d0*/  IADD3.X R11, R0, UR6, RZ, P3, !PT ;  /* 0x00000006000b7c10 */ /* 0x008fc60009ffe4ff */
[----:B------:R0:W-:Y:S04]  /*c0e0*/  STL [R1+0xc0], R216 ;  /* 0x0000c0d801007387 */ /* 0x0001e80000100800 */
[----:B------:R-:W3:Y:S04]  /*c0f0*/  LDL R18, [R1+0x384] ;  /* 0x0003840001127983 */ /* 0x000ee80000100800 */
[----:B------:R-:W3:Y:S04]  /*c100*/  LDL R0, [R1+0x378] ;  /* 0x0003780001007983 */ /* 0x000ee80000100800 */
[----:B0-----:R0:W3:Y:S04]  /*c110*/  LDG.E.U8 R216, desc[UR22][R14.64] ;  /* 0x000000160ed87981 */ /* 0x0010e8000c1e1100 */
[----:B------:R1:W-:Y:S04]  /*c120*/  STL [R1+0xbc], R23 ;  /* 0x0000bc1701007387 */ /* 0x0003e80000100800 */
[----:B------:R-:W3:Y:S01]  /*c130*/  LDG.E.U8 R219, desc[UR22][R10.64] ;  /* 0x000000160adb7981 */ /* 0x000ee2000c1e1100 */
[----:B0-----:R-:W-:-:S03]  /*c140*/  IADD3 R14, P2, R6, UR4, RZ ;  /* 0x00000004060e7c10 */ /* 0x001fc6000ff5e0ff */
[----:B------:R-:W3:Y:S04]  /*c150*/  LDL R6, [R1+0x394] ;  /* 0x0003940001067983 */ /* 0x000ee80000100800 */
[----:B-1----:R0:W3:Y:S04]  /*c160*/  LDG.E.U8 R23, desc[UR22][R12.64] ;  /* 0x000000160c177981 */ /* 0x0020e8000c1e1100 */
[----:B------:R-:W-:Y:S01]  /*c170*/  STL [R1+0xb8], R218 ;  /* 0x0000b8da01007387 */ /* 0x000fe20000100800 */
[----:B----4-:R-:W-:-:S03]  /*c180*/  IADD3.X R15, R16, UR6, RZ, P2, !PT ;  /* 0x00000006100f7c10 */ /* 0x010fc600097fe4ff */
[----:B------:R-:W4:Y:S01]  /*c190*/  LDL R17, [R1+0x39c] ;  /* 0x00039c0001117983 */ /* 0x000f220000100800 */
[----:B0-----:R-:W-:-:S03]  /*c1a0*/  IADD3 R12, P3, R4, UR4, RZ ;  /* 0x00000004040c7c10 */ /* 0x001fc6000ff7e0ff */
[----:B------:R-:W4:Y:S04]  /*c1b0*/  LDL R4, [R1+0x380] ;  /* 0x0003800001047983 */ /* 0x000f280000100800 */
[----:B------:R0:W-:Y:S01]  /*c1c0*/  STL [R1+0xb4], R22 ;  /* 0x0000b41601007387 */ /* 0x0001e20000100800 */
[----:B------:R-:W-:-:S03]  /*c1d0*/  IADD3 R10, P2, R9, UR4, RZ ;  /* 0x00000004090a7c10 */ /* 0x000fc6000ff5e0ff */
[----:B------:R-:W4:Y:S01]  /*c1e0*/  LDL R16, [R1+0x390] ;  /* 0x0003900001107983 */ /* 0x000f220000100800 */
[----:B------:R-:W-:-:S03]  /*c1f0*/  IADD3.X R13, R8, UR6, RZ, P3, !PT ;  /* 0x00000006080d7c10 */ /* 0x000fc60009ffe4ff */
[----:B------:R-:W4:Y:S04]  /*c200*/  LDL R9, [R1+0x3a4] ;  /* 0x0003a40001097983 */ /* 0x000f280000100800 */
[----:B0-----:R0:W4:Y:S04]  /*c210*/  LDG.E.U8 R22, desc[UR22][R14.64] ;  /* 0x000000160e167981 */ /* 0x001128000c1e1100 */
        /* <DEDUP_REMOVED lines=10> */
[----:B------:R0:W4:Y:S04]  /*c2c0*/  LDG.E.U8 R218, desc[UR22][R10.64] ;  /* 0x000000160ada7981 */ /* 0x000128000c1e1100 */
[----:B------:R-:W4:Y:S04]  /*c2d0*/  LDL R2, [R1+0x3b4] ;  /* 0x0003b40001027983 */ /* 0x000f280000100800 */
[----:B-1----:R3:W4:Y:S01]  /*c2e0*/  LDG.E.U8 R217, desc[UR22][R14.64] ;  /* 0x000000160ed97981 */ /* 0x002722000c1e1100 */
[----:B0-----:R-:W-:-:S03]  /*c2f0*/  IADD3 R10, P3, R19, UR4, RZ ;  /* 0x00000004130a7c10 */ /* 0x001fc6000ff7e0ff */
[----:B------:R-:W4:Y:S01]  /*c300*/  LDL R19, [R1+0x3a8] ;  /* 0x0003a80001137983 */ /* 0x000f220000100800 */
[----:B--2---:R-:W-:Y:S02]  /*c310*/  IADD3.X R13, R7, UR6, RZ, P2, !PT ;  /* 0x00000006070d7c10 */ /* 0x004fe400097fe4ff */
[----:B---3--:R-:W-:Y:S02]  /*c320*/  IADD3 R14, P2, R18, UR4, RZ ;  /* 0x00000004120e7c10 */ /* 0x008fe4000ff5e0ff */
[----:B------:R-:W-:Y:S01]  /*c330*/  IADD3.X R11, R0, UR6, RZ, P3, !PT ;  /* 0x00000006000b7c10 */ /* 0x000fe20009ffe4ff */
[----:B------:R0:W-:Y:S04]  /*c340*/  STL [R1+0xa4], R216 ;  /* 0x0000a4d801007387 */ /* 0x0001e80000100800 */
[----:B------:R-:W2:Y:S04]  /*c350*/  LDL R7, [R1+0x3bc] ;  /* 0x0003bc0001077983 */ /* 0x000ea80000100800 */
[----:B------:R-:W3:Y:S04]  /*c360*/  LDL R18, [R1+0x3b0] ;  /* 0x0003b00001127983 */ /* 0x000ee80000100800 */
[----:B0-----:R0:W3:Y:S04]  /*c370*/  LDG.E.U8 R216, desc[UR22][R12.64] ;  /* 0x000000160cd87981 */ /* 0x0010e8000c1e1100 */
[----:B------:R1:W-:Y:S04]  /*c380*/  STL [R1+0xa0], R23 ;  /* 0x0000a01701007387 */ /* 0x0003e80000100800 */
[----:B------:R-:W3:Y:S01]  /*c390*/  LDL R0, [R1+0x3c4] ;  /* 0x0003c40001007983 */ /* 0x000ee20000100800 */
[----:B0-----:R-:W-:-:S03]  /*c3a0*/  IADD3 R12, P3, R6, UR4, RZ ;  /* 0x00000004060c7c10 */ /* 0x001fc6000ff7e0ff */
[----:B------:R-:W3:Y:S01]  /*c3b0*/  LDL R6, [R1+0x3b8] ;  /* 0x0003b80001067983 */ /* 0x000ee20000100800 */
[----:B----4-:R-:W-:-:S03]  /*c3c0*/  IADD3.X R15, R4, UR6, RZ, P2, !PT ;  /* 0x00000006040f7c10 */ /* 0x010fc600097fe4ff */
[----:B------:R-:W-:Y:S04]  /*c3d0*/  STL [R1+0x9c], R219 ;  /* 0x00009cdb01007387 */ /* 0x000fe80000100800 */
[----:B-1----:R0:W4:Y:S01]  /*c3e0*/  LDG.E.U8 R23, desc[UR22][R10.64] ;  /* 0x000000160a177981 */ /* 0x002122000c1e1100 */
[----:B------:R-:W-:-:S03]  /*c3f0*/  IADD3.X R13, R16, UR6, RZ, P3, !PT ;  /* 0x00000006100d7c10 */ /* 0x000fc60009ffe4ff */
[----:B------:R-:W4:Y:S04]  /*c400*/  LDL R4, [R1+0x3cc] ;  /* 0x0003cc0001047983 */ /* 0x000f280000100800 */
[----:B------:R1:W4:Y:S01]  /*c410*/  LDG.E.U8 R20, desc[UR22][R14.64] ;  /* 0x000000160e147981 */ /* 0x000322000c1e1100 */
[----:B0-----:R-:W-:-:S03]  /*c420*/  IADD3 R10, P2, R17, UR4, RZ ;  /* 0x00000004110a7c10 */ /* 0x001fc6000ff5e0ff */
[----:B------:R-:W4:Y:S04]  /*c430*/  LDL R17, [R1+0x3c0] ;  /* 0x0003c00001117983 */ /* 0x000f280000100800 */
[----:B------:R-:W4:Y:S01]  /*c440*/  LDL R16, [R1+0x3d4] ;  /* 0x0003d40001107983 */ /* 0x000f220000100800 */
[----:B-1----:R-:W-:-:S03]  /*c450*/  IADD3 R14, P3, R9, UR4, RZ ;  /* 0x00000004090e7c10 */ /* 0x002fc6000ff7e0ff */
[----:B------:R0:W-:Y:S01]  /*c460*/  STL [R1+0x98], R22 ;  /* 0x0000981601007387 */ /* 0x0001e20000100800 */
[----:B------:R-:W-:-:S03]  /*c470*/  IADD3.X R11, R8, UR6, RZ, P2, !PT ;  /* 0x00000006080b7c10 */ /* 0x000fc600097fe4ff */
[----:B------:R-:W4:Y:S04]  /*c480*/  LDL R9, [R1+0x3c8] ;  /* 0x0003c80001097983 */ /* 0x000f280000100800 */
[----:B0-----:R0:W4:Y:S04]  /*c490*/  LDG.E.U8 R22, desc[UR22][R12.64] ;  /* 0x000000160c167981 */ /* 0x001128000c1e1100 */
[----:B------:R1:W-:Y:S01]  /*c4a0*/  STL [R1+0x90], R21 ;  /* 0x0000901501007387 */ /* 0x0003e20000100800 */
[----:B0-----:R-:W-:-:S03]  /*c4b0*/  IADD3 R12, P2, R5, UR4, RZ ;  /* 0x00000004050c7c10 */ /* 0x001fc6000ff5e0ff */
[----:B------:R-:W4:Y:S01]  /*c4c0*/  LDL R5, [R1+0x3dc] ;  /* 0x0003dc0001057983 */ /* 0x000f220000100800 */
[----:B------:R-:W-:-:S03]  /*c4d0*/  IADD3.X R15, R3, UR6, RZ, P3, !PT ;  /* 0x00000006030f7c10 */ /* 0x000fc60009ffe4ff */
[----:B------:R-:W4:Y:S04]  /*c4e0*/  LDL R3, [R1+0x3d0] ;  /* 0x0003d00001037983 */ /* 0x000f280000100800 */
[----:B-1----:R0:W4:Y:S01]  /*c4f0*/  LDG.E.U8 R21, desc[UR22][R10.64] ;  /* 0x000000160a157981 */ /* 0x002122000c1e1100 */
[----:B------:R-:W-:-:S03]  /*c500*/  IADD3.X R13, R19, UR6, RZ, P2, !PT ;  /* 0x00000006130d7c10 */ /* 0x000fc600097fe4ff */
[----:B------:R1:W-:Y:S04]  /*c510*/  STL [R1+0x8c], R218 ;  /* 0x00008cda01007387 */ /* 0x0003e80000100800 */
[----:B------:R-:W4:Y:S01]  /*c520*/  LDL R8, [R1+0x3e4] ;  /* 0x0003e40001087983 */ /* 0x000f220000100800 */
[----:B0-----:R-:W-:-:S03]  /*c530*/  IADD3 R10, P3, R2, UR4, RZ ;  /* 0x00000004020a7c10 */ /* 0x001fc6000ff7e0ff */
[----:B------:R-:W4:Y:S04]  /*c540*/  LDL R2, [R1+0x3d8] ;  /* 0x0003d80001027983 */ /* 0x000f280000100800 */
[----:B------:R0:W-:Y:S04]  /*c550*/  STL [R1+0x88], R217 ;  /* 0x000088d901007387 */ /* 0x0001e80000100800 */
[----:B-1----:R2:W4:Y:S04]  /*c560*/  LDG.E.U8 R218, desc[UR22][R14.64] ;  /* 0x000000160eda7981 */ /* 0x002528000c1e1100 */
[----:B------:R-:W4:Y:S04]  /*c570*/  LDL R19, [R1+0x3ec] ;  /* 0x0003ec0001137983 */ /* 0x000f280000100800 */
[----:B0-----:R0:W4:Y:S01]  /*c580*/  LDG.E.U8 R217, desc[UR22][R12.64] ;  /* 0x000000160cd97981 */ /* 0x001122000c1e1100 */
[----:B--2---:R-:W-:-:S03]  /*c590*/  IADD3 R14, P2, R7, UR4, RZ ;  /* 0x00000004070e7c10 */ /* 0x004fc6000ff5e0ff */
[----:B------:R-:W2:Y:S01]  /*c5a0*/  LDL R7, [R1+0x3e0] ;  /* 0x0003e00001077983 */ /* 0x000ea20000100800 */
[----:B---3--:R-:W-:-:S03]  /*c5b0*/  IADD3.X R11, R18, UR6, RZ, P3, !PT ;  /* 0x00000006120b7c10 */ /* 0x008fc60009ffe4ff */
[----:B------:R1:W-:Y:S04]  /*c5c0*/  STL [R1+0x84], R216 ;  /* 0x000084d801007387 */ /* 0x0003e80000100800 */
[----:B------:R-:W3:Y:S01]  /*c5d0*/  LDL R18, [R1+0x3f4] ;  /* 0x0003f40001127983 */ /* 0x000ee20000100800 */
[----:B0-----:R-:W-:-:S03]  /*c5e0*/  IADD3 R12, P3, R0, UR4, RZ ;  /* 0x00000004000c7c10 */ /* 0x001fc6000ff7e0ff */
[----:B------:R-:W3:Y:S01]  /*c5f0*/  LDL R0, [R1+0x3e8] ;  /* 0x0003e80001007983 */ /* 0x000ee20000100800 */
[----:B------:R-:W-:-:S03]  /*c600*/  IADD3.X R15, R6, UR6, RZ, P2, !PT ;  /* 0x00000006060f7c10 */ /* 0x000fc600097fe4ff */
[----:B-1----:R0:W3:Y:S04]  /*c610*/  LDG.E.U8 R216, desc[UR22][R10.64] ;  /* 0x000000160ad87981 */ /* 0x0020e8000c1e1100 */
[----:B----4-:R1:W-:Y:S01]  /*c620*/  STL [R1+0x80], R23 ;  /* 0x0000801701007387 */ /* 0x0103e20000100800 */
[----:B0-----:R-:W-:-:S03]  /*c630*/  IADD3 R10, P2, R4, UR4, RZ ;  /* 0x00000004040a7c10 */ /* 0x001fc6000ff5e0ff */
[----:B------:R-:W4:Y:S04]  /*c640*/  LDL R6, [R1+0x3fc] ;  /* 0x0003fc0001067983 */ /* 0x000f280000100800 */
[----:B------:R-:W4:Y:S01]  /*c650*/  LDL R4, [R1+0x3f0] ;  /* 0x0003f00001047983 */ /* 0x000f220000100800 */
[----:B------:R-:W-:-:S03]  /*c660*/  IADD3.X R13, R17, UR6, RZ, P3, !PT ;  /* 0x00000006110d7c10 */ /* 0x000fc60009ffe4ff */
[----:B------:R0:W-:Y:S04]  /*c670*/  STL [R1+0x78], R20 ;  /* 0x0000781401007387 */ /* 0x0001e80000100800 */
[----:B-1----:R1:W4:Y:S04]  /*c680*/  LDG.E.U8 R23, desc[UR22][R14.64] ;  /* 0x000000160e177981 */ /* 0x002328000c1e1100 */
[----:B------:R-:W4:Y:S04]  /*c690*/  LDL R17, [R1+0x3f8] ;  /* 0x0003f80001117983 */ /* 0x000f280000100800 */
[----:B0-----:R-:W4:Y:S01]  /*c6a0*/  LDL R20, [R1+0x404] ;  /* 0x0004040001147983 */ /* 0x001f220000100800 */
[----:B-1----:R-:W-:-:S03]  /*c6b0*/  IADD3 R14, P3, R16, UR4, RZ ;  /* 0x00000004100e7c10 */ /* 0x002fc6000ff7e0ff */
[----:B------:R-:W4:Y:S01]  /*c6c0*/  LDL R16, [R1+0x40c] ;  /* 0x00040c0001107983 */ /* 0x000f220000100800 */
[----:B------:R-:W-:-:S03]  /*c6d0*/  IADD3.X R11, R9, UR6, RZ, P2, !PT ;  /* 0x00000006090b7c10 */ /* 0x000fc600097fe4ff */
[----:B------:R0:W-:Y:S04]  /*c6e0*/  STL [R1+0x74], R22 ;  /* 0x0000741601007387 */ /* 0x0001e80000100800 */
[----:B------:R-:W4:Y:S04]  /*c6f0*/  LDL R9, [R1+0x400] ;  /* 0x0004000001097983 */ /* 0x000f280000100800 */
[----:B------:R-:W4:Y:S04]  /*c700*/  LDG.E.U8 R219, desc[UR22][R10.64] ;  /* 0x000000160adb7981 */ /* 0x000f28000c1e1100 */
[----:B0-----:R0:W4:Y:S02]  /*c710*/  LDG.E.U8 R22, desc[UR22][R12.64] ;  /* 0x000000160c167981 */ /* 0x001124000c1e1100 */
[----:B0-----:R-:W-:-:S02]  /*c720*/  IADD3 R12, P2, R5, UR4, RZ ;  /* 0x00000004050c7c10 */ /* 0x001fc4000ff5e0ff */
[----:B------:R-:W4:Y:S01]  /*c730*/  LDL R5, [R1+0x414] ;  /* 0x0004140001057983 */ /* 0x000f220000100800 */
[----:B------:R-:W-:Y:S02]  /*c740*/  IADD3.X R15, R3, UR6, RZ, P3, !PT ;  /* 0x00000006030f7c10 */ /* 0x000fe40009ffe4ff */
[----:B------:R-:W-:Y:S01]  /*c750*/  IADD3 R10, P3, R8, UR4, RZ ;  /* 0x00000004080a7c10 */ /* 0x000fe2000ff7e0ff */
[----:B------:R0:W-:Y:S01]  /*c760*/  STL [R1+0x70], R21 ;  /* 0x0000701501007387 */ /* 0x0001e20000100800 */
[----:B------:R-:W-:-:S03]  /*c770*/  IADD3.X R13, R2, UR6, RZ, P2, !PT ;  /* 0x00000006020d7c10 */ /* 0x000fc600097fe4ff */
[----:B------:R-:W4:Y:S04]  /*c780*/  LDL R3, [R1+0x408] ;  /* 0x0004080001037983 */ /* 0x000f280000100800 */
[----:B0-----:R0:W4:Y:S04]  /*c790*/  LDG.E.U8 R21, desc[UR22][R14.64] ;  /* 0x000000160e157981 */ /* 0x001128000c1e1100 */
[----:B------:R1:W-:Y:S04]  /*c7a0*/  STL [R1+0x6c], R218 ;  /* 0x00006cda01007387 */ /* 0x0003e80000100800 */
[----:B------:R-:W4:Y:S01]  /*c7b0*/  LDL R8, [R1+0x41c] ;  /* 0x00041c0001087983 */ /* 0x000f220000100800 */
[----:B0-----:R-:W-:-:S03]  /*c7c0*/  IADD3 R14, P2, R19, UR4, RZ ;  /* 0x00000004130e7c10 */ /* 0x001fc6000ff5e0ff */
[----:B------:R-:W4:Y:S04]  /*c7d0*/  LDL R2, [R1+0x410] ;  /* 0x0004100001027983 */ /* 0x000f280000100800 */
[----:B-1----:R3:W4:Y:S04]  /*c7e0*/  LDG.E.U8 R218, desc[UR22][R12.64] ;  /* 0x000000160cda7981 */ /* 0x002728000c1e1100 */
[----:B------:R0:W-:Y:S04]  /*c7f0*/  STL [R1+0x68], R217 ;  /* 0x000068d901007387 */ /* 0x0001e80000100800 */
[----:B------:R-:W4:Y:S01]  /*c800*/  LDL R19, [R1+0x424] ;  /* 0x0004240001137983 */ /* 0x000f220000100800 */
[----:B--2---:R-:W-:-:S03]  /*c810*/  IADD3.X R11, R7, UR6, RZ, P3, !PT ;  /* 0x00000006070b7c10 */ /* 0x004fc60009ffe4ff */
[----:B------:R-:W2:Y:S04]  /*c820*/  LDL R7, [R1+0x418] ;  /* 0x0004180001077983 */ /* 0x000ea80000100800 */
[----:B0-----:R4:W2:Y:S01]  /*c830*/  LDG.E.U8 R217, desc[UR22][R10.64] ;  /* 0x000000160ad97981 */ /* 0x0018a2000c1e1100 */
[----:B---3--:R-:W-:Y:S02]  /*c840*/  IADD3 R12, P3, R18, UR4, RZ ;  /* 0x00000004120c7c10 */ /* 0x008fe4000ff7e0ff */
[----:B------:R-:W-:Y:S01]  /*c850*/  IADD3.X R15, R0, UR6, RZ, P2, !PT ;  /* 0x00000006000f7c10 */ /* 0x000fe200097fe4ff */
[----:B------:R0:W-:Y:S04]  /*c860*/  STL [R1+0x60], R216 ;  /* 0x000060d801007387 */ /* 0x0001e80000100800 */
[----:B------:R-:W3:Y:S04]  /*c870*/  LDL R0, [R1+0x42c] ;  /* 0x00042c0001007983 */ /* 0x000ee80000100800 */
[----:B------:R-:W3:Y:S01]  /*c880*/  LDL R18, [R1+0x420] ;  /* 0x0004200001127983 */ /* 0x000ee20000100800 */
[----:B----4-:R-:W-:-:S03]  /*c890*/  IADD3 R10, P2, R6, UR4, RZ ;  /* 0x00000004060a7c10 */ /* 0x010fc6000ff5e0ff */
[----:B0-----:R0:W4:Y:S01]  /*c8a0*/  LDG.E.U8 R216, desc[UR22][R14.64] ;  /* 0x000000160ed87981 */ /* 0x001122000c1e1100 */
[----:B------:R-:W-:-:S03]  /*c8b0*/  IADD3.X R13, R4, UR6, RZ, P3, !PT ;  /* 0x00000006040d7c10 */ /* 0x000fc60009ffe4ff */
[----:B------:R1:W-:Y:S01]  /*c8c0*/  STL [R1+0x5c], R23 ;  /* 0x00005c1701007387 */ /* 0x0003e20000100800 */
[----:B------:R-:W-:-:S03]  /*c8d0*/  IADD3.X R11, R17, UR6, RZ, P2, !PT ;  /* 0x00000006110b7c10 */ /* 0x000fc600097fe4ff */
[----:B------:R-:W4:Y:S01]  /*c8e0*/  LDL R6, [R1+0x434] ;  /* 0x0004340001067983 */ /* 0x000f220000100800 */
[----:B0-----:R-:W-:-:S03]  /*c8f0*/  IADD3 R14, P3, R20, UR4, RZ ;  /* 0x00000004140e7c10 */ /* 0x001fc6000ff7e0ff */
[----:B------:R-:W4:Y:S04]  /*c900*/  LDL R4, [R1+0x428] ;  /* 0x0004280001047983 */ /* 0x000f280000100800 */
[----:B-1----:R0:W4:Y:S01]  /*c910*/  LDG.E.U8 R23, desc[UR22][R12.64] ;  /* 0x000000160c177981 */ /* 0x002122000c1e1100 */
[----:B------:R-:W-:-:S03]  /*c920*/  IADD3.X R15, R9, UR6, RZ, P3, !PT ;  /* 0x00000006090f7c10 */ /* 0x000fc60009ffe4ff */
[----:B------:R1:W-:Y:S01]  /*c930*/  STL [R1+0x58], R22 ;  /* 0x0000581601007387 */ /* 0x0003e20000100800 */
[----:B0-----:R-:W-:-:S03]  /*c940*/  IADD3 R12, P2, R16, UR4, RZ ;  /* 0x00000004100c7c10 */ /* 0x001fc6000ff5e0ff */
[----:B------:R-:W4:Y:S04]  /*c950*/  LDL R9, [R1+0x43c] ;  /* 0x00043c0001097983 */ /* 0x000f280000100800 */
[----:B------:R-:W4:Y:S04]  /*c960*/  LDL R17, [R1+0x430] ;  /* 0x0004300001117983 */ /* 0x000f280000100800 */
[----:B-1----:R0:W4:Y:S02]  /*c970*/  LDG.E.U8 R22, desc[UR22][R10.64] ;  /* 0x000000160a167981 */ /* 0x002124000c1e1100 */
[----:B0-----:R-:W-:-:S02]  /*c980*/  IADD3 R10, P3, R5, UR4, RZ ;  /* 0x00000004050a7c10 */ /* 0x001fc4000ff7e0ff */
[----:B------:R0:W4:Y:S01]  /*c990*/  LDG.E.U8 R5, desc[UR22][R14.64] ;  /* 0x000000160e057981 */ /* 0x000122000c1e1100 */
[----:B------:R-:W-:-:S03]  /*c9a0*/  IADD3.X R13, R3, UR6, RZ, P2, !PT ;  /* 0x00000006030d7c10 */ /* 0x000fc600097fe4ff */
[----:B------:R-:W-:Y:S04]  /*c9b0*/  STL [R1+0x54], R219 ;  /* 0x000054db01007387 */ /* 0x000fe80000100800 */
[----:B------:R-:W4:Y:S01]  /*c9c0*/  LDL R16, [R1+0x444] ;  /* 0x0004440001107983 */ /* 0x000f220000100800 */
[----:B0-----:R-:W-:-:S03]  /*c9d0*/  IADD3 R14, P2, R8, UR4, RZ ;  /* 0x00000004080e7c10 */ /* 0x001fc6000ff5e0ff */
[----:B------:R-:W4:Y:S01]  /*c9e0*/  LDL R3, [R1+0x438] ;  /* 0x0004380001037983 */ /* 0x000f220000100800 */
[----:B------:R-:W-:-:S03]  /*c9f0*/  IADD3.X R11, R2, UR6, RZ, P3, !PT ;  /* 0x00000006020b7c10 */ /* 0x000fc60009ffe4ff */
[----:B------:R0:W-:Y:S04]  /*ca00*/  STL [R1+0x4c], R21 ;  /* 0x00004c1501007387 */ /* 0x0001e80000100800 */
[----:B------:R-:W4:Y:S04]  /*ca10*/  LDG.E.U8 R20, desc[UR22][R10.64] ;  /* 0x000000160a147981 */ /* 0x000f28000c1e1100 */
[----:B0-----:R0:W4:Y:S02]  /*ca20*/  LDG.E.U8 R21, desc[UR22][R12.64] ;  /* 0x000000160c157981 */ /* 0x001124000c1e1100 */
[----:B0-----:R-:W-:-:S02]  /*ca30*/  IADD3 R12, P3, R19, UR4, RZ ;  /* 0x00000004130c7c10 */ /* 0x001fc4000ff7e0ff */
[----:B--2---:R-:W-:Y:S02]  /*ca40*/  IADD3.X R15, R7, UR6, RZ, P2, !PT ;  /* 0x00000006070f7c10 */ /* 0x004fe400097fe4ff */
[----:B---3--:R-:W-:Y:S02]  /*ca50*/  IADD3 R10, P2, R0, UR4, RZ ;  /* 0x00000004000a7c10 */ /* 0x008fe4000ff5e0ff */
[----:B------:R-:W-:Y:S02]  /*ca60*/  IADD3.X R13, R18, UR6, RZ, P3, !PT ;  /* 0x00000006120d7c10 */ /* 0x000fe40009ffe4ff */
[----:B----4-:R-:W-:-:S03]  /*ca70*/  IADD3.X R11, R4, UR6, RZ, P2, !PT ;  /* 0x00000006040b7c10 */ /* 0x010fc600097fe4ff */
[----:B------:R-:W2:Y:S04]  /*ca80*/  LDG.E.U8 R4, desc[UR22][R12.64] ;  /* 0x000000160c047981 */ /* 0x000ea8000c1e1100 */
[----:B------:R0:W-:Y:S04]  /*ca90*/  STL [R1+0x5e8], R5 ;  /* 0x0005e80501007387 */ /* 0x0001e80000100800 */
[----:B------:R-:W3:Y:S04]  /*caa0*/  LDL R8, [R1+0x44c] ;  /* 0x00044c0001087983 */ /* 0x000ee80000100800 */
[----:B0-----:R0:W4:Y:S04]  /*cab0*/  LDG.E.U8 R5, desc[UR22][R14.64] ;  /* 0x000000160e057981 */ /* 0x001128000c1e1100 */
[----:B------:R-:W-:Y:S04]  /*cac0*/  STL [R1+0x48], R218 ;  /* 0x000048da01007387 */ /* 0x000fe80000100800 */
[----:B------:R-:W3:Y:S04]  /*cad0*/  LDL R2, [R1+0x440] ;  /* 0x0004400001027983 */ /* 0x000ee80000100800 */
[----:B------:R-:W-:Y:S01]  /*cae0*/  STL [R1+0x44], R217 ;  /* 0x000044d901007387 */ /* 0x000fe20000100800 */
[----:B0-----:R-:W-:-:S03]  /*caf0*/  IADD3 R14, P3, R6, UR4, RZ ;  /* 0x00000004060e7c10 */ /* 0x001fc6000ff7e0ff */
[----:B------:R-:W3:Y:S04]  /*cb00*/  LDL R7, [R1+0x454] ;  /* 0x0004540001077983 */ /* 0x000ee80000100800 */
[----:B------:R-:W3:Y:S04]  /*cb10*/  LDL R0, [R1+0x448] ;  /* 0x0004480001007983 */ /* 0x000ee80000100800 */
[----:B------:R-:W-:Y:S01]  /*cb20*/  STL [R1+0x40], R216 ;  /* 0x000040d801007387 */ /* 0x000fe20000100800 */
[----:B------:R-:W-:Y:S02]  /*cb30*/  IADD3 R12, P2, R9, UR4, RZ ;  /* 0x00000004090c7c10 */ /* 0x000fe4000ff5e0ff */
[----:B------:R-:W-:-:S05]  /*cb40*/  IADD3.X R15, R17, UR6, RZ, P3, !PT ;  /* 0x00000006110f7c10 */ /* 0x000fca0009ffe4ff */
[----:B------:R-:W3:Y:S04]  /*cb50*/  LDG.E.U8 R241, desc[UR22][R14.64] ;  /* 0x000000160ef17981 */ /* 0x000ee8000c1e1100 */
[----:B----4-:R-:W-:Y:S04]  /*cb60*/  STL [R1+0x5ec], R5 ;  /* 0x0005ec0501007387 */ /* 0x010fe80000100800 */
[----:B------:R-:W4:Y:S04]  /*cb70*/  LDL R19, [R1+0x45c] ;  /* 0x00045c0001137983 */ /* 0x000f280000100800 */
[----:B------:R-:W4:Y:S04]  /*cb80*/  LDL R6, [R1+0x450] ;  /* 0x0004500001067983 */ /* 0x000f280000100800 */
[----:B------:R-:W-:Y:S04]  /*cb90*/  STL [R1+0x3c], R23 ;  /* 0x00003c1701007387 */ /* 0x000fe80000100800 */
[----:B--2---:R0:W-:Y:S04]  /*cba0*/  STL [R1+0x5f0], R4 ;  /* 0x0005f00401007387 */ /* 0x0041e80000100800 */
[----:B0-----:R0:W2:Y:S04]  /*cbb0*/  LDG.E.U8 R4, desc[UR22][R10.64] ;  /* 0x000000160a047981 */ /* 0x0010a8000c1e1100 */
[----:B------:R-:W-:Y:S04]  /*cbc0*/  STL [R1+0x30], R22 ;  /* 0x0000301601007387 */ /* 0x000fe80000100800 */
[----:B------:R-:W4:Y:S04]  /*cbd0*/  LDL R9, [R1+0x464] ;  /* 0x0004640001097983 */ /* 0x000f280000100800 */
[----:B------:R-:W4:Y:S01]  /*cbe0*/  LDL R5, [R1+0x458] ;  /* 0x0004580001057983 */ /* 0x000f220000100800 */
[----:B------:R-:W-:-:S05]  /*cbf0*/  IADD3.X R13, R3, UR6, RZ, P2, !PT ;  /* 0x00000006030d7c10 */ /* 0x000fca00097fe4ff */
[----:B------:R1:W4:Y:S01]  /*cc00*/  LDG.E.U8 R227, desc[UR22][R12.64] ;  /* 0x000000160ce37981 */ /* 0x000322000c1e1100 */
[----:B0-----:R-:W-:Y:S02]  /*cc10*/  IADD3 R10, P3, R16, UR4, RZ ;  /* 0x00000004100a7c10 */ /* 0x001fe4000ff7e0ff */
[----:B---3--:R-:W-:Y:S02]  /*cc20*/  IADD3 R14, P2, R8, UR4, RZ ;  /* 0x00000004080e7c10 */ /* 0x008fe4000ff5e0ff */
[----:B------:R-:W-:Y:S02]  /*cc30*/  IADD3.X R11, R2, UR6, RZ, P3, !PT ;  /* 0x00000006020b7c10 */ /* 0x000fe40009ffe4ff */
[----:B------:R-:W-:-:S03]  /*cc40*/  IADD3.X R15, R0, UR6, RZ, P2, !PT ;  /* 0x00000006000f7c10 */ /* 0x000fc600097fe4ff */
[----:B------:R-:W3:Y:S01]  /*cc50*/  LDG.E.U8 R225, desc[UR22][R10.64] ;  /* 0x000000160ae17981 */ /* 0x000ee2000c1e1100 */
[----:B-1----:R-:W-:-:S03]  /*cc60*/  IADD3 R12, P3, R7, UR4, RZ ;  /* 0x00000004070c7c10 */ /* 0x002fc6000ff7e0ff */
[----:B------:R0:W3:Y:S04]  /*cc70*/  LDG.E.U8 R220, desc[UR22][R14.64] ;  /* 0x000000160edc7981 */ /* 0x0000e8000c1e1100 */
[----:B--2---:R-:W-:Y:S04]  /*cc80*/  STL [R1+0x634], R4 ;  /* 0x0006340401007387 */ /* 0x004fe80000100800 */
[----:B------:R-:W2:Y:S01]  /*cc90*/  LDL R3, [R1+0x460] ;  /* 0x0004600001037983 */ /* 0x000ea20000100800 */
[----:B----4-:R-:W-:Y:S02]  /*cca0*/  IADD3.X R13, R6, UR6, RZ, P3, !PT ;  /* 0x00000006060d7c10 */ /* 0x010fe40009ffe4ff */
[----:B0-----:R-:W-:Y:S01]  /*ccb0*/  IADD3 R14, P3, R9, UR4, RZ ;  /* 0x00000004090e7c10 */ /* 0x001fe2000ff7e0ff */
[----:B------:R-:W4:Y:S04]  /*ccc0*/  LDL R17, [R1+0x46c] ;  /* 0x00046c0001117983 */ /* 0x000f280000100800 */
[----:B------:R-:W4:Y:S01]  /*ccd0*/  LDG.E.U8 R9, desc[UR22][R12.64] ;  /* 0x000000160c097981 */ /* 0x000f22000c1e1100 */
[----:B------:R-:W-:-:S04]  /*cce0*/  IADD3 R10, P2, R19, UR4, RZ ;  /* 0x00000004130a7c10 */ /* 0x000fc8000ff5e0ff */
[----:B------:R-:W-:Y:S01]  /*ccf0*/  IADD3.X R11, R5, UR6, RZ, P2, !PT ;  /* 0x00000006050b7c10 */ /* 0x000fe200097fe4ff */
[----:B------:R0:W-:Y:S04]  /*cd00*/  STL [R1+0x28], R21 ;  /* 0x0000281501007387 */ /* 0x0001e80000100800 */
[----:B------:R-:W-:Y:S04]  /*cd10*/  STL [R1+0x5f4], R241 ;  /* 0x0005f4f101007387 */ /* 0x000fe80000100800 */
[----:B------:R-:W4:Y:S04]  /*cd20*/  LDL R2, [R1+0x468] ;  /* 0x0004680001027983 */ /* 0x000f280000100800 */
[----:B------:R-:W4:Y:S04]  /*cd30*/  LDG.E.U8 R10, desc[UR22][R10.64] ;  /* 0x000000160a0a7981 */ /* 0x000f28000c1e1100 */
[----:B------:R-:W4:Y:S04]  /*cd40*/  LDL R16, [R1+0x474] ;  /* 0x0004740001107983 */ /* 0x000f280000100800 */
[----:B------:R1:W-:Y:S04]  /*cd50*/  STL [R1+0x24], R20 ;  /* 0x0000241401007387 */ /* 0x0003e80000100800 */
[----:B------:R-:W-:Y:S04]  /*cd60*/  STL [R1+0x5f8], R227 ;  /* 0x0005f8e301007387 */ /* 0x000fe80000100800 */
[----:B------:R-:W4:Y:S04]  /*cd70*/  LDL R8, [R1+0x47c] ;  /* 0x00047c0001087983 */ /* 0x000f280000100800 */
[----:B------:R-:W4:Y:S04]  /*cd80*/  LDL R18, [R1+0x470] ;  /* 0x0004700001127983 */ /* 0x000f280000100800 */
[----:B------:R-:W4:Y:S04]  /*cd90*/  LDL R0, [R1+0x484] ;  /* 0x0004840001007983 */ /* 0x000f280000100800 */
[----:B------:R-:W4:Y:S04]  /*cda0*/  LDL R7, [R1+0x478] ;  /* 0x0004780001077983 */ /* 0x000f280000100800 */
[----:B---3--:R-:W-:Y:S04]  /*cdb0*/  STL [R1+0x5fc], R225 ;  /* 0x0005fce101007387 */ /* 0x008fe80000100800 */
[----:B------:R-:W3:Y:S04]  /*cdc0*/  LDL R6, [R1+0x48c] ;  /* 0x00048c0001067983 */ /* 0x000ee80000100800 */
[----:B0-----:R-:W3:Y:S01]  /*cdd0*/  LDL R21, [R1+0x480] ;  /* 0x0004800001157983 */ /* 0x001ee20000100800 */
[----:B--2---:R-:W-:-:S05]  /*cde0*/  IADD3.X R15, R3, UR6, RZ, P3, !PT ;  /* 0x00000006030f7c10 */ /* 0x004fca0009ffe4ff */
[----:B------:R0:W2:Y:S04]  /*cdf0*/  LDG.E.U8 R11, desc[UR22][R14.64] ;  /* 0x000000160e0b7981 */ /* 0x0000a8000c1e1100 */
[----:B------:R-:W-:Y:S04]  /*ce00*/  STL [R1+0x638], R220 ;  /* 0x000638dc01007387 */ /* 0x000fe80000100800 */
[----:B------:R-:W2:Y:S04]  /*ce10*/  LDL R5, [R1+0x488] ;  /* 0x0004880001057983 */ /* 0x000ea80000100800 */
[----:B-1----:R-:W2:Y:S04]  /*ce20*/  LDL R20, [R1+0x494] ;  /* 0x0004940001147983 */ /* 0x002ea80000100800 */
[----:B------:R-:W2:Y:S04]  /*ce30*/  LDL R4, [R1+0x490] ;  /* 0x0004900001047983 */ /* 0x000ea80000100800 */
[----:B----4-:R1:W-:Y:S04]  /*ce40*/  STL [R1+0x600], R9 ;  /* 0x0006000901007387 */ /* 0x0103e80000100800 */
[----:B------:R-:W4:Y:S04]  /*ce50*/  LDL R3, [R1+0x498] ;  /* 0x0004980001037983 */ /* 0x000f280000100800 */
[----:B-1----:R-:W4:Y:S01]  /*ce60*/  LDL R9, [R1+0x49c] ;  /* 0x00049c0001097983 */ /* 0x002f220000100800 */
[----:B------:R-:W-:-:S03]  /*ce70*/  IADD3 R12, P2, R17, UR4, RZ ;  /* 0x00000004110c7c10 */ /* 0x000fc6000ff5e0ff */
[----:B------:R-:W-:Y:S01]  /*ce80*/  STL [R1+0x604], R10 ;  /* 0x0006040a01007387 */ /* 0x000fe20000100800 */
[----:B------:R-:W-:-:S03]  /*ce90*/  IADD3.X R13, R2, UR6, RZ, P2, !PT ;  /* 0x00000006020d7c10 */ /* 0x000fc600097fe4ff */
[----:B------:R-:W4:Y:S01]  /*cea0*/  LDL R2, [R1+0x4a4] ;  /* 0x0004a40001027983 */ /* 0x000f220000100800 */
[----:B0-----:R-:W-:Y:S02]  /*ceb0*/  IADD3 R14, P2, R8, UR4, RZ ;  /* 0x00000004080e7c10 */ /* 0x001fe4000ff5e0ff */
[----:B------:R-:W-:Y:S01]  /*cec0*/  IADD3 R16, P3, R16, UR4, RZ ;  /* 0x0000000410107c10 */ /* 0x000fe2000ff7e0ff */
[----:B------:R-:W4:Y:S03]  /*ced0*/  LDG.E.U8 R12, desc[UR22][R12.64] ;  /* 0x000000160c0c7981 */ /* 0x000f26000c1e1100 */
[----:B------:R-:W-:Y:S02]  /*cee0*/  IADD3.X R17, R18, UR6, RZ, P3, !PT ;  /* 0x0000000612117c10 */ /* 0x000fe40009ffe4ff */
[----:B------:R-:W-:Y:S02]  /*cef0*/  IADD3 R18, P3, R0, UR4, RZ ;  /* 0x0000000400127c10 */ /* 0x000fe4000ff7e0ff */
[----:B------:R-:W-:Y:S01]  /*cf00*/  IADD3.X R15, R7, UR6, RZ, P2, !PT ;  /* 0x00000006070f7c10 */ /* 0x000fe200097fe4ff */
[----:B------:R3:W4:Y:S04]  /*cf10*/  LDG.E.U8 R13, desc[UR22][R16.64] ;  /* 0x00000016100d7981 */ /* 0x000728000c1e1100 */
[----:B------:R-:W4:Y:S01]  /*cf20*/  LDG.E.U8 R14, desc[UR22][R14.64] ;  /* 0x000000160e0e7981 */ /* 0x000f22000c1e1100 */
[----:B---3--:R-:W-:-:S02]  /*cf30*/  IADD3 R16, P2, R6, UR4, RZ ;  /* 0x0000000406107c10 */ /* 0x008fc4000ff5e0ff */
[----:B------:R-:W-:-:S05]  /*cf40*/  IADD3.X R19, R21, UR6, RZ, P3, !PT ;  /* 0x0000000615137c10 */ /* 0x000fca0009ffe4ff */
[----:B------:R0:W3:Y:S04]  /*cf50*/  LDG.E.U8 R15, desc[UR22][R18.64] ;  /* 0x00000016120f7981 */ /* 0x0000e8000c1e1100 */
[----:B--2---:R1:W-:Y:S04]  /*cf60*/  STL [R1+0x63c], R11 ;  /* 0x00063c0b01007387 */ /* 0x0043e80000100800 */
[----:B------:R-:W2:Y:S04]  /*cf70*/  LDL R8, [R1+0x4a0] ;  /* 0x0004a00001087983 */ /* 0x000ea80000100800 */
[----:B------:R-:W3:Y:S04]  /*cf80*/  LDL R0, [R1+0x4ac] ;  /* 0x0004ac0001007983 */ /* 0x000ee80000100800 */
[----:B------:R-:W3:Y:S04]  /*cf90*/  LDL R7, [R1+0x4a8] ;  /* 0x0004a80001077983 */ /* 0x000ee80000100800 */
[----:B------:R-:W3:Y:S04]  /*cfa0*/  LDL R22, [R1+0x4b4] ;  /* 0x0004b40001167983 */ /* 0x000ee80000100800 */
[----:B------:R-:W3:Y:S01]  /*cfb0*/  LDL R6, [R1+0x4b0] ;  /* 0x0004b00001067983 */ /* 0x000ee20000100800 */
[----:B------:R-:W-:-:S02]  /*cfc0*/  IADD3.X R17, R5, UR6, RZ, P2, !PT ;  /* 0x0000000605117c10 */ /* 0x000fc400097fe4ff */
[----:B0-----:R-:W-:Y:S01]  /*cfd0*/  IADD3 R18, P3, R20, UR4, RZ ;  /* 0x0000000414127c10 */ /* 0x001fe2000ff7e0ff */
[----:B------:R-:W3:Y:S03]  /*cfe0*/  LDL R5, [R1+0x4bc] ;  /* 0x0004bc0001057983 */ /* 0x000ee60000100800 */
[----:B------:R-:W-:Y:S01]  /*cff0*/  IADD3.X R19, R4, UR6, RZ, P3, !PT ;  /* 0x0000000604137c10 */ /* 0x000fe20009ffe4ff */
[----:B------:R-:W3:Y:S04]  /*d000*/  LDL R217, [R1+0x4b8] ;  /* 0x0004b80001d97983 */ /* 0x000ee80000100800 */
[----:B------:R-:W3:Y:S04]  /*d010*/  LDL R216, [R1+0x4c4] ;  /* 0x0004c40001d87983 */ /* 0x000ee80000100800 */
[----:B------:R-:W3:Y:S04]  /*d020*/  LDG.E.U8 R16, desc[UR22][R16.64] ;  /* 0x0000001610107981 */ /* 0x000ee8000c1e1100 */
[----:B------:R-:W3:Y:S04]  /*d030*/  LDL R4, [R1+0x4c0] ;  /* 0x0004c00001047983 */ /* 0x000ee80000100800 */
[----:B------:R-:W3:Y:S04]  /*d040*/  LDL R219, [R1+0x4c8] ;  /* 0x0004c80001db7983 */ /* 0x000ee80000100800 */
[----:B------:R4:W3:Y:S04]  /*d050*/  LDG.E.U8 R17, desc[UR22][R18.64] ;  /* 0x0000001612117981 */ /* 0x0008e8000c1e1100 */
[----:B------:R-:W3:Y:S04]  /*d060*/  LDL R218, [R1+0x4d4] ;  /* 0x0004d40001da7983 */ /* 0x000ee80000100800 */
[----:B-1----:R-:W3:Y:S01]  /*d070*/  LDL R11, [R1+0x4dc] ;  /* 0x0004dc00010b7983 */ /* 0x002ee20000100800 */
[----:B----4-:R-:W-:-:S03]  /*d080*/  IADD3 R18, P2, R9, UR4, RZ ;  /* 0x0000000409127c10 */ /* 0x010fc6000ff5e0ff */
[----:B------:R-:W4:Y:S01]  /*d090*/  LDL R10, [R1+0x4d8] ;  /* 0x0004d800010a7983 */ /* 0x000f220000100800 */
[----:B------:R-:W-:-:S03]  /*d0a0*/  IADD3.X R19, R3, UR6, RZ, P2, !PT ;  /* 0x0000000603137c10 */ /* 0x000fc600097fe4ff */
[----:B------:R-:W4:Y:S01]  /*d0b0*/  LDL R3, [R1+0x4cc] ;  /* 0x0004cc0001037983 */ /* 0x000f220000100800 */
[----:B------:R-:W-:-:S03]  /*d0c0*/  IADD3 R20, P2, R2, UR4, RZ ;  /* 0x0000000402147c10 */ /* 0x000fc6000ff5e0ff */
[----:B------:R-:W4:Y:S04]  /*d0d0*/  LDL R2, [R1+0x4d0] ;  /* 0x0004d00001027983 */ /* 0x000f280000100800 */
[----:B------:R-:W4:Y:S04]  /*d0e0*/  LDL R9, [R1+0x4e4] ;  /* 0x0004e40001097983 */ /* 0x000f280000100800 */
[----:B------:R-:W4:Y:S01]  /*d0f0*/  LDG.E.U8 R18, desc[UR22][R18.64] ;  /* 0x0000001612127981 */ /* 0x000f22000c1e1100 */
[----:B------:R-:W-:Y:S01]  /*d100*/  WARPGROUP.ARRIVE ;  /* 0x00000000000079c5 */ /* 0x000fe20000000000 */
[----:B------:R-:W-:Y:S01]  /*d110*/  UMOV UR17, 0x40000040 ;  /* 0x4000004000117882 */ /* 0x000fe20000000000 */
[----:B------:R-:W-:Y:S01]  /*d120*/  UIADD3.64 UR40, UR12, 0x2, URZ ;  /* 0x000000020c287897 */ /* 0x000fe2000fffe03f */
[----:B------:R-:W4:Y:S03]  /*d130*/  LDL R234, [R1+0x50c] ;  /* 0x00050c0001ea7983 */ /* 0x000f260000100800 */
[----:B------:R-:W-:Y:S01]  /*d140*/  QGMMA.64x128x32.F32.E4M3.E4M3 R152, gdesc[UR16], RZ, !UPT ;  /* 0x01e00000109879f3 */ /* 0x000fe2000c7008ff */
[----:B------:R-:W-:Y:S01]  /*d150*/  UIADD3.64 UR36, UR12, 0x4, URZ ;  /* 0x000000040c247897 */ /* 0x000fe2000fffe03f */
[----:B------:R-:W4:Y:S04]  /*d160*/  LDL R230, [R1+0x508] ;  /* 0x0005080001e67983 */ /* 0x000f280000100800 */
[----:B------:R-:W4:Y:S04]  /*d170*/  LDL R233, [R1+0x514] ;  /* 0x0005140001e97983 */ /* 0x000f280000100800 */
[----:B------:R-:W4:Y:S04]  /*d180*/  LDL R231, [R1+0x510] ;  /* 0x0005100001e77983 */ /* 0x000f280000100800 */
[----:B------:R-:W4:Y:S04]  /*d190*/  LDL R232, [R1+0x51c] ;  /* 0x00051c0001e87983 */ /* 0x000f280000100800 */
[----:B------:R-:W4:Y:S04]  /*d1a0*/  LDL R227, [R1+0x518] ;  /* 0x0005180001e37983 */ /* 0x000f280000100800 */
[----:B------:R-:W4:Y:S04]  /*d1b0*/  LDL R225, [R1+0x524] ;  /* 0x0005240001e17983 */ /* 0x000f280000100800 */
[----:B------:R-:W4:Y:S04]  /*d1c0*/  LDL R221, [R1+0x520] ;  /* 0x0005200001dd7983 */ /* 0x000f280000100800 */
[----:B------:R-:W4:Y:S01]  /*d1d0*/  LDL R220, [R1+0x52c] ;  /* 0x00052c0001dc7983 */ /* 0x000f220000100800 */
[----:B------:R-:W-:-:S02]  /*d1e0*/  UIADD3.64 UR32, UR12, 0x3fe, URZ ;  /* 0x000003fe0c207897 */ /* 0x000fc4000fffe03f */
[----:B------:R-:W-:Y:S01]  /*d1f0*/  UIADD3.64 UR28, UR12, 0x400, URZ ;  /* 0x000004000c1c7897 */ /* 0x000fe2000fffe03f */
[----:B------:R-:W4:Y:S01]  /*d200*/  LDL R247, [R1+0x594] ;  /* 0x0005940001f77983 */ /* 0x000f220000100800 */
[----:B------:R-:W-:-:S12]  /*d210*/  QGMMA.64x128x32.F32.E4M3.E4M3 R152, gdesc[UR12], R152 ;  /* 0x01e000000c9879f3 */ /* 0x000fd80008700898 */
[----:B------:R-:W-:Y:S01]  /*d220*/  QGMMA.64x128x32.F32.E4M3.E4M3 R152, gdesc[UR40], R152 ;  /* 0x01e00000289879f3 */ /* 0x000fe20008700898 */
[----:B--2---:R-:W-:Y:S02]  /*d230*/  IADD3.X R21, R8, UR6, RZ, P2, !PT ;  /* 0x0000000608157c10 */ /* 0x004fe400097fe4ff */
[----:B------:R-:W2:Y:S04]  /*d240*/  LDL R8, [R1+0x4ec] ;  /* 0x0004ec0001087983 */ /* 0x000ea80000100800 */
[----:B------:R3:W2:Y:S02]  /*d250*/  LDG.E.U8 R19, desc[UR22][R20.64] ;  /* 0x0000001614137981 */ /* 0x0006a4000c1e1100 */
[----:B---3--:R-:W-:Y:S02]  /*d260*/  IADD3 R20, P2, R0, UR4, RZ ;  /* 0x0000000400147c10 */ /* 0x008fe4000ff5e0ff */
[----:B------:R-:W3:Y:S02]  /*d270*/  LDL R0, [R1+0x4e0] ;  /* 0x0004e00001007983 */ /* 0x000ee40000100800 */
[----:B------:R-:W-:-:S02]  /*d280*/  IADD3.X R21, R7, UR6, RZ, P2, !PT ;  /* 0x0000000607157c10 */ /* 0x000fc400097fe4ff */
[----:B------:R-:W-:Y:S01]  /*d290*/  IADD3 R22, P2, R22, UR4, RZ ;  /* 0x0000000416167c10 */ /* 0x000fe2000ff5e0ff */
[----:B------:R-:W2:Y:S03]  /*d2a0*/  LDL R7, [R1+0x4e8] ;  /* 0x0004e80001077983 */ /* 0x000ea60000100800 */
[----:B------:R-:W-:Y:S01]  /*d2b0*/  IADD3.X R23, R6, UR6, RZ, P2, !PT ;  /* 0x0000000606177c10 */ /* 0x000fe200097fe4ff */
[----:B------:R-:W2:Y:S04]  /*d2c0*/  LDG.E.U8 R20, desc[UR22][R20.64] ;  /* 0x0000001614147981 */ /* 0x000ea8000c1e1100 */
[----:B------:R-:W2:Y:S04]  /*d2d0*/  LDL R6, [R1+0x4f4] ;  /* 0x0004f40001067983 */ /* 0x000ea80000100800 */
[----:B------:R0:W2:Y:S02]  /*d2e0*/  LDG.E.U8 R21, desc[UR22][R22.64] ;  /* 0x0000001616157981 */ /* 0x0000a4000c1e1100 */
[----:B0-----:R-:W-:-:S02]  /*d2f0*/  IADD3 R22, P2, R5, UR4, RZ ;  /* 0x0000000405167c10 */ /* 0x001fc4000ff5e0ff */
[----:B------:R-:W2:Y:S02]  /*d300*/  LDL R5, [R1+0x4f0] ;  /* 0x0004f00001057983 */ /* 0x000ea40000100800 */
[----:B------:R-:W-:Y:S02]  /*d310*/  IADD3.X R23, R217, UR6, RZ, P2, !PT ;  /* 0x00000006d9177c10 */ /* 0x000fe400097fe4ff */
[----:B------:R-:W-:-:S03]  /*d320*/  IADD3 R216, P2, R216, UR4, RZ ;  /* 0x00000004d8d87c10 */ /* 0x000fc6000ff5e0ff */
[----:B------:R-:W2:Y:S01]  /*d330*/  LDG.E.U8 R22, desc[UR22][R22.64] ;  /* 0x0000001616167981 */ /* 0x000ea2000c1e1100 */
[----:B------:R-:W-:-:S03]  /*d340*/  IADD3.X R217, R4, UR6, RZ, P2, !PT ;  /* 0x0000000604d97c10 */ /* 0x000fc600097fe4ff */
[----:B------:R-:W2:Y:S04]  /*d350*/  LDL R4, [R1+0x4fc] ;  /* 0x0004fc0001047983 */ /* 0x000ea80000100800 */
[----:B------:R4:W2:Y:S02]  /*d360*/  LDG.E.U8 R23, desc[UR22][R216.64] ;  /* 0x00000016d8177981 */ /* 0x0008a4000c1e1100 */
[----:B----4-:R-:W-:Y:S02]  /*d370*/  IADD3 R216, P2, R3, UR4, RZ ;  /* 0x0000000403d87c10 */ /* 0x010fe4000ff5e0ff */
[----:B------:R-:W4:Y:S02]  /*d380*/  LDL R3, [R1+0x4f8] ;  /* 0x0004f80001037983 */ /* 0x000f240000100800 */
[----:B------:R-:W-:-:S02]  /*d390*/  IADD3.X R217, R219, UR6, RZ, P2, !PT ;  /* 0x00000006dbd97c10 */ /* 0x000fc400097fe4ff */
[----:B------:R-:W-:-:S03]  /*d3a0*/  IADD3 R218, P2, R218, UR4, RZ ;  /* 0x00000004dada7c10 */ /* 0x000fc6000ff5e0ff */
[----:B------:R-:W4:Y:S01]  /*d3b0*/  LDG.E.U8 R216, desc[UR22][R216.64] ;  /* 0x00000016d8d87981 */ /* 0x000f22000c1e1100 */
[----:B------:R-:W-:-:S03]  /*d3c0*/  IADD3.X R219, R2, UR6, RZ, P2, !PT ;  /* 0x0000000602db7c10 */ /* 0x000fc600097fe4ff */
[----:B------:R-:W4:Y:S04]  /*d3d0*/  LDL R2, [R1+0x504] ;  /* 0x0005040001027983 */ /* 0x000f280000100800 */
[----:B------:R0:W4:Y:S01]  /*d3e0*/  LDG.E.U8 R217, desc[UR22][R218.64] ;  /* 0x00000016dad97981 */ /* 0x000122000c1e1100 */
[----:B------:R-:W-:Y:S01]  /*d3f0*/  QGMMA.64x128x32.F32.E4M3.E4M3 R152, gdesc[UR36], R152 ;  /* 0x01e00000249879f3 */ /* 0x000fe20008700898 */
[----:B0-----:R-:W-:Y:S02]  /*d400*/  IADD3 R218, P2, R11, UR4, RZ ;  /* 0x000000040bda7c10 */ /* 0x001fe4000ff5e0ff */
[----:B------:R-:W4:Y:S02]  /*d410*/  LDL R11, [R1+0x528] ;  /* 0x00052800010b7983 */ /* 0x000f240000100800 */
[----:B------:R-:W-:-:S02]  /*d420*/  IADD3.X R219, R10, UR6, RZ, P2, !PT ;  /* 0x000000060adb7c10 */ /* 0x000fc400097fe4ff */
[----:B------:R-:W-:Y:S01]  /*d430*/  IADD3 R222, P2, R9, UR4, RZ ;  /* 0x0000000409de7c10 */ /* 0x000fe2000ff5e0ff */
[----:B------:R-:W4:Y:S04]  /*d440*/  LDL R10, [R1+0x534] ;  /* 0x00053400010a7983 */ /* 0x000f280000100800 */
[----:B------:R-:W4:Y:S04]  /*d450*/  LDL R9, [R1+0x530] ;  /* 0x0005300001097983 */ /* 0x000f280000100800 */
[----:B------:R-:W4:Y:S01]  /*d460*/  LDG.E.U8 R218, desc[UR22][R218.64] ;  /* 0x00000016dada7981 */ /* 0x000f22000c1e1100 */
[----:B------:R-:W-:Y:S01]  /*d470*/  QGMMA.64x128x32.F32.E4M3.E4M3 R152, gdesc[UR32], R152 ;  /* 0x01e00000209879f3 */ /* 0x000fe20008700898 */
[----:B---3--:R-:W-:-:S11]  /*d480*/  IADD3.X R223, R0, UR6, RZ, P2, !PT ;  /* 0x0000000600df7c10 */ /* 0x008fd600097fe4ff */
[----:B------:R-:W-:Y:S01]  /*d490*/  QGMMA.64x128x32.F32.E4M3.E4M3 R152, gdesc[UR28], R152 ;  /* 0x01e000001c9879f3 */ /* 0x000fe20008700898 */
[----:B------:R-:W3:Y:S04]  /*d4a0*/  LDL R0, [R1+0x500] ;  /* 0x0005000001007983 */ /* 0x000ee80000100800 */
[----:B------:R2:W3:Y:S02]  /*d4b0*/  LDG.E.U8 R219, desc[UR22][R222.64] ;  /* 0x00000016dedb7981 */ /* 0x0004e4000c1e1100 */
[----:B--2---:R-:W-:Y:S02]  /*d4c0*/  IADD3 R222, P2, R8, UR4, RZ ;  /* 0x0000000408de7c10 */ /* 0x004fe4000ff5e0ff */
[----:B------:R-:W2:Y:S02]  /*d4d0*/  LDL R8, [R1+0x53c] ;  /* 0x00053c0001087983 */ /* 0x000ea40000100800 */
[----:B------:R-:W-:-:S02]  /*d4e0*/  IADD3.X R223, R7, UR6, RZ, P2, !PT ;  /* 0x0000000607df7c10 */ /* 0x000fc400097fe4ff */
[----:B------:R-:W2:Y:S04]  /*d4f0*/  LDL R7, [R1+0x538] ;  /* 0x0005380001077983 */ /* 0x000ea80000100800 */
[----:B------:R0:W2:Y:S02]  /*d500*/  LDG.E.U8 R224, desc[UR22][R222.64] ;  /* 0x00000016dee07981 */ /* 0x0000a4000c1e1100 */
[----:B0-----:R-:W-:Y:S02]  /*d510*/  IADD3 R222, P2, R6, UR4, RZ ;  /* 0x0000000406de7c10 */ /* 0x001fe4000ff5e0ff */
[----:B------:R-:W2:Y:S02]  /*d520*/  LDL R6, [R1+0x544] ;  /* 0x0005440001067983 */ /* 0x000ea40000100800 */
[----:B------:R-:W-:-:S02]  /*d530*/  IADD3.X R223, R5, UR6, RZ, P2, !PT ;  /* 0x0000000605df7c10 */ /* 0x000fc400097fe4ff */
[----:B------:R-:W2:Y:S04]  /*d540*/  LDL R5, [R1+0x540] ;  /* 0x0005400001057983 */ /* 0x000ea80000100800 */
[----:B------:R0:W2:Y:S02]  /*d550*/  LDG.E.U8 R226, desc[UR22][R222.64] ;  /* 0x00000016dee27981 */ /* 0x0000a4000c1e1100 */
[----:B0-----:R-:W-:Y:S02]  /*d560*/  IADD3 R222, P2, R4, UR4, RZ ;  /* 0x0000000404de7c10 */ /* 0x001fe4000ff5e0ff */
[----:B------:R-:W2:Y:S02]  /*d570*/  LDL R4, [R1+0x54c] ;  /* 0x00054c0001047983 */ /* 0x000ea40000100800 */
[----:B----4-:R-:W-:-:S02]  /*d580*/  IADD3.X R223, R3, UR6, RZ, P2, !PT ;  /* 0x0000000603df7c10 */ /* 0x010fc400097fe4ff */
[----:B------:R-:W4:Y:S04]  /*d590*/  LDL R3, [R1+0x548] ;  /* 0x0005480001037983 */ /* 0x000f280000100800 */
[----:B------:R0:W4:Y:S02]  /*d5a0*/  LDG.E.U8 R228, desc[UR22][R222.64] ;  /* 0x00000016dee47981 */ /* 0x000124000c1e1100 */
[----:B0-----:R-:W-:Y:S02]  /*d5b0*/  IADD3 R222, P2, R2, UR4, RZ ;  /* 0x0000000402de7c10 */ /* 0x001fe4000ff5e0ff */
[----:B------:R-:W4:Y:S01]  /*d5c0*/  LDL R2, [R1+0x554] ;  /* 0x0005540001027983 */ /* 0x000f220000100800 */
[----:B------:R-:W-:-:S09]  /*d5d0*/  UIADD3.64 UR24, UR12, 0x402, URZ ;  /* 0x000004020c187897 */ /* 0x000fd2000fffe03f */
[----:B------:R-:W-:Y:S01]  /*d5e0*/  QGMMA.64x128x32.F32.E4M3.E4M3 R152, gdesc[UR24], R152 ;  /* 0x01e00000189879f3 */ /* 0x000fe20008700898 */
[----:B---3--:R-:W-:Y:S02]  /*d5f0*/  IADD3.X R223, R0, UR6, RZ, P2, !PT ;  /* 0x0000000600df7c10 */ /* 0x008fe400097fe4ff */
[----:B------:R-:W3:Y:S04]  /*d600*/  LDL R0, [R1+0x550] ;  /* 0x0005500001007983 */ /* 0x000ee80000100800 */
[----:B------:R0:W3:Y:S02]  /*d610*/  LDG.E.U8 R229, desc[UR22][R222.64] ;  /* 0x00000016dee57981 */ /* 0x0000e4000c1e1100 */
[----:B0-----:R-:W-:-:S04]  /*d620*/  IADD3 R222, P2, R234, UR4, RZ ;  /* 0x00000004eade7c10 */ /* 0x001fc8000ff5e0ff */
[----:B------:R-:W-:-:S05]  /*d630*/  IADD3.X R223, R230, UR6, RZ, P2, !PT ;  /* 0x00000006e6df7c10 */ /* 0x000fca00097fe4ff */
        /* <DEDUP_REMOVED lines=11> */
[----:B------:R-:W-:Y:S01]  /*d6f0*/  IADD3.X R223, R11, UR6, RZ, P2, !PT ;  /* 0x000000060bdf7c10 */ /* 0x000fe200097fe4ff */
[----:B------:R-:W-:Y:S01]  /*d700*/  UIADD3.64 UR8, UR12, 0x404, URZ ;  /* 0x000004040c087897 */ /* 0x000fe2000fffe03f */
[----:B------:R-:W3:Y:S04]  /*d710*/  LDL R11, [R1+0x5a4] ;  /* 0x0005a400010b7983 */ /* 0x000ee80000100800 */
[----:B------:R0:W3:Y:S04]  /*d720*/  LDG.E.U8 R234, desc[UR22][R222.64] ;  /* 0x00000016deea7981 */ /* 0x0000e8000c1e1100 */
[----:B------:R-:W-:Y:S01]  /*d730*/  QGMMA.64x128x32.F32.E4M3.E4M3 R152, gdesc[UR8], R152, gsb0 ;  /* 0x01e00000089879f3 */ /* 0x000fe20008000898 */
[----:B0-----:R-:W-:-:S04]  /*d740*/  IADD3 R222, P2, R10, UR4, RZ ;  /* 0x000000040ade7c10 */ /* 0x001fc8000ff5e0ff */
[----:B------:R-:W-:-:S05]  /*d750*/  IADD3.X R223, R9, UR6, RZ, P2, !PT ;  /* 0x0000000609df7c10 */ /* 0x000fca00097fe4ff */
[----:B------:R2:W3:Y:S02]  /*d760*/  LDG.E.U8 R235, desc[UR22][R222.64] ;  /* 0x00000016deeb7981 */ /* 0x0004e4000c1e1100 */
[----:B--2---:R-:W-:-:S04]  /*d770*/  IADD3 R222, P2, R8, UR4, RZ ;  /* 0x0000000408de7c10 */ /* 0x004fc8000ff5e0ff */
[----:B------:R-:W-:-:S05]  /*d780*/  IADD3.X R223, R7, UR6, RZ, P2, !PT ;  /* 0x0000000607df7c10 */ /* 0x000fca00097fe4ff */
[----:B------:R0:W2:Y:S02]  /*d790*/  LDG.E.U8 R236, desc[UR22][R222.64] ;  /* 0x00000016deec7981 */ /* 0x0000a4000c1e1100 */
[----:B0-----:R-:W-:-:S04]  /*d7a0*/  IADD3 R222, P2, R6, UR4, RZ ;  /* 0x0000000406de7c10 */ /* 0x001fc8000ff5e0ff */
[----:B------:R-:W-:Y:S02]  /*d7b0*/  IADD3.X R223, R5, UR6, RZ, P2, !PT ;  /* 0x0000000605df7c10 */ /* 0x000fe400097fe4ff */
        /* <DEDUP_REMOVED lines=9> */
[----:B------:R-:W-:Y:S02]  /*d850*/  WARPGROUP.DEPBAR.LE gsb0, 0x0 ;  /* 0x00008000000079c5 */ /* 0x000fe40000010000 */
[----:B---3--:R-:W-:-:S02]  /*d860*/  IADD3.X R223, R0, UR6, RZ, P2, !PT ;  /* 0x0000000600df7c10 */ /* 0x008fc400097fe4ff */
[----:B------:R-:W3:Y:S04]  /*d870*/  LDL R0, [R1+0x34] ;  /* 0x0000340001007983 */ /* 0x000ee80000100800 */
[----:B------:R0:W3:Y:S02]  /*d880*/  LDG.E.U8 R239, desc[UR22][R222.64] ;  /* 0x00000016deef7981 */ /* 0x0000e4000c1e1100 */
[----:B0-----:R-:W-:Y:S01]  /*d890*/  FMUL R222, R154, UR45 ;  /* 0x0000002d9ade7c20 */ /* 0x001fe20008400000 */
[----:B------:R-:W-:-:S05]  /*d8a0*/  FMUL R223, R155, UR45 ;  /* 0x0000002d9bdf7c20 */ /* 0x000fca0008400000 */
[----:B------:R-:W-:Y:S01]  /*d8b0*/  FMNMX R222, R222, R223, !PT ;  /* 0x000000dfdede7209 */ /* 0x000fe20007800000 */
        /* <DEDUP_REMOVED lines=56> */
[----:B------:R-:W-:Y:S01]  /*dc40*/  FMUL R223, R214, UR45 ;  /* 0x0000002dd6df7c20 */ /* 0x000fe20008400000 */
[----:B------:R-:W-:-:S04]  /*dc50*/  FMUL R249, R215, UR45 ;  /* 0x0000002dd7f97c20 */ /* 0x000fc80008400000 */
[----:B------:R-:W-:-:S04]  /*dc60*/  FMNMX R222, R223, R222, !PT ;  /* 0x000000dedfde7209 */ /* 0x000fc80007800000 */
[----:B------:R-:W-:Y:S02]  /*dc70*/  FMNMX R249, R249, R222, !PT ;  /* 0x000000def9f97209 */ /* 0x000fe40007800000 */
[----:B--2---:R-:W-:-:S04]  /*dc80*/  IADD3 R222, P2, R5, UR4, RZ ;  /* 0x0000000405de7c10 */ /* 0x004fc8000ff5e0ff */
[----:B------:R-:W-:Y:S01]  /*dc90*/  IADD3.X R223, R4, UR6, RZ, P2, !PT ;  /* 0x0000000604df7c10 */ /* 0x000fe200097fe4ff */
[----:B------:R-:W0:Y:S04]  /*dca0*/  SHFL.BFLY PT, R251, R249, 0x2, 0x1f ;  /* 0x0c401f00f9fb7f89 */ /* 0x000e2800000e0000 */
[----:B------:R4:W2:Y:S02]  /*dcb0*/  LDG.E.U8 R240, desc[UR22][R222.64] ;  /* 0x00000016def07981 */ /* 0x0008a4000c1e1100 */
[----:B----4-:R-:W-:-:S04]  /*dcc0*/  IADD3 R222, P2, R3, UR4, RZ ;  /* 0x0000000403de7c10 */ /* 0x010fc8000ff5e0ff */
[----:B------:R-:W-:Y:S01]  /*dcd0*/  IADD3.X R223, R2, UR6, RZ, P2, !PT ;  /* 0x0000000602df7c10 */ /* 0x000fe200097fe4ff */
[----:B------:R-:W-:-:S05]  /*dce0*/  FMUL R252, R153, UR45 ;  /* 0x0000002d99fc7c20 */ /* 0x000fca0008400000 */
[----:B------:R1:W4:Y:S02]  /*dcf0*/  LDG.E.U8 R223, desc[UR22][R222.64] ;  /* 0x00000016dedf7981 */ /* 0x000324000c1e1100 */
[----:B-1----:R-:W-:-:S05]  /*dd00*/  FMUL R222, R152, UR45 ;  /* 0x0000002d98de7c20 */ /* 0x002fca0008400000 */
[----:B------:R-:W-:Y:S01]  /*dd10*/  FMNMX R222, R222, R252, !PT ;  /* 0x000000fcdede7209 */ /* 0x000fe20007800000 */
[----:B------:R-:W-:Y:S01]  /*dd20*/  FMUL R252, R156, UR45 ;  /* 0x0000002d9cfc7c20 */ /* 0x000fe20008400000 */
[----:B0-----:R-:W-:Y:S01]  /*dd30*/  FMNMX R251, R249, R251, !PT ;  /* 0x000000fbf9fb7209 */ /* 0x001fe20007800000 */
[----:B------:R-:W-:-:S03]  /*dd40*/  FMUL R249, R157, UR45 ;  /* 0x0000002d9df97c20 */ /* 0x000fc60008400000 */
[----:B------:R-:W-:-:S04]  /*dd50*/  FMNMX R222, R252, R222, !PT ;  /* 0x000000defcde7209 */ /* 0x000fc80007800000 */
[----:B------:R-:W-:Y:S02]  /*dd60*/  FMNMX R249, R249, R222, !PT ;  /* 0x000000def9f97209 */ /* 0x000fe40007800000 */
[----:B------:R-:W0:Y:S01]  /*dd70*/  SHFL.BFLY PT, R222, R251, 0x1, 0x1f ;  /* 0x0c201f00fbde7f89 */ /* 0x000e2200000e0000 */
[----:B------:R-:W-:-:S05]  /*dd80*/  FMUL R252, R160, UR45 ;  /* 0x0000002da0fc7c20 */ /* 0x000fca0008400000 */
[----:B------:R-:W-:Y:S01]  /*dd90*/  FMNMX R249, R252, R249, !PT ;  /* 0x000000f9fcf97209 */ /* 0x000fe20007800000 */
[----:B------:R-:W-:-:S05]  /*dda0*/  FMUL R252, R161, UR45 ;  /* 0x0000002da1fc7c20 */ /* 0x000fca0008400000 */
[----:B------:R-:W-:Y:S01]  /*ddb0*/  FMNMX R249, R252, R249, !PT ;  /* 0x000000f9fcf97209 */ /* 0x000fe20007800000 */
[----:B------:R-:W-:-:S05]  /*ddc0*/  FMUL R252, R164, UR45 ;  /* 0x0000002da4fc7c20 */ /* 0x000fca0008400000 */
[----:B------:R-:W-:Y:S01]  /*ddd0*/  FMNMX R249, R252, R249, !PT ;  /* 0x000000f9fcf97209 */ /* 0x000fe20007800000 */
[----:B------:R-:W-:Y:S01]  /*dde0*/  FMUL R252, R165, UR45 ;  /* 0x0000002da5fc7c20 */ /* 0x000fe20008400000 */
[----:B0-----:R-:W-:Y:S01]  /*ddf0*/  FMNMX R222, R251, R222, !PT ;  /* 0x000000defbde7209 */ /* 0x001fe20007800000 */
[----:B------:R-:W-:-:S03]  /*de00*/  FMUL R251, R168, UR45 ;  /* 0x0000002da8fb7c20 */ /* 0x000fc60008400000 */
[----:B------:R-:W-:-:S04]  /*de10*/  FMNMX R249, R252, R249, !PT ;  /* 0x000000f9fcf97209 */ /* 0x000fc80007800000 */
[----:B------:R-:W-:Y:S01]  /*de20*/  FMNMX R251, R251, R249, !PT ;  /* 0x000000f9fbfb7209 */ /* 0x000fe20007800000 */
[----:B------:R-:W-:-:S05]  /*de30*/  FMUL R249, R169, UR45 ;  /* 0x0000002da9f97c20 */ /* 0x000fca0008400000 */
[----:B------:R-:W-:Y:S02]  /*de40*/  FMNMX R249, R249, R251, !PT ;  /* 0x000000fbf9f97209 */ /* 0x000fe40007800000 */
[----:B---3--:R-:W-:-:S05]  /*de50*/  FMNMX R222, R222, R0, !PT ;  /* 0x00000000dede7209 */ /* 0x008fca0007800000 */
[--C-:B------:R-:W-:Y:S01]  /*de60*/  FFMA R154, R154, UR45, -R222.reuse ;  /* 0x0000002d9a9a7c23 */ /* 0x100fe200080008de */
[----:B------:R-:W-:-:S03]  /*de70*/  FFMA R155, R155, UR45, -R222 ;  /* 0x0000002d9b9b7c23 */ /* 0x000fc600080008de */
[----:B------:R-:W-:Y:S01]  /*de80*/  FMUL R251, R154, 1.4426950216293334961 ;  /* 0x3fb8aa3b9afb7820 */ /* 0x000fe20000400000 */
[----:B------:R-:W-:-:S05]  /*de90*/  FMUL R154, R172, UR45 ;  /* 0x0000002dac9a7c20 */ /* 0x000fca0008400000 */
[----:B------:R-:W-:Y:S01]  /*dea0*/  FMNMX R154, R154, R249, !PT ;  /* 0x000000f99a9a7209 */ /* 0x000fe20007800000 */
[----:B------:R-:W-:Y:S01]  /*deb0*/  FMUL R249, R155, 1.4426950216293334961 ;  /* 0x3fb8aa3b9bf97820 */ /* 0x000fe20000400000 */
        /* <DEDUP_REMOVED lines=27> */
[--C-:B------:R-:W-:Y:S01]  /*e070*/  FFMA R158, R158, UR45, -R222.reuse ;  /* 0x0000002d9e9e7c23 */ /* 0x100fe200080008de */
[--C-:B------:R-:W-:Y:S01]  /*e080*/  FFMA R159, R159, UR45, -R222.reuse ;  /* 0x0000002d9f9f7c23 */ /* 0x100fe200080008de */
[--C-:B------:R-:W-:Y:S02]  /*e090*/  FFMA R162, R162, UR45, -R222.reuse ;  /* 0x0000002da2a27c23 */ /* 0x100fe400080008de */
[----:B------:R-:W-:Y:S01]  /*e0a0*/  FMNMX R154, R155, R154, !PT ;  /* 0x0000009a9b9a7209 */ /* 0x000fe20007800000 */
[----:B------:R-:W-:Y:S01]  /*e0b0*/  FMUL R155, R201, UR45 ;  /* 0x0000002dc99b7c20 */ /* 0x000fe20008400000 */
[--C-:B------:R-:W-:Y:S01]  /*e0c0*/  FFMA R163, R163, UR45, -R222.reuse ;  /* 0x0000002da3a37c23 */ /* 0x100fe200080008de */
[----:B------:R-:W-:Y:S01]  /*e0d0*/  FMUL R158, R158, 1.4426950216293334961 ;  /* 0x3fb8aa3b9e9e7820 */ /* 0x000fe20000400000 */
[--C-:B------:R-:W-:Y:S01]  /*e0e0*/  FFMA R166, R166, UR45, -R222.reuse ;  /* 0x0000002da6a67c23 */ /* 0x100fe200080008de */
[----:B------:R-:W-:Y:S01]  /*e0f0*/  FMUL R159, R159, 1.4426950216293334961 ;  /* 0x3fb8aa3b9f9f7820 */ /* 0x000fe20000400000 */
[--C-:B------:R-:W-:Y:S01]  /*e100*/  FFMA R167, R167, UR45, -R222.reuse ;  /* 0x0000002da7a77c23 */ /* 0x100fe200080008de */
[----:B------:R-:W0:Y:S01]  /*e110*/  MUFU.EX2 R4, R251 ;  /* 0x000000fb00047308 */ /* 0x000e220000000800 */
[----:B------:R-:W-:Y:S01]  /*e120*/  FMUL R162, R162, 1.4426950216293334961 ;  /* 0x3fb8aa3ba2a27820 */ /* 0x000fe20000400000 */
[--C-:B------:R-:W-:Y:S01]  /*e130*/  FFMA R170, R170, UR45, -R222.reuse ;  /* 0x0000002daaaa7c23 */ /* 0x100fe200080008de */
[----:B------:R-:W-:Y:S01]  /*e140*/  FMNMX R154, R155, R154, !PT ;  /* 0x0000009a9b9a7209 */ /* 0x000fe20007800000 */
[----:B------:R-:W-:Y:S01]  /*e150*/  FMUL R163, R163, 1.4426950216293334961 ;  /* 0x3fb8aa3ba3a37820 */ /* 0x000fe20000400000 */
[--C-:B------:R-:W-:Y:S01]  /*e160*/  FFMA R171, R171, UR45, -R222.reuse ;  /* 0x0000002dabab7c23 */ /* 0x100fe200080008de */
[----:B------:R-:W-:Y:S01]  /*e170*/  FMUL R155, R204, UR45 ;  /* 0x0000002dcc9b7c20 */ /* 0x000fe20008400000 */
[----:B------:R-:W-:Y:S01]  /*e180*/  FMUL R166, R166, 1.4426950216293334961 ;  /* 0x3fb8aa3ba6a67820 */ /* 0x000fe20000400000 */
[----:B------:R-:W1:Y:S01]  /*e190*/  MUFU.EX2 R242, R249 ;  /* 0x000000f900f27308 */ /* 0x000e620000000800 */
[--C-:B------:R-:W-:Y:S01]  /*e1a0*/  FFMA R174, R174, UR45, -R222.reuse ;  /* 0x0000002daeae7c23 */ /* 0x100fe200080008de */
[----:B------:R-:W-:Y:S01]  /*e1b0*/  FMUL R167, R167, 1.4426950216293334961 ;  /* 0x3fb8aa3ba7a77820 */ /* 0x000fe20000400000 */
[--C-:B------:R-:W-:Y:S01]  /*e1c0*/  FFMA R175, R175, UR45, -R222.reuse ;  /* 0x0000002dafaf7c23 */ /* 0x100fe200080008de */
[----:B------:R-:W-:Y:S01]  /*e1d0*/  FMUL R170, R170, 1.4426950216293334961 ;  /* 0x3fb8aa3baaaa7820 */ /* 0x000fe20000400000 */
[----:B------:R-:W-:-:S03]  /*e1e0*/  FFMA R178, R178, UR45, -R222 ;  /* 0x0000002db2b27c23 */ /* 0x000fc600080008de */
[----:B------:R-:W3:Y:S01]  /*e1f0*/  MUFU.EX2 R243, R158 ;  /* 0x0000009e00f37308 */ /* 0x000ee20000000800 */
[----:B------:R-:W-:Y:S01]  /*e200*/  FMUL R171, R171, 1.4426950216293334961 ;  /* 0x3fb8aa3babab7820 */ /* 0x000fe20000400000 */
[--C-:B------:R-:W-:Y:S01]  /*e210*/  FFMA R179, R179, UR45, -R222.reuse ;  /* 0x0000002db3b37c23 */ /* 0x100fe200080008de */
[----:B------:R-:W-:Y:S01]  /*e220*/  FMUL R174, R174, 1.4426950216293334961 ;  /* 0x3fb8aa3baeae7820 */ /* 0x000fe20000400000 */
[----:B------:R-:W-:Y:S01]  /*e230*/  FFMA R182, R182, UR45, -R222 ;  /* 0x0000002db6b67c23 */ /* 0x000fe200080008de */
[----:B------:R-:W-:-:S03]  /*e240*/  FMNMX R154, R155, R154, !PT ;  /* 0x0000009a9b9a7209 */ /* 0x000fc60007800000 */
[----:B------:R-:W3:Y:S01]  /*e250*/  MUFU.EX2 R244, R159 ;  /* 0x0000009f00f47308 */ /* 0x000ee20000000800 */
[----:B------:R-:W-:Y:S01]  /*e260*/  FMUL R175, R175, 1.4426950216293334961 ;  /* 0x3fb8aa3bafaf7820 */ /* 0x000fe20000400000 */
[----:B------:R-:W-:Y:S01]  /*e270*/  FMUL R155, R205, UR45 ;  /* 0x0000002dcd9b7c20 */ /* 0x000fe20008400000 */
[----:B------:R-:W-:-:S05]  /*e280*/  FMUL R178, R178, 1.4426950216293334961 ;  /* 0x3fb8aa3bb2b27820 */ /* 0x000fca0000400000 */
[----:B------:R-:W3:Y:S01]  /*e290*/  MUFU.EX2 R245, R162 ;  /* 0x000000a200f57308 */ /* 0x000ee20000000800 */
[----:B------:R-:W-:Y:S01]  /*e2a0*/  FMUL R179, R179, 1.4426950216293334961 ;  /* 0x3fb8aa3bb3b37820 */ /* 0x000fe20000400000 */
[----:B------:R-:W-:-:S06]  /*e2b0*/  FMUL R182, R182, 1.4426950216293334961 ;  /* 0x3fb8aa3bb6b67820 */ /* 0x000fcc0000400000 */
[----:B------:R-:W3:Y:S01]  /*e2c0*/  MUFU.EX2 R246, R163 ;  /* 0x000000a300f67308 */ /* 0x000ee20000000800 */
[----:B------:R-:W-:-:S07]  /*e2d0*/  FMNMX R154, R155, R154, !PT ;  /* 0x0000009a9b9a7209 */ /* 0x000fce0007800000 */
[----:B------:R-:W3:Y:S01]  /*e2e0*/  MUFU.EX2 R3, R166 ;  /* 0x000000a600037308 */ /* 0x000ee20000000800 */
[----:B------:R-:W-:-:S07]  /*e2f0*/  FMUL R155, R208, UR45 ;  /* 0x0000002dd09b7c20 */ /* 0x000fce0008400000 */
[----:B------:R-:W3:Y:S08]  /*e300*/  MUFU.EX2 R241, R167 ;  /* 0x000000a700f17308 */ /* 0x000ef00000000800 */
[----:B------:R-:W2:Y:S08]  /*e310*/  MUFU.EX2 R250, R170 ;  /* 0x000000aa00fa7308 */ /* 0x000eb00000000800 */
[----:B------:R-:W2:Y:S01]  /*e320*/  MUFU.EX2 R7, R171 ;  /* 0x000000ab00077308 */ /* 0x000ea20000000800 */
[----:B0-----:R-:W-:Y:S07]  /*e330*/  STL [R1+0x164], R4 ;  /* 0x0001640401007387 */ /* 0x001fee0000100800 */
[----:B------:R-:W0:Y:S01]  /*e340*/  MUFU.EX2 R227, R174 ;  /* 0x000000ae00e37308 */ /* 0x000e220000000800 */
[----:B-1----:R-:W-:Y:S07]  /*e350*/  STL [R1+0x150], R242 ;  /* 0x000150f201007387 */ /* 0x002fee0000100800 */
[----:B------:R-:W1:Y:S01]  /*e360*/  MUFU.EX2 R225, R175 ;  /* 0x000000af00e17308 */ /* 0x000e620000000800 */
[----:B------:R-:W-:-:S07]  /*e370*/  FMNMX R154, R155, R154, !PT ;  /* 0x0000009a9b9a7209 */ /* 0x000fce0007800000 */
[----:B------:R-:W1:Y:S01]  /*e380*/  MUFU.EX2 R10, R178 ;  /* 0x000000b2000a7308 */ /* 0x000e620000000800 */
[----:B---3--:R-:W-:Y:S01]  /*e390*/  STL [R1+0x138], R243 ;  /* 0x000138f301007387 */ /* 0x008fe20000100800 */
[----:B------:R-:W-:-:S06]  /*e3a0*/  FMUL R155, R209, UR45 ;  /* 0x0000002dd19b7c20 */ /* 0x000fcc0008400000 */
[----:B------:R-:W3:Y:S01]  /*e3b0*/  MUFU.EX2 R9, R179 ;  /* 0x000000b300097308 */ /* 0x000ee20000000800 */
[----:B------:R-:W-:Y:S07]  /*e3c0*/  STL [R1+0x120], R244 ;  /* 0x000120f401007387 */ /* 0x000fee0000100800 */
[----:B------:R-:W4:Y:S01]  /*e3d0*/  MUFU.EX2 R5, R182 ;  /* 0x000000b600057308 */ /* 0x000f220000000800 */
[----:B------:R-:W-:Y:S01]  /*e3e0*/  STL [R1+0x108], R245 ;  /* 0x000108f501007387 */ /* 0x000fe20000100800 */
[----:B------:R-:W-:-:S03]  /*e3f0*/  FMNMX R154, R155, R154, !PT ;  /* 0x0000009a9b9a7209 */ /* 0x000fc60007800000 */
[----:B------:R-:W-:Y:S01]  /*e400*/  STL [R1+0xf0], R246 ;  /* 0x0000f0f601007387 */ /* 0x000fe20000100800 */
[----:B------:R-:W-:-:S03]  /*e410*/  FMUL R155, R212, UR45 ;  /* 0x0000002dd49b7c20 */ /* 0x000fc60008400000 */
[----:B------:R-:W-:Y:S04]  /*e420*/  STL [R1+0xd8], R3 ;  /* 0x0000d80301007387 */ /* 0x000fe80000100800 */
[----:B------:R-:W-:Y:S04]  /*e430*/  STL [R1+0xc4], R241 ;  /* 0x0000c4f101007387 */ /* 0x000fe80000100800 */
[----:B--2---:R-:W-:Y:S01]  /*e440*/  STL [R1+0xac], R250 ;  /* 0x0000acfa01007387 */ /* 0x004fe20000100800 */
[----:B------:R-:W-:-:S03]  /*e450*/  FMUL R167, R213, UR45 ;  /* 0x0000002dd5a77c20 */ /* 0x000fc60008400000 */
[----:B------:R-:W-:Y:S01]  /*e460*/  STL [R1+0x94], R7 ;  /* 0x0000940701007387 */ /* 0x000fe20000100800 */
[----:B------:R-:W-:-:S03]  /*e470*/  FMNMX R154, R155, R154, !PT ;  /* 0x0000009a9b9a7209 */ /* 0x000fc60007800000 */
[----:B0-----:R-:W-:Y:S04]  /*e480*/  STL [R1+0x7c], R227 ;  /* 0x00007ce301007387 */ /* 0x001fe80000100800 */
[----:B-1----:R-:W-:Y:S04]  /*e490*/  STL [R1+0x64], R225 ;  /* 0x000064e101007387 */ /* 0x002fe80000100800 */
[----:B------:R-:W-:Y:S04]  /*e4a0*/  STL [R1+0x50], R10 ;  /* 0x0000500a01007387 */ /* 0x000fe80000100800 */
[----:B---3--:R-:W-:Y:S01]  /*e4b0*/  STL [R1+0x20], R9 ;  /* 0x0000200901007387 */ /* 0x008fe20000100800 */
[----:B------:R-:W-:-:S03]  /*e4c0*/  FMNMX R167, R167, R154, !PT ;  /* 0x0000009aa7a77209 */ /* 0x000fc60007800000 */
[----:B----4-:R-:W-:Y:S01]  /*e4d0*/  STL [R1+0x1c], R5 ;  /* 0x00001c0501007387 */ /* 0x010fe20000100800 */
[----:B------:R-:W-:-:S03]  /*e4e0*/  IADD3 R154, P2, R11, UR4, RZ ;  /* 0x000000040b9a7c10 */ /* 0x000fc6000ff5e0ff */
[----:B------:R-:W2:Y:S04]  /*e4f0*/  LDL R220, [R1+0x584] ;  /* 0x0005840001dc7983 */ /* 0x000ea80000100800 */
[----:B------:R-:W3:Y:S01]  /*e500*/  LDL R11, [R1+0x56c] ;  /* 0x00056c00010b7983 */ /* 0x000ee20000100800 */
[----:B------:R-:W-:-:S03]  /*e510*/  IADD3.X R155, R247, UR6, RZ, P2, !PT ;  /* 0x00000006f79b7c10 */ /* 0x000fc600097fe4ff */
[----:B------:R-:W4:Y:S04]  /*e520*/  LDL R247, [R1+0x38] ;  /* 0x0000380001f77983 */ /* 0x000f280000100800 */
[----:B------:R-:W0:Y:S04]  /*e530*/  SHFL.BFLY PT, R159, R167, 0x2, 0x1f ;  /* 0x0c401f00a79f7f89 */ /* 0x000e2800000e0000 */
[----:B------:R2:W4:Y:S04]  /*e540*/  LDG.E.U8 R158, desc[UR22][R154.64] ;  /* 0x000000169a9e7981 */ /* 0x000528000c1e1100 */
[----:B------:R-:W4:Y:S01]  /*e550*/  LDL R248, [R1+0x588] ;  /* 0x0005880001f87983 */ /* 0x000f220000100800 */
[----:B0-----:R-:W-:-:S05]  /*e560*/  FMNMX R167, R167, R159, !PT ;  /* 0x0000009fa7a77209 */ /* 0x001fca0007800000 */
[----:B------:R-:W0:Y:S02]  /*e570*/  SHFL.BFLY PT, R170, R167, 0x1, 0x1f ;  /* 0x0c201f00a7aa7f89 */ /* 0x000e2400000e0000 */
[----:B0-----:R-:W-:Y:S02]  /*e580*/  FMNMX R167, R167, R170, !PT ;  /* 0x000000aaa7a77209 */ /* 0x001fe40007800000 */
[----:B--2---:R-:W-:Y:S02]  /*e590*/  IADD3 R154, P2, R220, UR4, RZ ;  /* 0x00000004dc9a7c10 */ /* 0x004fe4000ff5e0ff */
[----:B------:R-:W2:Y:S02]  /*e5a0*/  LDL R220, [R1+0x598] ;  /* 0x0005980001dc7983 */ /* 0x000ea40000100800 */
[----:B---3--:R-:W-:Y:S02]  /*e5b0*/  IADD3.X R155, R11, UR6, RZ, P2, !PT ;  /* 0x000000060b9b7c10 */ /* 0x008fe400097fe4ff */
[----:B------:R-:W3:Y:S01]  /*e5c0*/  LDL R11, [R1+0x564] ;  /* 0x00056400010b7983 */ /* 0x000ee20000100800 */
[----:B----4-:R-:W-:-:S03]  /*e5d0*/  FMNMX R167, R167, R247, !PT ;  /* 0x000000f7a7a77209 */ /* 0x010fc60007800000 */
[----:B------:R-:W4:Y:S04]  /*e5e0*/  LDL R247, [R1+0x570] ;  /* 0x0005700001f77983 */ /* 0x000f280000100800 */
[----:B------:R2:W4:Y:S01]  /*e5f0*/  LDG.E.U8 R178, desc[UR22][R154.64] ;  /* 0x000000169ab27981 */ /* 0x000522000c1e1100 */
[--C-:B------:R-:W-:Y:S01]  /*e600*/  FFMA R153, R153, UR45, -R167.reuse ;  /* 0x0000002d99997c23 */ /* 0x100fe200080008a7 */
[----:B------:R-:W-:-:S03]  /*e610*/  FFMA R174, R152, UR45, -R167 ;  /* 0x0000002d98ae7c23 */ /* 0x000fc600080008a7 */
[----:B------:R-:W-:Y:S01]  /*e620*/  FMUL R153, R153, 1.4426950216293334961 ;  /* 0x3fb8aa3b99997820 */ /* 0x000fe20000400000 */
[----:B--2---:R-:W-:Y:S02]  /*e630*/  IADD3 R154, P2, R220, UR4, RZ ;  /* 0x00000004dc9a7c10 */ /* 0x004fe4000ff5e0ff */
[----:B------:R-:W2:Y:S02]  /*e640*/  LDL R220, [R1+0x59c] ;  /* 0x00059c0001dc7983 */ /* 0x000ea40000100800 */
[----:B---3--:R-:W-:Y:S02]  /*e650*/  IADD3.X R155, R11, UR6, RZ, P2, !PT ;  /* 0x000000060b9b7c10 */ /* 0x008fe400097fe4ff */
[----:B------:R-:W3:Y:S01]  /*e660*/  LDL R11, [R1+0x568] ;  /* 0x00056800010b7983 */ /* 0x000ee20000100800 */
[----:B------:R-:W-:-:S03]  /*e670*/  IADD3 R152, P2, R248, UR4, RZ ;  /* 0x00000004f8987c10 */ /* 0x000fc6000ff5e0ff */
[----:B------:R-:W3:Y:S04]  /*e680*/  LDL R248, [R1+0x58c] ;  /* 0x00058c0001f87983 */ /* 0x000ee80000100800 */
[----:B------:R0:W3:Y:S02]  /*e690*/  LDG.E.U8 R179, desc[UR22][R154.64] ;  /* 0x000000169ab37981 */ /* 0x0000e4000c1e1100 */
[----:B0-----:R4:W-:Y:S02]  /*e6a0*/  MUFU.EX2 R154, R153 ;  /* 0x00000099009a7308 */ /* 0x0019e40000000800 */
[----:B----4-:R-:W-:Y:S02]  /*e6b0*/  IADD3.X R153, R247, UR6, RZ, P2, !PT ;  /* 0x00000006f7997c10 */ /* 0x010fe400097fe4ff */
[----:B------:R-:W4:Y:S04]  /*e6c0*/  LDL R247, [R1+0x574] ;  /* 0x0005740001f77983 */ /* 0x000f280000100800 */
[----:B------:R2:W4:Y:S01]  /*e6d0*/  LDG.E.U8 R182, desc[UR22][R152.64] ;  /* 0x0000001698b67981 */ /* 0x000522000c1e1100 */
[----:B------:R-:W-:-:S04]  /*e6e0*/  FFMA R183, R183, UR45, -R222 ;  /* 0x0000002db7b77c23 */ /* 0x000fc800080008de */
[----:B------:R-:W-:-:S04]  /*e6f0*/  FMUL R183, R183, 1.4426950216293334961 ;  /* 0x3fb8aa3bb7b77820 */ /* 0x000fc80000400000 */
[----:B------:R0:W-:Y:S01]  /*e700*/  MUFU.EX2 R0, R183 ;  /* 0x000000b700007308 */ /* 0x0001e20000000800 */
[----:B--2---:R-:W-:Y:S02]  /*e710*/  IADD3 R152, P2, R220, UR4, RZ ;  /* 0x00000004dc987c10 */ /* 0x004fe4000ff5e0ff */
[----:B------:R-:W2:Y:S02]  /*e720*/  LDL R220, [R1+0x580] ;  /* 0x0005800001dc7983 */ /* 0x000ea40000100800 */
[----:B---3--:R-:W-:Y:S02]  /*e730*/  IADD3.X R153, R11, UR6, RZ, P2, !PT ;  /* 0x000000060b997c10 */ /* 0x008fe400097fe4ff */
[----:B------:R-:W3:Y:S04]  /*e740*/  LDL R11, [R1+0x5a0] ;  /* 0x0005a000010b7983 */ /* 0x000ee80000100800 */
[----:B0-----:R0:W2:Y:S02]  /*e750*/  LDG.E.U8 R183, desc[UR22][R152.64] ;  /* 0x0000001698b77981 */ /* 0x0010a4000c1e1100 */
[----:B0-----:R-:W-:-:S02]  /*e760*/  IADD3 R152, P2, R248, UR4, RZ ;  /* 0x00000004f8987c10 */ /* 0x001fc4000ff5e0ff */
[----:B------:R-:W2:Y:S02]  /*e770*/  LDL R248, [R1+0x57c] ;  /* 0x00057c0001f87983 */ /* 0x000ea40000100800 */
[----:B----4-:R-:W-:Y:S02]  /*e780*/  IADD3.X R153, R247, UR6, RZ, P2, !PT ;  /* 0x00000006f7997c10 */ /* 0x010fe400097fe4ff */
[----:B------:R-:W4:Y:S01]  /*e790*/  LDL R247, [R1+0x578] ;  /* 0x0005780001f77983 */ /* 0x000f220000100800 */
[----:B------:R-:W-:-:S04]  /*e7a0*/  FFMA R186, R186, UR45, -R222 ;  /* 0x0000002dbaba7c23 */ /* 0x000fc800080008de */
[----:B------:R-:W-:Y:S01]  /*e7b0*/  FMUL R186, R186, 1.4426950216293334961 ;  /* 0x3fb8aa3bbaba7820 */ /* 0x000fe20000400000 */
[--C-:B------:R-:W-:Y:S01]  /*e7c0*/  FFMA R155, R156, UR45, -R167.reuse ;  /* 0x0000002d9c9b7c23 */ /* 0x100fe200080008a7 */
[--C-:B------:R-:W-:Y:S01]  /*e7d0*/  FFMA R157, R157, UR45, -R167.reuse ;  /* 0x0000002d9d9d7c23 */ /* 0x100fe200080008a7 */
[--C-:B------:R-:W-:Y:S01]  /*e7e0*/  FFMA R187, R187, UR45, -R222.reuse ;  /* 0x0000002dbbbb7c23 */ /* 0x100fe200080008de */
[----:B------:R0:W-:Y:S01]  /*e7f0*/  MUFU.EX2 R2, R186 ;  /* 0x000000ba00027308 */ /* 0x0001e20000000800 */
[----:B------:R-:W-:Y:S01]  /*e800*/  FMUL R174, R174, 1.4426950216293334961 ;  /* 0x3fb8aa3baeae7820 */ /* 0x000fe20000400000 */
[----:B------:R-:W-:Y:S01]  /*e810*/  FMUL R155, R155, 1.4426950216293334961 ;  /* 0x3fb8aa3b9b9b7820 */ /* 0x000fe20000400000 */
[----:B------:R-:W-:Y:S01]  /*e820*/  FMUL R156, R157, 1.4426950216293334961 ;  /* 0x3fb8aa3b9d9c7820 */ /* 0x000fe20000400000 */
[----:B------:R-:W-:Y:S01]  /*e830*/  FMUL R187, R187, 1.4426950216293334961 ;  /* 0x3fb8aa3bbbbb7820 */ /* 0x000fe20000400000 */
[----:B0-----:R3:W4:Y:S03]  /*e840*/  LDG.E.U8 R186, desc[UR22][R152.64] ;  /* 0x0000001698ba7981 */ /* 0x001726000c1e1100 */
[----:B------:R-:W-:Y:S01]  /*e850*/  MUFU.EX2 R6, R187 ;  /* 0x000000bb00067308 */ /* 0x000fe20000000800 */
[----:B------:R-:W-:Y:S01]  /*e860*/  FFMA R190, R190, UR45, -R222 ;  /* 0x0000002dbebe7c23 */ /* 0x000fe200080008de */
[--C-:B------:R-:W-:Y:S01]  /*e870*/  FFMA R161, R161, UR45, -R167.reuse ;  /* 0x0000002da1a17c23 */ /* 0x100fe200080008a7 */
[----:B------:R-:W-:-:S05]  /*e880*/  FFMA R165, R165, UR45, -R167 ;  /* 0x0000002da5a57c23 */ /* 0x000fca00080008a7 */
[----:B------:R-:W-:Y:S01]  /*e890*/  MUFU.EX2 R174, R174 ;  /* 0x000000ae00ae7308 */ /* 0x000fe20000000800 */
[----:B------:R-:W-:Y:S01]  /*e8a0*/  FMUL R190, R190, 1.4426950216293334961 ;  /* 0x3fb8aa3bbebe7820 */ /* 0x000fe20000400000 */
[----:B------:R-:W-:-:S06]  /*e8b0*/  FFMA R157, R160, UR45, -R167 ;  /* 0x0000002da09d7c23 */ /* 0x000fcc00080008a7 */
[----:B------:R-:W-:Y:S01]  /*e8c0*/  MUFU.EX2 R155, R155 ;  /* 0x0000009b009b7308 */ /* 0x000fe20000000800 */
[----:B------:R-:W-:-:S07]  /*e8d0*/  FMUL R160, R161, 1.4426950216293334961 ;  /* 0x3fb8aa3ba1a07820 */ /* 0x000fce0000400000 */
[----:B------:R-:W0:Y:S01]  /*e8e0*/  MUFU.EX2 R156, R156 ;  /* 0x0000009c009c7308 */ /* 0x000e220000000800 */
[--C-:B------:R-:W-:Y:S01]  /*e8f0*/  FFMA R169, R169, UR45, -R167.reuse ;  /* 0x0000002da9a97c23 */ /* 0x100fe200080008a7 */
[--C-:B------:R-:W-:Y:S01]  /*e900*/  FFMA R161, R164, UR45, -R167.reuse ;  /* 0x0000002da4a17c23 */ /* 0x100fe200080008a7 */
[----:B------:R-:W-:Y:S01]  /*e910*/  FMUL R164, R165, 1.4426950216293334961 ;  /* 0x3fb8aa3ba5a47820 */ /* 0x000fe20000400000 */
[--C-:B------:R-:W-:Y:S01]  /*e920*/  FFMA R165, R168, UR45, -R167.reuse ;  /* 0x0000002da8a57c23 */ /* 0x100fe200080008a7 */
[----:B------:R-:W-:Y:S01]  /*e930*/  FMUL R168, R169, 1.4426950216293334961 ;  /* 0x3fb8aa3ba9a87820 */ /* 0x000fe20000400000 */
[--C-:B------:R-:W-:Y:S02]  /*e940*/  FFMA R169, R172, UR45, -R167.reuse ;  /* 0x0000002daca97c23 */ /* 0x100fe400080008a7 */
[----:B------:R-:W-:Y:S01]  /*e950*/  MUFU.EX2 R8, R190 ;  /* 0x000000be00087308 */ /* 0x000fe20000000800 */
[----:B------:R-:W-:Y:S01]  /*e960*/  F2FP.SATFINITE.E4M3.F32.PACK_AB_MERGE_C R172, R244, R243, RZ ;  /* 0x000000f3f4ac723e */ /* 0x000fe200048070ff */
[----:B------:R-:W-:Y:S01]  /*e970*/  FFMA R173, R173, UR45, -R167 ;  /* 0x0000002dadad7c23 */ /* 0x000fe200080008a7 */
[----:B------:R-:W-:-:S02]  /*e980*/  FFMA R191, R191, UR45, -R222 ;  /* 0x0000002dbfbf7c23 */ /* 0x000fc400080008de */
[----:B0-----:R-:W-:Y:S02]  /*e990*/  F2FP.SATFINITE.E4M3.F32.PACK_AB_MERGE_C R172, R156, R155, R172 ;  /* 0x0000009b9cac723e */ /* 0x001fe400048070ac */
[----:B------:R-:W-:-:S04]  /*e9a0*/  FMUL R191, R191, 1.4426950216293334961 ;  /* 0x3fb8aa3bbfbf7820 */ /* 0x000fc80000400000 */
[----:B------:R0:W-:Y:S02]  /*e9b0*/  MUFU.EX2 R221, R191 ;  /* 0x000000bf00dd7308 */ /* 0x0001e40000000800 */
[----:B0-----:R-:W-:Y:S02]  /*e9c0*/  F2FP.SATFINITE.E4M3.F32.PACK_AB_MERGE_C R191, R241, R3, RZ ;  /* 0x00000003f1bf723e */ /* 0x001fe400048070ff */
[----:B---3--:R-:W-:Y:S02]  /*e9d0*/  IADD3 R152, P2, R11, UR4, RZ ;  /* 0x000000040b987c10 */ /* 0x008fe4000ff5e0ff */
[----:B------:R-:W3:Y:S02]  /*e9e0*/  LDL.LU R11, [R1+0x63c] ;  /* 0x00063c00010b7983 */ /* 0x000ee40000300800 */
[----:B--2---:R-:W-:Y:S02]  /*e9f0*/  IADD3.X R153, R220, UR6, RZ, P2, !PT ;  /* 0x00000006dc997c10 */ /* 0x004fe400097fe4ff */
[----:B------:R-:W2:Y:S04]  /*ea00*/  LDL.LU R220, [R1+0x638] ;  /* 0x0006380001dc7983 */ /* 0x000ea80000300800 */
[----:B------:R0:W3:Y:S02]  /*ea10*/  LDG.E.U8 R187, desc[UR22][R152.64] ;  /* 0x0000001698bb7981 */ /* 0x0000e4000c1e1100 */
[----:B0-----:R-:W-:-:S04]  /*ea20*/  IADD3 R152, P2, R248, UR4, RZ ;  /* 0x00000004f8987c10 */ /* 0x001fc8000ff5e0ff */
[----:B----4-:R-:W-:Y:S02]  /*ea30*/  IADD3.X R153, R247, UR6, RZ, P2, !PT ;  /* 0x00000006f7997c10 */ /* 0x010fe400097fe4ff */
[----:B------:R-:W4:Y:S04]  /*ea40*/  LDL.LU R247, [R1+0x8] ;  /* 0x0000080001f77983 */ /* 0x000f280000300800 */
[----:B------:R0:W3:Y:S04]  /*ea50*/  LDG.E.U8 R190, desc[UR22][R152.64] ;  /* 0x0000001698be7981 */ /* 0x0000e8000c1e1100 */
[----:B------:R-:W2:Y:S01]  /*ea60*/  LDL.LU R248, [R1+0x4] ;  /* 0x0000040001f87983 */ /* 0x000ea20000300800 */
[--C-:B0-----:R-:W-:Y:S01]  /*ea70*/  FFMA R153, R176, UR45, -R167.reuse ;  /* 0x0000002db0997c23 */ /* 0x101fe200080008a7 */
[----:B------:R-:W-:Y:S01]  /*ea80*/  F2FP.SATFINITE.E4M3.F32.PACK_AB_MERGE_C R176, R242, R4, RZ ;  /* 0x00000004f2b0723e */ /* 0x000fe200048070ff */
[----:B------:R-:W-:Y:S01]  /*ea90*/  FMUL R152, R173, 1.4426950216293334961 ;  /* 0x3fb8aa3bad987820 */ /* 0x000fe20000400000 */
[----:B------:R-:W-:Y:S01]  /*eaa0*/  FFMA R173, R177, UR45, -R167 ;  /* 0x0000002db1ad7c23 */ /* 0x000fe200080008a7 */
[----:B------:R-:W3:Y:S01]  /*eab0*/  LDL.LU R4, [R1+0x634] ;  /* 0x0006340001047983 */ /* 0x000ee20000300800 */
[----:B------:R-:W-:-:S03]  /*eac0*/  F2FP.SATFINITE.E4M3.F32.PACK_AB_MERGE_C R176, R154, R174, R176 ;  /* 0x000000ae9ab0723e */ /* 0x000fc600048070b0 */
[----:B------:R-:W3:Y:S01]  /*ead0*/  LDL.LU R242, [R1+0x630] ;  /* 0x0006300001f27983 */ /* 0x000ee20000300800 */
[----:B------:R-:W-:Y:S02]  /*eae0*/  SEL R177, R176, R172, !P1 ;  /* 0x000000acb0b17207 */ /* 0x000fe40004800000 */
[----:B------:R-:W-:Y:S01]  /*eaf0*/  SEL R176, R172, R176, !P1 ;  /* 0x000000b0acb07207 */ /* 0x000fe20004800000 */
[----:B------:R-:W-:Y:S01]  /*eb00*/  FMUL R172, R173, 1.4426950216293334961 ;  /* 0x3fb8aa3badac7820 */ /* 0x000fe20000400000 */
[----:B------:R-:W3:Y:S01]  /*eb10*/  LDL.LU R243, [R1+0x62c] ;  /* 0x00062c0001f37983 */ /* 0x000ee20000300800 */
[--C-:B------:R-:W-:Y:S01]  /*eb20*/  FFMA R173, R180, UR45, -R167.reuse ;  /* 0x0000002db4ad7c23 */ /* 0x100fe200080008a7 */
[----:B------:R-:W-:Y:S02]  /*eb30*/  F2FP.SATFINITE.E4M3.F32.PACK_AB_MERGE_C R180, R246, R245, RZ ;  /* 0x000000f5f6b4723e */ /* 0x000fe400048070ff */
[----:B------:R-:W3:Y:S04]  /*eb40*/  LDL.LU R244, [R1+0x628] ;  /* 0x0006280001f47983 */ /* 0x000ee80000300800 */
[----:B------:R-:W3:Y:S04]  /*eb50*/  LDL.LU R245, [R1+0x624] ;  /* 0x0006240001f57983 */ /* 0x000ee80000300800 */
[----:B------:R-:W3:Y:S04]  /*eb60*/  LDL.LU R246, [R1+0x620] ;  /* 0x0006200001f67983 */ /* 0x000ee80000300800 */
[----:B------:R-:W4:Y:S01]  /*eb70*/  LDL.LU R3, [R1+0x61c] ;  /* 0x00061c0001037983 */ /* 0x000f220000300800 */
[----:B------:R-:W-:Y:S01]  /*eb80*/  BAR.SYNC.DEFER_BLOCKING 0x0 ;  /* 0x0000000000007b1d */ /* 0x000fe20000010000 */
[----:B------:R-:W-:Y:S01]  /*eb90*/  FFMA R195, R195, UR45, -R222 ;  /* 0x0000002dc3c37c23 */ /* 0x000fe200080008de */
[----:B------:R-:W-:-:S03]  /*eba0*/  FFMA R184, R184, UR45, -R167 ;  /* 0x0000002db8b87c23 */ /* 0x000fc600080008a7 */
[----:B------:R-:W-:Y:S01]  /*ebb0*/  FMUL R195, R195, 1.4426950216293334961 ;  /* 0x3fb8aa3bc3c37820 */ /* 0x000fe20000400000 */
[----:B------:R-:W-:Y:S01]  /*ebc0*/  FMUL R184, R184, 1.4426950216293334961 ;  /* 0x3fb8aa3bb8b87820 */ /* 0x000fe20000400000 */
[----:B------:R-:W3:Y:S02]  /*ebd0*/  LDL.LU R241, [R1] ;  /* 0x0000000001f17983 */ /* 0x000ee40000300800 */
[----:B------:R0:W-:Y:S02]  /*ebe0*/  MUFU.EX2 R251, R195 ;  /* 0x000000c300fb7308 */ /* 0x0001e40000000800 */
[----:B0-----:R-:W-:-:S06]  /*ebf0*/  FFMA R195, R199, UR45, -R222 ;  /* 0x0000002dc7c37c23 */ /* 0x001fcc00080008de */
[----:B------:R0:W-:Y:S02]  /*ec00*/  MUFU.EX2 R199, R184 ;  /* 0x000000b800c77308 */ /* 0x0001e40000000800 */
[----:B0-----:R-:W-:Y:S01]  /*ec10*/  F2FP.SATFINITE.E4M3.F32.PACK_AB_MERGE_C R184, R7, R250, RZ ;  /* 0x000000fa07b8723e */ /* 0x001fe200048070ff */
[----:B------:R-:W-:Y:S01]  /*ec20*/  FMUL R165, R165, 1.4426950216293334961 ;  /* 0x3fb8aa3ba5a57820 */ /* 0x000fe20000400000 */
[----:B------:R-:W-:Y:S01]  /*ec30*/  FMUL R169, R169, 1.4426950216293334961 ;  /* 0x3fb8aa3ba9a97820 */ /* 0x000fe20000400000 */
[----:B----4-:R0:W-:Y:S04]  /*ec40*/  STS.U8 [R3+UR21+0x8000], R247 ;  /* 0x008000f703007988 */ /* 0x0101e80008000015 */
[----:B--2---:R1:W-:Y:S04]  /*ec50*/  STS.U8 [R3+UR21+0x8400], R248 ;  /* 0x008400f803007988 */ /* 0x0043e80008000015 */
[----:B0-----:R-:W2:Y:S04]  /*ec60*/  LDL.LU R247, [R1+0x618] ;  /* 0x0006180001f77983 */ /* 0x001ea80000300800 */
[----:B-1----:R-:W4:Y:S04]  /*ec70*/  LDL.LU R248, [R1+0x614] ;  /* 0x0006140001f87983 */ /* 0x002f280000300800 */
[----:B------:R-:W2:Y:S04]  /*ec80*/  LDL.LU R250, [R1+0x610] ;  /* 0x0006100001fa7983 */ /* 0x000ea80000300800 */
[----:B------:R-:W4:Y:S01]  /*ec90*/  LDL.LU R7, [R1+0x60c] ;  /* 0x00060c0001077983 */ /* 0x000f220000300800 */
[----:B------:R-:W-:Y:S01]  /*eca0*/  MUFU.EX2 R165, R165 ;  /* 0x000000a500a57308 */ /* 0x000fe20000000800 */
[----:B------:R-:W-:-:S07]  /*ecb0*/  FFMA R203, R203, UR45, -R222 ;  /* 0x0000002dcbcb7c23 */ /* 0x000fce00080008de */
[----:B------:R-:W0:Y:S08]  /*ecc0*/  MUFU.EX2 R168, R168 ;  /* 0x000000a800a87308 */ /* 0x000e300000000800 */
[----:B------:R-:W-:Y:S08]  /*ecd0*/  MUFU.EX2 R169, R169 ;  /* 0x000000a900a97308 */ /* 0x000ff00000000800 */
[----:B------:R-:W1:Y:S01]  /*ece0*/  MUFU.EX2 R152, R152 ;  /* 0x0000009800987308 */ /* 0x000e620000000800 */
[----:B------:R-:W-:Y:S01]  /*ecf0*/  FFMA R194, R194, UR45, -R222 ;  /* 0x0000002dc2c27c23 */ /* 0x000fe200080008de */
[----:B------:R-:W-:Y:S01]  /*ed00*/  FMUL R175, R203, 1.4426950216293334961 ;  /* 0x3fb8aa3bcbaf7820 */ /* 0x000fe20000400000 */
[--C-:B------:R-:W-:Y:S01]  /*ed10*/  FFMA R185, R185, UR45, -R167.reuse ;  /* 0x0000002db9b97c23 */ /* 0x100fe200080008a7 */
[--C-:B------:R-:W-:Y:S01]  /*ed20*/  FFMA R203, R188, UR45, -R167.reuse ;  /* 0x0000002dbccb7c23 */ /* 0x100fe200080008a7 */
[----:B------:R-:W-:Y:S01]  /*ed30*/  F2FP.SATFINITE.E4M3.F32.PACK_AB_MERGE_C R188, R225, R227, RZ ;  /* 0x000000e3e1bc723e */ /* 0x000fe200048070ff */
[----:B------:R-:W-:Y:S01]  /*ed40*/  FMUL R194, R194, 1.4426950216293334961 ;  /* 0x3fb8aa3bc2c27820 */ /* 0x000fe20000400000 */
[----:B------:R-:W-:Y:S01]  /*ed50*/  FMUL R185, R185, 1.4426950216293334961 ;  /* 0x3fb8aa3bb9b97820 */ /* 0x000fe20000400000 */
[----:B------:R-:W-:Y:S01]  /*ed60*/  FFMA R189, R189, UR45, -R167 ;  /* 0x0000002dbdbd7c23 */ /* 0x000fe200080008a7 */
[----:B0-----:R-:W-:Y:S01]  /*ed70*/  F2FP.SATFINITE.E4M3.F32.PACK_AB_MERGE_C R184, R168, R165, R184 ;  /* 0x000000a5a8b8723e */ /* 0x001fe200048070b8 */
[----:B------:R0:W-:Y:S02]  /*ed80*/  MUFU.EX2 R252, R194 ;  /* 0x000000c200fc7308 */ /* 0x0001e40000000800 */
[----:B------:R-:W-:Y:S01]  /*ed90*/  FMUL R189, R189, 1.4426950216293334961 ;  /* 0x3fb8aa3bbdbd7820 */ /* 0x000fe20000400000 */
[----:B-1----:R-:W-:Y:S01]  /*eda0*/  F2FP.SATFINITE.E4M3.F32.PACK_AB_MERGE_C R188, R152, R169, R188 ;  /* 0x000000a998bc723e */ /* 0x002fe200048070bc */
[----:B0-----:R-:W-:-:S04]  /*edb0*/  FFMA R194, R202, UR45, -R222 ;  /* 0x0000002dcac27c23 */ /* 0x001fc800080008de */
[----:B------:R0:W-:Y:S02]  /*edc0*/  MUFU.EX2 R202, R185 ;  /* 0x000000b900ca7308 */ /* 0x0001e40000000800 */
[----:B0-----:R-:W-:Y:S02]  /*edd0*/  SEL R185, R184, R188, !P1 ;  /* 0x000000bcb8b97207 */ /* 0x001fe40004800000 */
[----:B------:R-:W-:Y:S01]  /*ede0*/  SEL R184, R188, R184, !P1 ;  /* 0x000000b8bcb87207 */ /* 0x000fe20004800000 */
[----:B------:R-:W-:-:S03]  /*edf0*/  FFMA R188, R192, UR45, -R167 ;  /* 0x0000002dc0bc7c23 */ /* 0x000fc600080008a7 */
[----:B------:R0:W-:Y:S01]  /*ee00*/  MUFU.EX2 R192, R189 ;  /* 0x000000bd00c07308 */ /* 0x0001e20000000800 */
[----:B------:R-:W-:Y:S01]  /*ee10*/  FMUL R188, R188, 1.4426950216293334961 ;  /* 0x3fb8aa3bbcbc7820 */ /* 0x000fe20000400000 */
[----:B0-----:R-:W-:-:S06]  /*ee20*/  FFMA R189, R193, UR45, -R167 ;  /* 0x0000002dc1bd7c23 */ /* 0x001fcc00080008a7 */
[----:B------:R0:W-:Y:S01]  /*ee30*/  MUFU.EX2 R193, R188 ;  /* 0x000000bc00c17308 */ /* 0x0001e20000000800 */
[----:B------:R-:W-:Y:S01]  /*ee40*/  FMUL R189, R189, 1.4426950216293334961 ;  /* 0x3fb8aa3bbdbd7820 */ /* 0x000fe20000400000 */
[----:B---3--:R-:W-:Y:S01]  /*ee50*/  STS.U8 [R3+UR21+0x8800], R241 ;  /* 0x008800f103007988 */ /* 0x008fe20008000015 */
[----:B0-----:R-:W-:-:S05]  /*ee60*/  FFMA R188, R196, UR45, -R167 ;  /* 0x0000002dc4bc7c23 */ /* 0x001fca00080008a7 */
[----:B------:R0:W-:Y:S02]  /*ee70*/  MUFU.EX2 R196, R189 ;  /* 0x000000bd00c47308 */ /* 0x0001e40000000800 */
[----:B0-----:R-:W-:Y:S01]  /*ee80*/  F2FP.SATFINITE.E4M3.F32.PACK_AB_MERGE_C R189, R9, R10, RZ ;  /* 0x0000000a09bd723e */ /* 0x001fe200048070ff */
[----:B----4-:R0:W-:Y:S04]  /*ee90*/  STS.U8 [R3+UR21+0x8c00], R7 ;  /* 0x008c000703007988 */ /* 0x0101e80008000015 */
[----:B0-----:R-:W3:Y:S04]  /*eea0*/  LDL.LU R7, [R1+0x608] ;  /* 0x0006080001077983 */ /* 0x001ee80000300800 */
[----:B------:R-:W4:Y:S04]  /*eeb0*/  LDL.LU R10, [R1+0x8c] ;  /* 0x00008c00010a7983 */ /* 0x000f280000300800 */
[----:B------:R-:W3:Y:S04]  /*eec0*/  LDL.LU R9, [R1+0x78] ;  /* 0x0000780001097983 */ /* 0x000ee80000300800 */
[----:B------:R-:W3:Y:S04]  /*eed0*/  LDL.LU R225, [R1+0x68] ;  /* 0x0000680001e17983 */ /* 0x000ee80000300800 */
[----:B------:R-:W3:Y:S04]  /*eee0*/  LDL.LU R227, [R1+0x54] ;  /* 0x0000540001e37983 */ /* 0x000ee80000300800 */
[----:B------:R-:W3:Y:S01]  /*eef0*/  LDL.LU R241, [R1+0x40] ;  /* 0x0000400001f17983 */ /* 0x000ee20000300800 */
[----:B------:R-:W-:Y:S01]  /*ef00*/  FMUL R157, R157, 1.4426950216293334961 ;  /* 0x3fb8aa3b9d9d7820 */ /* 0x000fe20000400000 */
[----:B------:R-:W-:Y:S01]  /*ef10*/  FMUL R161, R161, 1.4426950216293334961 ;  /* 0x3fb8aa3ba1a17820 */ /* 0x000fe20000400000 */
[----:B------:R-:W-:Y:S08]  /*ef20*/  MUFU.EX2 R160, R160 ;  /* 0x000000a000a07308 */ /* 0x000ff00000000800 */
[----:B------:R-:W0:Y:S08]  /*ef30*/  MUFU.EX2 R157, R157 ;  /* 0x0000009d009d7308 */ /* 0x000e300000000800 */
[----:B------:R-:W-:Y:S08]  /*ef40*/  MUFU.EX2 R161, R161 ;  /* 0x000000a100a17308 */ /* 0x000ff00000000800 */
[----:B------:R-:W1:Y:S01]  /*ef50*/  MUFU.EX2 R164, R164 ;  /* 0x000000a400a47308 */ /* 0x000e620000000800 */
[----:B------:R-:W-:Y:S01]  /*ef60*/  FFMA R198, R198, UR45, -R222 ;  /* 0x0000002dc6c67c23 */ /* 0x000fe200080008de */
[----:B0-----:R-:W-:-:S03]  /*ef70*/  F2FP.SATFINITE.E4M3.F32.PACK_AB_MERGE_C R180, R160, R157, R180 ;  /* 0x0000009da0b4723e */ /* 0x001fc600048070b4 */
[----:B------:R-:W-:-:S04]  /*ef80*/  FMUL R198, R198, 1.4426950216293334961 ;  /* 0x3fb8aa3bc6c67820 */ /* 0x000fc80000400000 */
[----:B------:R0:W-:Y:S01]  /*ef90*/  MUFU.EX2 R249, R198 ;  /* 0x000000c600f97308 */ /* 0x0001e20000000800 */
[----:B--2---:R2:W-:Y:S01]  /*efa0*/  STS.U8 [R3+UR21+0x9000], R250 ;  /* 0x009000fa03007988 */ /* 0x0045e20008000015 */
[----:B-1----:R-:W-:Y:S01]  /*efb0*/  F2FP.SATFINITE.E4M3.F32.PACK_AB_MERGE_C R191, R164, R161, R191 ;  /* 0x000000a1a4bf723e */ /* 0x002fe200048070bf */
[----:B0-----:R-:W-:-:S03]  /*efc0*/  FFMA R198, R181, UR45, -R167 ;  /* 0x0000002db5c67c23 */ /* 0x001fc600080008a7 */
[----:B------:R-:W-:Y:S02]  /*efd0*/  SEL R181, R180, R191, !P1 ;  /* 0x000000bfb4b57207 */ /* 0x000fe40004800000 */
[----:B------:R-:W-:Y:S02]  /*efe0*/  SEL R180, R191, R180, !P1 ;  /* 0x000000b4bfb47207 */ /* 0x000fe40004800000 */
[----:B------:R-:W-:Y:S01]  /*eff0*/  F2FP.SATFINITE.E4M3.F32.PACK_AB_MERGE_C R191, R0, R5, RZ ;  /* 0x0000000500bf723e */ /* 0x000fe200048070ff */
[----:B------:R0:W-:Y:S04]  /*f000*/  STS.U8 [R3+UR21+0x9400], R248 ;  /* 0x009400f803007988 */ /* 0x0001e80008000015 */
[----:B------:R-:W3:Y:S04]  /*f010*/  LDL.LU R5, [R1+0x28] ;  /* 0x0000280001057983 */ /* 0x000ee80000300800 */
[----:B--2---:R-:W2:Y:S04]  /*f020*/  LDL.LU R250, [R1+0xa0] ;  /* 0x0000a00001fa7983 */ /* 0x004ea80000300800 */
[----:B0-----:R-:W2:Y:S01]  /*f030*/  LDL.LU R248, [R1+0xb4] ;  /* 0x0000b40001f87983 */ /* 0x001ea20000300800 */
[----:B------:R-:W-:Y:S01]  /*f040*/  FMUL R153, R153, 1.4426950216293334961 ;  /* 0x3fb8aa3b99997820 */ /* 0x000fe20000400000 */
[----:B------:R-:W-:Y:S01]  /*f050*/  FMUL R173, R173, 1.4426950216293334961 ;  /* 0x3fb8aa3badad7820 */ /* 0x000fe20000400000 */
[----:B------:R-:W-:Y:S01]  /*f060*/  FMUL R198, R198, 1.4426950216293334961 ;  /* 0x3fb8aa3bc6c67820 */ /* 0x000fe20000400000 */
[----:B------:R-:W-:Y:S08]  /*f070*/  MUFU.EX2 R172, R172 ;  /* 0x000000ac00ac7308 */ /* 0x000ff00000000800 */
[----:B------:R-:W0:Y:S08]  /*f080*/  MUFU.EX2 R153, R153 ;  /* 0x0000009900997308 */ /* 0x000e300000000800 */
[----:B------:R-:W-:Y:S08]  /*f090*/  MUFU.EX2 R173, R173 ;  /* 0x000000ad00ad7308 */ /* 0x000ff00000000800 */
[----:B------:R-:W1:Y:S01]  /*f0a0*/  MUFU.EX2 R198, R198 ;  /* 0x000000c600c67308 */ /* 0x000e620000000800 */
[----:B----4-:R4:W-:Y:S04]  /*f0b0*/  STS.U8 [R3+UR21+0xb800], R10 ;  /* 0x00b8000a03007988 */ /* 0x0109e80008000015 */
[----:B---3--:R3:W-:Y:S04]  /*f0c0*/  STS.U8 [R3+UR21+0xbc00], R9 ;  /* 0x00bc000903007988 */ /* 0x0087e80008000015 */
[----:B------:R0:W-:Y:S04]  /*f0d0*/  STS.U8 [R3+UR21+0xc000], R225 ;  /* 0x00c000e103007988 */ /* 0x0001e80008000015 */
[----:B----4-:R-:W4:Y:S04]  /*f0e0*/  LDL.LU R10, [R1+0x160] ;  /* 0x00016000010a7983 */ /* 0x010f280000300800 */
[----:B---3--:R-:W3:Y:S04]  /*f0f0*/  LDL.LU R9, [R1+0x154] ;  /* 0x0001540001097983 */ /* 0x008ee80000300800 */
[----:B------:R1:W-:Y:S04]  /*f100*/  STS.U8 [R3+UR21+0xc400], R227 ;  /* 0x00c400e303007988 */ /* 0x0003e80008000015 */
[----:B0-----:R-:W3:Y:S04]  /*f110*/  LDL.LU R225, [R1+0x144] ;  /* 0x0001440001e17983 */ /* 0x001ee80000300800 */
[----:B------:R0:W-:Y:S04]  /*f120*/  STS.U8 [R3+UR21+0xc800], R241 ;  /* 0x00c800f103007988 */ /* 0x0001e80008000015 */
[----:B-1----:R-:W3:Y:S04]  /*f130*/  LDL.LU R227, [R1+0x134] ;  /* 0x0001340001e37983 */ /* 0x002ee80000300800 */
[----:B0-----:R-:W3:Y:S01]  /*f140*/  LDL.LU R241, [R1+0x128] ;  /* 0x0001280001f17983 */ /* 0x001ee20000300800 */
[----:B------:R-:W-:Y:S01]  /*f150*/  FFMA R206, R206, UR45, -R222 ;  /* 0x0000002dcece7c23 */ /* 0x000fe200080008de */
[----:B------:R-:W-:Y:S01]  /*f160*/  FMUL R203, R203, 1.4426950216293334961 ;  /* 0x3fb8aa3bcbcb7820 */ /* 0x000fe20000400000 */
[----:B------:R-:W-:-:S02]  /*f170*/  FMUL R188, R188, 1.4426950216293334961 ;  /* 0x3fb8aa3bbcbc7820 */ /* 0x000fc40000400000 */
[----:B------:R-:W-:Y:S01]  /*f180*/  FMUL R159, R206, 1.4426950216293334961 ;  /* 0x3fb8aa3bce9f7820 */ /* 0x000fe20000400000 */
[----:B------:R-:W-:Y:S01]  /*f190*/  FFMA R206, R197, UR45, -R167 ;  /* 0x0000002dc5ce7c23 */ /* 0x000fe200080008a7 */
[----:B------:R-:W-:Y:S02]  /*f1a0*/  F2FP.SATFINITE.E4M3.F32.PACK_AB_MERGE_C R189, R172, R153, R189 ;  /* 0x00000099acbd723e */ /* 0x000fe400048070bd */
[----:B------:R-:W-:Y:S01]  /*f1b0*/  F2FP.SATFINITE.E4M3.F32.PACK_AB_MERGE_C R191, R198, R173, R191 ;  /* 0x000000adc6bf723e */ /* 0x000fe200048070bf */
[----:B------:R0:W-:Y:S01]  /*f1c0*/  MUFU.EX2 R197, R188 ;  /* 0x000000bc00c57308 */ /* 0x0001e20000000800 */
[----:B------:R-:W-:Y:S01]  /*f1d0*/  FMUL R206, R206, 1.4426950216293334961 ;  /* 0x3fb8aa3bcece7820 */ /* 0x000fe20000400000 */
[----:B------:R-:W-:-:S06]  /*f1e0*/  FMUL R195, R195, 1.4426950216293334961 ;  /* 0x3fb8aa3bc3c37820 */ /* 0x000fcc0000400000 */
[----:B------:R-:W1:Y:S01]  /*f1f0*/  MUFU.EX2 R203, R203 ;  /* 0x000000cb00cb7308 */ /* 0x000e620000000800 */
[----:B0-----:R-:W-:Y:S02]  /*f200*/  SEL R188, R189, R191, !P1 ;  /* 0x000000bfbdbc7207 */ /* 0x001fe40004800000 */
[----:B------:R-:W-:Y:S01]  /*f210*/  SEL R189, R191, R189, !P1 ;  /* 0x000000bdbfbd7207 */ /* 0x000fe20004800000 */
[----:B------:R-:W-:-:S04]  /*f220*/  FFMA R191, R200, UR45, -R167 ;  /* 0x0000002dc8bf7c23 */ /* 0x000fc800080008a7 */
[----:B------:R0:W-:Y:S01]  /*f230*/  MUFU.EX2 R200, R206 ;  /* 0x000000ce00c87308 */ /* 0x0001e20000000800 */
[----:B------:R-:W-:Y:S01]  /*f240*/  FMUL R191, R191, 1.4426950216293334961 ;  /* 0x3fb8aa3bbfbf7820 */ /* 0x000fe20000400000 */
[----:B------:R-:W-:Y:S01]  /*f250*/  FFMA R163, R210, UR45, -R222 ;  /* 0x0000002dd2a37c23 */ /* 0x000fe200080008de */
[----:B0-----:R-:W-:-:S05]  /*f260*/  FFMA R206, R201, UR45, -R167 ;  /* 0x0000002dc9ce7c23 */ /* 0x001fca00080008a7 */
[----:B------:R-:W0:Y:S01]  /*f270*/  MUFU.EX2 R195, R195 ;  /* 0x000000c300c37308 */ /* 0x000e220000000800 */
[----:B------:R-:W-:Y:S01]  /*f280*/  FMUL R206, R206, 1.4426950216293334961 ;  /* 0x3fb8aa3bcece7820 */ /* 0x000fe20000400000 */
[----:B------:R-:W-:-:S06]  /*f290*/  FFMA R210, R204, UR45, -R167 ;  /* 0x0000002dccd27c23 */ /* 0x000fcc00080008a7 */
[----:B------:R1:W-:Y:S01]  /*f2a0*/  MUFU.EX2 R201, R191 ;  /* 0x000000bf00c97308 */ /* 0x0003e20000000800 */
[--C-:B------:R-:W-:Y:S01]  /*f2b0*/  FFMA R211, R211, UR45, -R222.reuse ;  /* 0x0000002dd3d37c23 */ /* 0x100fe200080008de */
[----:B------:R-:W-:-:S06]  /*f2c0*/  FFMA R162, R207, UR45, -R222 ;  /* 0x0000002dcfa27c23 */ /* 0x000fcc00080008de */
[----:B------:R2:W-:Y:S01]  /*f2d0*/  MUFU.EX2 R204, R206 ;  /* 0x000000ce00cc7308 */ /* 0x0005e20000000800 */
[----:B-1----:R-:W-:Y:S01]  /*f2e0*/  F2FP.SATFINITE.E4M3.F32.PACK_AB_MERGE_C R191, R6, R2, RZ ;  /* 0x0000000206bf723e */ /* 0x002fe200048070ff */
[----:B------:R-:W-:-:S03]  /*f2f0*/  FFMA R207, R205, UR45, -R167 ;  /* 0x0000002dcdcf7c23 */ /* 0x000fc600080008a7 */
[----:B------:R-:W-:Y:S02]  /*f300*/  F2FP.SATFINITE.E4M3.F32.PACK_AB_MERGE_C R191, R202, R199, R191 ;  /* 0x000000c7cabf723e */ /* 0x000fe400048070bf */
[----:B--2---:R-:W-:Y:S01]  /*f310*/  F2FP.SATFINITE.E4M3.F32.PACK_AB_MERGE_C R206, R221, R8, RZ ;  /* 0x00000008ddce723e */ /* 0x004fe200048070ff */
[----:B------:R-:W-:-:S03]  /*f320*/  FMUL R166, R211, 1.4426950216293334961 ;  /* 0x3fb8aa3bd3a67820 */ /* 0x000fc60000400000 */
[----:B------:R-:W-:Y:S01]  /*f330*/  F2FP.SATFINITE.E4M3.F32.PACK_AB_MERGE_C R206, R192, R203, R206 ;  /* 0x000000cbc0ce723e */ /* 0x000fe200048070ce */
[--C-:B------:R-:W-:Y:S01]  /*f340*/  FFMA R208, R208, UR45, -R167.reuse ;  /* 0x0000002dd0d07c23 */ /* 0x100fe200080008a7 */
[--C-:B------:R-:W-:Y:S01]  /*f350*/  FFMA R209, R209, UR45, -R167.reuse ;  /* 0x0000002dd1d17c23 */ /* 0x100fe200080008a7 */
[----:B------:R-:W-:Y:S01]  /*f360*/  FMUL R210, R210, 1.4426950216293334961 ;  /* 0x3fb8aa3bd2d27820 */ /* 0x000fe20000400000 */
[----:B------:R-:W-:Y:S02]  /*f370*/  SEL R211, R191, R206, !P1 ;  /* 0x000000cebfd37207 */ /* 0x000fe40004800000 */
[----:B------:R-:W-:Y:S01]  /*f380*/  SEL R191, R206, R191, !P1 ;  /* 0x000000bfcebf7207 */ /* 0x000fe20004800000 */
[----:B------:R-:W-:Y:S01]  /*f390*/  FMUL R206, R207, 1.4426950216293334961 ;  /* 0x3fb8aa3bcfce7820 */ /* 0x000fe20000400000 */
[----:B------:R-:W-:Y:S01]  /*f3a0*/  FMUL R207, R208, 1.4426950216293334961 ;  /* 0x3fb8aa3bd0cf7820 */ /* 0x000fe20000400000 */
[----:B------:R-:W-:Y:S01]  /*f3b0*/  FMUL R208, R209, 1.4426950216293334961 ;  /* 0x3fb8aa3bd1d07820 */ /* 0x000fe20000400000 */
[----:B------:R0:W-:Y:S01]  /*f3c0*/  MUFU.EX2 R205, R210 ;  /* 0x000000d200cd7308 */ /* 0x0001e20000000800 */
[----:B------:R-:W-:Y:S01]  /*f3d0*/  FFMA R209, R212, UR45, -R167 ;  /* 0x0000002dd4d17c23 */ /* 0x000fe200080008a7 */
[----:B------:R-:W-:Y:S01]  /*f3e0*/  F2FP.SATFINITE.E4M3.F32.PACK_AB_MERGE_C R212, R251, R252, RZ ;  /* 0x000000fcfbd4723e */ /* 0x000fe200048070ff */
[--C-:B------:R-:W-:Y:S01]  /*f3f0*/  FFMA R214, R214, UR45, -R222.reuse ;  /* 0x0000002dd6d67c23 */ /* 0x100fe200080008de */
[----:B------:R-:W-:Y:S01]  /*f400*/  FFMA R215, R215, UR45, -R222 ;  /* 0x0000002dd7d77c23 */ /* 0x000fe200080008de */
[----:B0-----:R-:W-:-:S02]  /*f410*/  F2FP.SATFINITE.E4M3.F32.PACK_AB_MERGE_C R210, R195, R249, RZ ;  /* 0x000000f9c3d2723e */ /* 0x001fc400048070ff */
[----:B------:R-:W-:Y:S01]  /*f420*/  FMUL R170, R214, 1.4426950216293334961 ;  /* 0x3fb8aa3bd6aa7820 */ /* 0x000fe20000400000 */
[----:B------:R-:W-:Y:S02]  /*f430*/  F2FP.SATFINITE.E4M3.F32.PACK_AB_MERGE_C R212, R196, R193, R212 ;  /* 0x000000c1c4d4723e */ /* 0x000fe400048070d4 */
[----:B------:R-:W-:Y:S01]  /*f440*/  F2FP.SATFINITE.E4M3.F32.PACK_AB_MERGE_C R210, R200, R197, R210 ;  /* 0x000000c5c8d2723e */ /* 0x000fe200048070d2 */
[----:B------:R-:W-:Y:S01]  /*f450*/  FMUL R163, R163, 1.4426950216293334961 ;  /* 0x3fb8aa3ba3a37820 */ /* 0x000fe20000400000 */
[----:B------:R-:W-:Y:S01]  /*f460*/  FMUL R171, R215, 1.4426950216293334961 ;  /* 0x3fb8aa3bd7ab7820 */ /* 0x000fe20000400000 */
[----:B------:R-:W-:Y:S01]  /*f470*/  FFMA R214, R213, UR45, -R167 ;  /* 0x0000002dd5d67c23 */ /* 0x000fe200080008a7 */
[----:B------:R-:W-:Y:S01]  /*f480*/  FMUL R194, R194, 1.4426950216293334961 ;  /* 0x3fb8aa3bc2c27820 */ /* 0x000fe20000400000 */
[----:B------:R-:W-:Y:S01]  /*f490*/  FMUL R162, R162, 1.4426950216293334961 ;  /* 0x3fb8aa3ba2a27820 */ /* 0x000fe20000400000 */
[----:B------:R-:W-:Y:S01]  /*f4a0*/  SEL R213, R212, R210, !P1 ;  /* 0x000000d2d4d57207 */ /* 0x000fe20004800000 */
[----:B------:R-:W-:Y:S01]  /*f4b0*/  FMUL R209, R209, 1.4426950216293334961 ;  /* 0x3fb8aa3bd1d17820 */ /* 0x000fe20000400000 */
[----:B------:R-:W-:Y:S01]  /*f4c0*/  SEL R212, R210, R212, !P1 ;  /* 0x000000d4d2d47207 */ /* 0x000fe20004800000 */
[----:B------:R-:W-:Y:S01]  /*f4d0*/  FMUL R210, R214, 1.4426950216293334961 ;  /* 0x3fb8aa3bd6d27820 */ /* 0x000fe20000400000 */
[----:B------:R-:W-:Y:S08]  /*f4e0*/  MUFU.EX2 R163, R163 ;  /* 0x000000a300a37308 */ /* 0x000ff00000000800 */
[----:B------:R-:W-:Y:S08]  /*f4f0*/  MUFU.EX2 R166, R166 ;  /* 0x000000a600a67308 */ /* 0x000ff00000000800 */
[----:B------:R-:W-:Y:S08]  /*f500*/  MUFU.EX2 R170, R170 ;  /* 0x000000aa00aa7308 */ /* 0x000ff00000000800 */
[----:B------:R-:W0:Y:S08]  /*f510*/  MUFU.EX2 R171, R171 ;  /* 0x000000ab00ab7308 */ /* 0x000e300000000800 */
[----:B------:R-:W-:Y:S08]  /*f520*/  MUFU.EX2 R194, R194 ;  /* 0x000000c200c27308 */ /* 0x000ff00000000800 */
[----:B------:R-:W-:Y:S08]  /*f530*/  MUFU.EX2 R175, R175 ;  /* 0x000000af00af7308 */ /* 0x000ff00000000800 */
[----:B------:R-:W-:Y:S08]  /*f540*/  MUFU.EX2 R159, R159 ;  /* 0x0000009f009f7308 */ /* 0x000ff00000000800 */
[----:B------:R-:W1:Y:S08]  /*f550*/  MUFU.EX2 R162, R162 ;  /* 0x000000a200a27308 */ /* 0x000e700000000800 */
[----:B------:R-:W-:Y:S08]  /*f560*/  MUFU.EX2 R207, R207 ;  /* 0x000000cf00cf7308 */ /* 0x000ff00000000800 */
[----:B------:R-:W2:Y:S08]  /*f570*/  MUFU.EX2 R208, R208 ;  /* 0x000000d000d07308 */ /* 0x000eb00000000800 */
[----:B------:R-:W-:Y:S08]  /*f580*/  MUFU.EX2 R209, R209 ;  /* 0x000000d100d17308 */ /* 0x000ff00000000800 */
[----:B------:R-:W2:Y:S08]  /*f590*/  MUFU.EX2 R210, R210 ;  /* 0x000000d200d27308 */ /* 0x000eb00000000800 */
[----:B------:R-:W2:Y:S01]  /*f5a0*/  MUFU.EX2 R206, R206 ;  /* 0x000000ce00ce7308 */ /* 0x000ea20000000800 */
[----:B------:R2:W-:Y:S01]  /*f5b0*/  STS.U8 [R3+UR21+0xa000], R245 ;  /* 0x00a000f503007988 */ /* 0x0005e20008000015 */
[----:B0-----:R-:W-:-:S02]  /*f5c0*/  F2FP.SATFINITE.E4M3.F32.PACK_AB_MERGE_C R214, R171, R170, RZ ;  /* 0x000000aaabd6723e */ /* 0x001fc400048070ff */
[----:B-1----:R-:W-:Y:S01]  /*f5d0*/  F2FP.SATFINITE.E4M3.F32.PACK_AB_MERGE_C R215, R162, R159, RZ ;  /* 0x0000009fa2d7723e */ /* 0x002fe200048070ff */
[----:B------:R0:W-:Y:S01]  /*f5e0*/  STS.U8 [R3+UR21+0x9800], R247 ;  /* 0x009800f703007988 */ /* 0x0001e20008000015 */
[----:B--2---:R-:W-:Y:S02]  /*f5f0*/  F2FP.SATFINITE.E4M3.F32.PACK_AB_MERGE_C R245, R166, R163, RZ ;  /* 0x000000a3a6f5723e */ /* 0x004fe400048070ff */
[----:B0-----:R-:W-:Y:S02]  /*f600*/  F2FP.SATFINITE.E4M3.F32.PACK_AB_MERGE_C R247, R175, R194, RZ ;  /* 0x000000c2aff7723e */ /* 0x001fe400048070ff */
[----:B------:R-:W-:Y:S02]  /*f610*/  F2FP.SATFINITE.E4M3.F32.PACK_AB_MERGE_C R245, R208, R207, R245 ;  /* 0x000000cfd0f5723e */ /* 0x000fe400048070f5 */
[----:B------:R-:W-:Y:S02]  /*f620*/  F2FP.SATFINITE.E4M3.F32.PACK_AB_MERGE_C R214, R210, R209, R214 ;  /* 0x000000d1d2d6723e */ /* 0x000fe400048070d6 */
[----:B------:R-:W-:-:S02]  /*f630*/  F2FP.SATFINITE.E4M3.F32.PACK_AB_MERGE_C R247, R204, R201, R247 ;  /* 0x000000c9ccf7723e */ /* 0x000fc400048070f7 */
[----:B------:R-:W-:Y:S01]  /*f640*/  F2FP.SATFINITE.E4M3.F32.PACK_AB_MERGE_C R215, R206, R205, R215 ;  /* 0x000000cdced7723e */ /* 0x000fe200048070d7 */
[----:B------:R0:W-:Y:S04]  /*f650*/  STS.U8 [R3+UR21+0x9c00], R246 ;  /* 0x009c00f603007988 */ /* 0x0001e80008000015 */
[----:B------:R1:W-:Y:S04]  /*f660*/  STS.U8 [R3+UR21+0xac00], R242 ;  /* 0x00ac00f203007988 */ /* 0x0003e80008000015 */
[----:B------:R2:W-:Y:S01]  /*f670*/  STS.U8 [R3+UR21+0xa800], R243 ;  /* 0x00a800f303007988 */ /* 0x0005e20008000015 */
[----:B0-----:R-:W-:-:S02]  /*f680*/  LOP3.LUT R246, R7, 0x1, RZ, 0x3c, !PT ;  /* 0x0000000107f67812 */ /* 0x001fc400078e3cff */
[----:B-1----:R-:W-:Y:S02]  /*f690*/  SEL R242, R245, R214, !P1 ;  /* 0x000000d6f5f27207 */ /* 0x002fe40004800000 */
[----:B------:R-:W-:Y:S02]  /*f6a0*/  SEL R245, R214, R245, !P1 ;  /* 0x000000f5d6f57207 */ /* 0x000fe40004800000 */
[----:B--2---:R-:W-:Y:S02]  /*f6b0*/  SEL R243, R247, R215, !P1 ;  /* 0x000000d7f7f37207 */ /* 0x004fe40004800000 */
[----:B------:R-:W-:Y:S01]  /*f6c0*/  SEL R247, R215, R247, !P1 ;  /* 0x000000f7d7f77207 */ /* 0x000fe20004800000 */
[----:B------:R-:W-:Y:S04]  /*f6d0*/  SHFL.IDX PT, R214, R191, R246, 0x1f ;  /* 0x00001ff6bfd67589 */ /* 0x000fe800000e0000 */
[----:B------:R-:W-:Y:S04]  /*f6e0*/  SHFL.IDX PT, R215, R184, R246, 0x1f ;  /* 0x00001ff6b8d77589 */ /* 0x000fe800000e0000 */
[----:B------:R0:W-:Y:S04]  /*f6f0*/  STS.U8 [R3+UR21+0xd000], R4 ;  /* 0x00d0000403007988 */ /* 0x0001e80008000015 */
[----:B------:R-:W-:Y:S04]  /*f700*/  STS.U8 [R3+UR21+0xa400], R244 ;  /* 0x00a400f403007988 */ /* 0x000fe80008000015 */
[----:B------:R-:W-:Y:S04]  /*f710*/  SHFL.IDX PT, R184, R189, R246, 0x1f ;  /* 0x00001ff6bdb87589 */ /* 0x000fe800000e0000 */
[----:B------:R1:W-:Y:S04]  /*f720*/  SHFL.IDX PT, R191, R245, R246, 0x1f ;  /* 0x00001ff6f5bf7589 */ /* 0x0003e800000e0000 */
[----:B0-----:R-:W2:Y:S04]  /*f730*/  LDL.LU R4, [R1+0x118] ;  /* 0x0001180001047983 */ /* 0x001ea80000300800 */
[----:B------:R-:W-:Y:S04]  /*f740*/  SHFL.IDX PT, R244, R176, R246, 0x1f ;  /* 0x00001ff6b0f47589 */ /* 0x000fe800000e0000 */
[----:B------:R-:W-:Y:S04]  /*f750*/  SHFL.IDX PT, R180, R180, R246, 0x1f ;  /* 0x00001ff6b4b47589 */ /* 0x000fe800000e0000 */
[----:B------:R-:W-:Y:S04]  /*f760*/  SHFL.IDX PT, R212, R212, R246, 0x1f ;  /* 0x00001ff6d4d47589 */ /* 0x000fe800000e0000 */
[----:B------:R0:W-:Y:S04]  /*f770*/  SHFL.IDX PT, R189, R247, R246, 0x1f ;  /* 0x00001ff6f7bd7589 */ /* 0x0001e800000e0000 */
[----:B-1----:R-:W2:Y:S04]  /*f780*/  LDL.LU R245, [R1+0x74] ;  /* 0x0000740001f57983 */ /* 0x002ea80000300800 */
[----:B------:R1:W-:Y:S04]  /*f790*/  STS.U8 [R3+UR21+0xb000], R248 ;  /* 0x00b000f803007988 */ /* 0x0003e80008000015 */
[----:B0-----:R-:W2:Y:S04]  /*f7a0*/  LDL.LU R246, [R1+0x60] ;  /* 0x0000600001f67983 */ /* 0x001ea80000300800 */
[----:B------:R-:W2:Y:S04]  /*f7b0*/  LDL.LU R247, [R1+0x4c] ;  /* 0x00004c0001f77983 */ /* 0x000ea80000300800 */
[----:B------:R0:W-:Y:S04]  /*f7c0*/  STS.U8 [R3+UR21+0xb400], R250 ;  /* 0x00b400fa03007988 */ /* 0x0001e80008000015 */
[----:B-1----:R-:W2:Y:S04]  /*f7d0*/  LDL.LU R248, [R1+0x3c] ;  /* 0x00003c0001f87983 */ /* 0x002ea80000300800 */
[----:B------:R1:W-:Y:S04]  /*f7e0*/  STS.U8 [R3+UR21+0xd400], R220 ;  /* 0x00d400dc03007988 */ /* 0x0003e80008000015 */
[----:B0-----:R-:W2:Y:S04]  /*f7f0*/  LDL.LU R250, [R1+0x24] ;  /* 0x0000240001fa7983 */ /* 0x001ea80000300800 */
        /* <DEDUP_REMOVED lines=16> */
[----:B-1----:R-:W2:Y:S04]  /*f900*/  LDL.LU R238, [R1+0x10c] ;  /* 0x00010c0001ee7983 */ /* 0x002ea80000300800 */
[----:B------:R0:W-:Y:S04]  /*f910*/  STS.U8 [R3+UR21+0xcc00], R5 ;  /* 0x00cc000503007988 */ /* 0x0001e80008000015 */
[----:B------:R-:W-:Y:S01]  /*f920*/  STS.U8 [R3+UR21+0xf800], R158 ;  /* 0x00f8009e03007988 */ /* 0x000fe20008000015 */
[----:B0-----:R-:W-:-:S03]  /*f930*/  LOP3.LUT R5, R3, 0x20, RZ, 0x3c, !PT ;  /* 0x0000002003057812 */ /* 0x001fc600078e3cff */
[----:B------:R-:W-:Y:S04]  /*f940*/  STS.U8 [R3+UR21+0xfc00], R178 ;  /* 0x00fc00b203007988 */ /* 0x000fe80008000015 */
[----:B----4-:R0:W-:Y:S04]  /*f950*/  STS.U8 [R5+UR21+0x8100], R10 ;  /* 0x0081000a05007988 */ /* 0x0101e80008000015 */
[----:B---3--:R1:W-:Y:S04]  /*f960*/  STS.U8 [R5+UR21+0x8500], R9 ;  /* 0x0085000905007988 */ /* 0x0083e80008000015 */
[----:B------:R3:W-:Y:S04]  /*f970*/  STS.U8 [R5+UR21+0x8900], R225 ;  /* 0x008900e105007988 */ /* 0x0007e80008000015 */
[----:B0-----:R-:W4:Y:S04]  /*f980*/  LDL.LU R10, [R1+0x604] ;  /* 0x00060400010a7983 */ /* 0x001f280000300800 */
[----:B-1----:R-:W4:Y:S04]  /*f990*/  LDL.LU R9, [R1+0x600] ;  /* 0x0006000001097983 */ /* 0x002f280000300800 */
[----:B---3--:R-:W3:Y:S04]  /*f9a0*/  LDL.LU R225, [R1+0x5fc] ;  /* 0x0005fc0001e17983 */ /* 0x008ee80000300800 */
[----:B------:R0:W-:Y:S04]  /*f9b0*/  STS.U8 [R5+UR21+0x8d00], R227 ;  /* 0x008d00e305007988 */ /* 0x0001e80008000015 */
[----:B------:R1:W-:Y:S04]  /*f9c0*/  STS.U8 [R5+UR21+0x9100], R241 ;  /* 0x009100f105007988 */ /* 0x0003e80008000015 */
[----:B0-----:R-:W3:Y:S04]  /*f9d0*/  LDL.LU R227, [R1+0x5f8] ;  /* 0x0005f80001e37983 */ /* 0x001ee80000300800 */
[----:B-1----:R-:W4:Y:S04]  /*f9e0*/  LDL.LU R241, [R1+0x5f4] ;  /* 0x0005f40001f17983 */ /* 0x002f280000300800 */
[----:B--2---:R0:W-:Y:S04]  /*f9f0*/  STS.U8 [R5+UR21+0x9500], R4 ;  /* 0x0095000405007988 */ /* 0x0041e80008000015 */
[----:B0-----:R-:W2:Y:S04]  /*fa00*/  LDL.LU R4, [R1+0x5f0] ;  /* 0x0005f00001047983 */ /* 0x001ea80000300800 */
[----:B------:R0:W-:Y:S04]  /*fa10*/  STS.U8 [R5+UR21+0x9900], R238 ;  /* 0x009900ee05007988 */ /* 0x0001e80008000015 */
[----:B------:R1:W-:Y:S04]  /*fa20*/  STS.U8 [R5+UR21+0x9d00], R234 ;  /* 0x009d00ea05007988 */ /* 0x0003e80008000015 */
[----:B------:R1:W-:Y:S04]  /*fa30*/  STS.U8 [R5+UR21+0xa100], R230 ;  /* 0x00a100e605007988 */ /* 0x0003e80008000015 */
[----:B0-----:R-:W3:Y:S04]  /*fa40*/  LDL.LU R238, [R1+0x114] ;  /* 0x0001140001ee7983 */ /* 0x001ee80000300800 */
[----:B-1----:R-:W2:Y:S04]  /*fa50*/  LDL.LU R234, [R1+0x104] ;  /* 0x0001040001ea7983 */ /* 0x002ea80000300800 */
[----:B------:R0:W-:Y:S04]  /*fa60*/  STS.U8 [R5+UR21+0xa500], R224 ;  /* 0x00a500e005007988 */ /* 0x0001e80008000015 */
[----:B------:R-:W2:Y:S04]  /*fa70*/  LDL.LU R230, [R1+0xf8] ;  /* 0x0000f80001e67983 */ /* 0x000ea80000300800 */
        /* <DEDUP_REMOVED lines=20> */
[----:B----4-:R1:W-:Y:S04]  /*fbc0*/  STS.U8 [R5+UR21+0xd100], R241 ;  /* 0x00d100f105007988 */ /* 0x0103e80008000015 */
[----:B0-----:R-:W4:Y:S04]  /*fbd0*/  LDL.LU R250, [R1+0x30] ;  /* 0x0000300001fa7983 */ /* 0x001f280000300800 */
[----:B------:R0:W-:Y:S04]  /*fbe0*/  STS.U8 [R5+UR21+0xd500], R9 ;  /* 0x00d5000905007988 */ /* 0x0001e80008000015 */
[----:B-1----:R-:W3:Y:S04]  /*fbf0*/  LDL.LU R241, [R1+0x124] ;  /* 0x0001240001f17983 */ /* 0x002ee80000300800 */
[----:B------:R1:W-:Y:S04]  /*fc00*/  STS.U8 [R5+UR21+0xd900], R13 ;  /* 0x00d9000d05007988 */ /* 0x0003e80008000015 */
[----:B0-----:R-:W2:Y:S04]  /*fc10*/  LDL.LU R9, [R1+0x130] ;  /* 0x0001300001097983 */ /* 0x001ea80000300800 */
[----:B------:R0:W-:Y:S04]  /*fc20*/  STS.U8 [R5+UR21+0xdd00], R17 ;  /* 0x00dd001105007988 */ /* 0x0001e80008000015 */
[----:B-1----:R-:W4:Y:S04]  /*fc30*/  LDL.LU R13, [R1+0x140] ;  /* 0x00014000010d7983 */ /* 0x002f280000300800 */
[----:B------:R1:W-:Y:S04]  /*fc40*/  STS.U8 [R5+UR21+0xe100], R21 ;  /* 0x00e1001505007988 */ /* 0x0003e80008000015 */
[----:B0-----:R-:W3:Y:S04]  /*fc50*/  LDL.LU R17, [R1+0x14c] ;  /* 0x00014c0001117983 */ /* 0x001ee80000300800 */
[----:B-1----:R-:W2:Y:S04]  /*fc60*/  LDL.LU R21, [R1+0x15c] ;  /* 0x00015c0001157983 */ /* 0x002ea80000300800 */
[----:B------:R0:W-:Y:S04]  /*fc70*/  STS.U8 [R5+UR21+0xe500], R217 ;  /* 0x00e500d905007988 */ /* 0x0001e80008000015 */
[----:B0-----:R-:W4:Y:S01]  /*fc80*/  LDL.LU R5, [R1+0x5ec] ;  /* 0x0005ec0001057983 */ /* 0x001f220000300800 */
[----:B------:R-:W-:-:S05]  /*fc90*/  LOP3.LUT R217, R3, 0x20, RZ, 0x3c, !PT ;  /* 0x0000002003d97812 */ /* 0x000fca00078e3cff */
[----:B------:R0:W-:Y:S02]  /*fca0*/  STS.U8 [R217+UR21+0xe900], R226 ;  /* 0x00e900e2d9007988 */ /* 0x0001e40008000015 */
[C---:B0-----:R-:W-:Y:S02]  /*fcb0*/  LOP3.LUT R226, R3.reuse, 0x20, RZ, 0x3c, !PT ;  /* 0x0000002003e27812 */ /* 0x041fe400078e3cff */
[----:B------:R-:W-:-:S03]  /*fcc0*/  LOP3.LUT R217, R3, 0x40, RZ, 0x3c, !PT ;  /* 0x0000004003d97812 */ /* 0x000fc600078e3cff */
[----:B------:R-:W-:Y:S04]  /*fcd0*/  STS.U8 [R226+UR21+0xed00], R231 ;  /* 0x00ed00e7e2007988 */ /* 0x000fe80008000015 */
[----:B------:R-:W-:Y:S04]  /*fce0*/  STS.U8 [R226+UR21+0xf100], R235 ;  /* 0x00f100ebe2007988 */ /* 0x000fe80008000015 */
[----:B------:R-:W-:Y:S04]  /*fcf0*/  STS.U8 [R226+UR21+0xf500], R239 ;  /* 0x00f500efe2007988 */ /* 0x000fe80008000015 */
[----:B------:R-:W-:Y:S04]  /*fd00*/  STS.U8 [R226+UR21+0xf900], R179 ;  /* 0x00f900b3e2007988 */ /* 0x000fe80008000015 */
[----:B------:R-:W-:Y:S04]  /*fd10*/  STS.U8 [R226+UR21+0xfd00], R182 ;  /* 0x00fd00b6e2007988 */ /* 0x000fe80008000015 */
[----:B--2---:R-:W-:Y:S04]  /*fd20*/  STS.U8 [R217+UR21+0x8200], R21 ;  /* 0x00820015d9007988 */ /* 0x004fe80008000015 */
[----:B---3--:R-:W-:Y:S04]  /*fd30*/  STS.U8 [R217+UR21+0x8600], R17 ;  /* 0x00860011d9007988 */ /* 0x008fe80008000015 */
[----:B----4-:R-:W-:Y:S04]  /*fd40*/  STS.U8 [R217+UR21+0x8a00], R13 ;  /* 0x008a000dd9007988 */ /* 0x010fe80008000015 */
        /* <DEDUP_REMOVED lines=17> */
[----:B0-----:R-:W2:Y:S04]  /*fe60*/  LDL.LU R5, [R1+0x5e8] ;  /* 0x0005e80001057983 */ /* 0x001ea80000300800 */
[----:B------:R-:W3:Y:S04]  /*fe70*/  LDL.LU R21, [R1+0x158] ;  /* 0x0001580001157983 */ /* 0x000ee80000300800 */
[----:B------:R-:W4:Y:S04]  /*fe80*/  LDL.LU R17, [R1+0x148] ;  /* 0x0001480001117983 */ /* 0x000f280000300800 */
[----:B------:R-:W2:Y:S04]  /*fe90*/  LDL.LU R13, [R1+0x13c] ;  /* 0x00013c00010d7983 */ /* 0x000ea80000300800 */
        /* <DEDUP_REMOVED lines=15> */
[----:B------:R-:W-:Y:S04]  /*ff90*/  STS.U8 [R217+UR21+0xd200], R227 ;  /* 0x00d200e3d9007988 */ /* 0x000fe80008000015 */
        /* <DEDUP_REMOVED lines=13> */
[----:B----4-:R-:W-:Y:S04]  /*10070*/  STS.U8 [R12+UR21+0x8700], R17 ;  /* 0x008700110c007988 */ /* 0x010fe80008000015 */
[----:B--2---:R-:W-:Y:S04]  /*10080*/  STS.U8 [R12+UR21+0x8b00], R13 ;  /* 0x008b000d0c007988 */ /* 0x004fe80008000015 */
        /* <DEDUP_REMOVED lines=15> */
[----:B0-----:R-:W2:Y:S04]  /*10180*/  LDL.LU R248, [R1+0x34] ;  /* 0x0000340001f87983 */ /* 0x001ea80000300800 */
[----:B------:R0:W-:Y:S04]  /*10190*/  STS.U8 [R12+UR21+0xcb00], R5 ;  /* 0x00cb00050c007988 */ /* 0x0001e80008000015 */
[----:B------:R1:W-:Y:S04]  /*101a0*/  STS.U8 [R12+UR21+0xcf00], R4 ;  /* 0x00cf00040c007988 */ /* 0x0003e80008000015 */
[----:B0-----:R-:W3:Y:S04]  /*101b0*/  LDL.LU R5, [R1+0x5e4] ;  /* 0x0005e40001057983 */ /* 0x001ee80000300800 */
[----:B-1----:R-:W4:Y:S04]  /*101c0*/  LDL.LU R4, [R1+0x5e0] ;  /* 0x0005e00001047983 */ /* 0x002f280000300800 */
[----:B------:R-:W3:Y:S04]  /*101d0*/  LDL.LU R250, [R1+0x38] ;  /* 0x0000380001fa7983 */ /* 0x000ee80000300800 */
[----:B------:R-:W-:Y:S04]  /*101e0*/  STS.U8 [R12+UR21+0xd300], R225 ;  /* 0x00d300e10c007988 */ /* 0x000fe80008000015 */
[----:B------:R-:W-:Y:S04]  /*101f0*/  STS.U8 [R12+UR21+0xd700], R11 ;  /* 0x00d7000b0c007988 */ /* 0x000fe80008000015 */
[----:B------:R0:W-:Y:S04]  /*10200*/  STS.U8 [R12+UR21+0xdb00], R15 ;  /* 0x00db000f0c007988 */ /* 0x0001e80008000015 */
[----:B------:R-:W-:Y:S04]  /*10210*/  STS.U8 [R12+UR21+0xdf00], R19 ;  /* 0x00df00130c007988 */ /* 0x000fe80008000015 */
[----:B------:R-:W-:Y:S01]  /*10220*/  STS.U8 [R12+UR21+0xe300], R23 ;  /* 0x00e300170c007988 */ /* 0x000fe20008000015 */
[----:B------:R-:W-:Y:S01]  /*10230*/  FADD R154, R174, R154 ;  /* 0x0000009aae9a7221 */ /* 0x000fe20000000000 */
[----:B0-----:R-:W0:Y:S02]  /*10240*/  LDC R15, c[0x0][0x280] ;  /* 0x0000a000ff0f7b82 */ /* 0x001e240000000800 */
[----:B------:R-:W-:Y:S04]  /*10250*/  STS.U8 [R12+UR21+0xe700], R219 ;  /* 0x00e700db0c007988 */ /* 0x000fe80008000015 */
[----:B------:R-:W-:Y:S04]  /*10260*/  STS.U8 [R12+UR21+0xeb00], R229 ;  /* 0x00eb00e50c007988 */ /* 0x000fe80008000015 */
[----:B------:R-:W-:Y:S04]  /*10270*/  STS.U8 [R12+UR21+0xef00], R233 ;  /* 0x00ef00e90c007988 */ /* 0x000fe80008000015 */
[----:B------:R-:W-:Y:S04]  /*10280*/  STS.U8 [R12+UR21+0xf300], R237 ;  /* 0x00f300ed0c007988 */ /* 0x000fe80008000015 */
[----:B------:R-:W-:Y:S04]  /*10290*/  STS.U8 [R12+UR21+0xf700], R223 ;  /* 0x00f700df0c007988 */ /* 0x000fe80008000015 */
[----:B------:R-:W-:Y:S04]  /*102a0*/  STS.U8 [R12+UR21+0xfb00], R187 ;  /* 0x00fb00bb0c007988 */ /* 0x000fe80008000015 */
[----:B------:R1:W-:Y:S01]  /*102b0*/  STS.U8 [R12+UR21+0xff00], R190 ;  /* 0x00ff00be0c007988 */ /* 0x0003e20008000015 */
[----:B------:R1:W-:Y:S06]  /*102c0*/  MEMBAR.ALL.CTA ;  /* 0x0000000000007992 */ /* 0x0003ec0000008000 */
[----:B-1----:R-:W1:Y:S04]  /*102d0*/  FENCE.VIEW.ASYNC.S ;  /* 0x00000000000073c6 */ /* 0x002e680000000000 */
[----:B------:R-:W4:Y:S04]  /*102e0*/  LDL.LU R241, [R1+0x150] ;  /* 0x0001500001f17983 */ /* 0x000f280000300800 */
[----:B------:R-:W4:Y:S04]  /*102f0*/  LDL.LU R238, [R1+0x164] ;  /* 0x0001640001ee7983 */ /* 0x000f280000300800 */
[----:B------:R-:W4:Y:S04]  /*10300*/  LDL.LU R234, [R1+0x138] ;  /* 0x0001380001ea7983 */ /* 0x000f280000300800 */
[----:B------:R-:W4:Y:S04]  /*10310*/  LDL.LU R230, [R1+0x120] ;  /* 0x0001200001e67983 */ /* 0x000f280000300800 */
[----:B------:R-:W4:Y:S04]  /*10320*/  LDL.LU R224, [R1+0x108] ;  /* 0x0001080001e07983 */ /* 0x000f280000300800 */
[----:B-1----:R-:W1:Y:S04]  /*10330*/  SHFL.IDX PT, R181, R181, R7, 0x1f ;  /* 0x00001f07b5b57589 */ /* 0x002e6800000e0000 */
[----:B------:R-:W0:Y:S04]  /*10340*/  SHFL.IDX PT, R188, R188, R7, 0x1f ;  /* 0x00001f07bcbc7589 */ /* 0x000e2800000e0000 */
[----:B------:R-:W0:Y:S04]  /*10350*/  SHFL.IDX PT, R177, R177, R7, 0x1f ;  /* 0x00001f07b1b17589 */ /* 0x000e2800000e0000 */
[----:B------:R-:W0:Y:S04]  /*10360*/  SHFL.IDX PT, R185, R185, R7, 0x1f ;  /* 0x00001f07b9b97589 */ /* 0x000e2800000e0000 */
[----:B------:R-:W0:Y:S04]  /*10370*/  SHFL.IDX PT, R243, R243, R7, 0x1f ;  /* 0x00001f07f3f37589 */ /* 0x000e2800000e0000 */
[----:B------:R-:W0:Y:S04]  /*10380*/  SHFL.IDX PT, R242, R242, R7, 0x1f ;  /* 0x00001f07f2f27589 */ /* 0x000e2800000e0000 */
[----:B------:R-:W4:Y:S04]  /*10390*/  LDL.LU R216, [R1+0xf0] ;  /* 0x0000f00001d87983 */ /* 0x000f280000300800 */
[----:B------:R-:W0:Y:S04]  /*103a0*/  SHFL.IDX PT, R211, R211, R7, 0x1f ;  /* 0x00001f07d3d37589 */ /* 0x000e2800000e0000 */
[----:B------:R-:W0:Y:S04]  /*103b0*/  SHFL.IDX PT, R213, R213, R7, 0x1f ;  /* 0x00001f07d5d57589 */ /* 0x000e2800000e0000 */
[----:B------:R-:W4:Y:S04]  /*103c0*/  LDL.LU R20, [R1+0xd8] ;  /* 0x0000d80001147983 */ /* 0x000f280000300800 */
[----:B------:R-:W4:Y:S04]  /*103d0*/  LDL.LU R16, [R1+0xc4] ;  /* 0x0000c40001107983 */ /* 0x000f280000300800 */
[----:B------:R-:W4:Y:S04]  /*103e0*/  LDL.LU R12, [R1+0xac] ;  /* 0x0000ac00010c7983 */ /* 0x000f280000300800 */
[----:B------:R-:W4:Y:S04]  /*103f0*/  LDL.LU R220, [R1+0x94] ;  /* 0x0000940001dc7983 */ /* 0x000f280000300800 */
[----:B------:R-:W4:Y:S04]  /*10400*/  LDL.LU R245, [R1+0x7c] ;  /* 0x00007c0001f57983 */ /* 0x000f280000300800 */
[----:B------:R-:W4:Y:S04]  /*10410*/  LDL.LU R246, [R1+0x64] ;  /* 0x0000640001f67983 */ /* 0x000f280000300800 */
[----:B------:R-:W4:Y:S01]  /*10420*/  LDL.LU R247, [R1+0x50] ;  /* 0x0000500001f77983 */ /* 0x000f220000300800 */
[----:B--2---:R-:W-:-:S03]  /*10430*/  FADD R9, -R222, R248 ;  /* 0x000000f8de097221 */ /* 0x004fc60000000100 */
[----:B------:R-:W2:Y:S01]  /*10440*/  LDL.LU R248, [R1+0x20] ;  /* 0x0000200001f87983 */ /* 0x000ea20000300800 */
[----:B------:R-:W-:-:S06]  /*10450*/  FMUL R9, R9, 1.4426950216293334961 ;  /* 0x3fb8aa3b09097820 */ /* 0x000fcc0000400000 */
[----:B------:R-:W0:Y:S01]  /*10460*/  MUFU.EX2 R9, R9 ;  /* 0x0000000900097308 */ /* 0x000e220000000800 */
[----:B---3--:R-:W-:Y:S01]  /*10470*/  FADD R10, -R167, R250 ;  /* 0x000000faa70a7221 */ /* 0x008fe20000000100 */
[----:B-1----:R-:W-:Y:S01]  /*10480*/  PRMT R178, R181, R5, R180 ;  /* 0x00000005b5b27216 */ /* 0x002fe200000000b4 */
[----:B------:R-:W3:Y:S02]  /*10490*/  LDL.LU R250, [R1+0x1c] ;  /* 0x00001c0001fa7983 */ /* 0x000ee40000300800 */
[----:B------:R-:W-:-:S06]  /*104a0*/  FMUL R10, R10, 1.4426950216293334961 ;  /* 0x3fb8aa3b0a0a7820 */ /* 0x000fcc0000400000 */
[----:B------:R-:W1:Y:S01]  /*104b0*/  MUFU.EX2 R10, R10 ;  /* 0x0000000a000a7308 */ /* 0x000e620000000800 */
[-C--:B----4-:R-:W-:Y:S01]  /*104c0*/  PRMT R179, R181, R4.reuse, R180 ;  /* 0x00000004b5b37216 */ /* 0x090fe200000000b4 */
[----:B0-----:R-:W-:Y:S01]  /*104d0*/  FMUL R26, R26, R9 ;  /* 0x000000091a1a7220 */ /* 0x001fe20000400000 */
[C-C-:B------:R-:W-:Y:S01]  /*104e0*/  PRMT R182, R188.reuse, R5, R184.reuse ;  /* 0x00000005bcb67216 */ /* 0x140fe200000000b8 */
[-C--:B------:R-:W-:Y:S01]  /*104f0*/  FMUL R27, R27, R9.reuse ;  /* 0x000000091b1b7220 */ /* 0x080fe20000400000 */
[----:B------:R-:W-:Y:S01]  /*10500*/  PRMT R183, R188, R4, R184 ;  /* 0x00000004bcb77216 */ /* 0x000fe200000000b8 */
[-C--:B------:R-:W-:Y:S01]  /*10510*/  FMUL R30, R30, R9.reuse ;  /* 0x000000091e1e7220 */ /* 0x080fe20000400000 */
        /* <DEDUP_REMOVED lines=60> */
[----:B------:R-:W-:Y:S01]  /*108e0*/  FMUL R151, R151, R9 ;  /* 0x0000000997977220 */ /* 0x000fe20000400000 */
[-C--:B-1----:R-:W-:Y:S01]  /*108f0*/  FMUL R24, R24, R10.reuse ;  /* 0x0000000a18187220 */ /* 0x082fe20000400000 */
        /* <DEDUP_REMOVED lines=63> */
[----:B------:R-:W-:-:S02]  /*10cf0*/  PRMT R176, R177, R5, R244 ;  /* 0x00000005b1b07216 */ /* 0x000fc400000000f4 */
[CCC-:B------:R-:W-:Y:S02]  /*10d00*/  PRMT R180, R185.reuse, R5.reuse, R215.reuse ;  /* 0x00000005b9b47216 */ /* 0x1c0fe400000000d7 */
[-C--:B------:R-:W-:Y:S02]  /*10d10*/  PRMT R181, R185, R4.reuse, R215 ;  /* 0x00000004b9b57216 */ /* 0x080fe400000000d7 */
[-C--:B------:R-:W-:Y:S02]  /*10d20*/  PRMT R188, R243, R5.reuse, R189 ;  /* 0x00000005f3bc7216 */ /* 0x080fe400000000bd */
[-C--:B------:R-:W-:Y:S02]  /*10d30*/  PRMT R190, R242, R5.reuse, R191 ;  /* 0x00000005f2be7216 */ /* 0x080fe400000000bf */
[----:B------:R-:W-:Y:S02]  /*10d40*/  PRMT R177, R177, R4, R244 ;  /* 0x00000004b1b17216 */ /* 0x000fe400000000f4 */
[----:B------:R-:W-:-:S02]  /*10d50*/  PRMT R184, R211, R5, R214 ;  /* 0x00000005d3b87216 */ /* 0x000fc400000000d6 */
[-C--:B------:R-:W-:Y:S02]  /*10d60*/  PRMT R185, R211, R4.reuse, R214 ;  /* 0x00000004d3b97216 */ /* 0x080fe400000000d6 */
[C-C-:B------:R-:W-:Y:S02]  /*10d70*/  PRMT R186, R213.reuse, R5, R212.reuse ;  /* 0x00000005d5ba7216 */ /* 0x140fe400000000d4 */
[-C--:B------:R-:W-:Y:S02]  /*10d80*/  PRMT R187, R213, R4.reuse, R212 ;  /* 0x00000004d5bb7216 */ /* 0x080fe400000000d4 */
[-C--:B------:R-:W-:Y:S02]  /*10d90*/  PRMT R189, R243, R4.reuse, R189 ;  /* 0x00000004f3bd7216 */ /* 0x080fe400000000bd */
[----:B------:R-:W-:Y:S01]  /*10da0*/  PRMT R191, R242, R4, R191 ;  /* 0x00000004f2bf7216 */ /* 0x000fe200000000bf */
[----:B------:R-:W-:Y:S06]  /*10db0*/  BAR.SYNC.DEFER_BLOCKING 0x0 ;  /* 0x0000000000007b1d */ /* 0x000fec0000010000 */
[----:B------:R-:W-:-:S06]  /*10dc0*/  WARPGROUP.ARRIVE ;  /* 0x00000000000079c5 */ /* 0x000fcc0000000000 */
[----:B------:R-:W-:Y:S01]  /*10dd0*/  QGMMA.64x256x32.F32.E4M3.E4M3 R24, R176, gdesc[UR16], R24 ;  /* 0x03e00010b0187df3 */ /* 0x000fe20008700818 */
[----:B------:R-:W-:-:S04]  /*10de0*/  FADD R11, R238, R241 ;  /* 0x000000f1ee0b7221 */ /* 0x000fc80000000000 */
        /* <DEDUP_REMOVED lines=8> */
[----:B------:R-:W-:Y:S01]  /*10e70*/  FADD R11, R245, R11 ;  /* 0x0000000bf50b7221 */ /* 0x000fe20000000000 */
[----:B------:R-:W-:Y:S03]  /*10e80*/  QGMMA.64x256x32.F32.E4M3.E4M3 R24, R180, gdesc[UR12], R24 ;  /* 0x03e0000cb4187df3 */ /* 0x000fe60008700818 */
[----:B------:R-:W-:-:S04]  /*10e90*/  FADD R11, R246, R11 ;  /* 0x0000000bf60b7221 */ /* 0x000fc80000000000 */
[----:B------:R-:W-:-:S04]  /*10ea0*/  FADD R11, R247, R11 ;  /* 0x0000000bf70b7221 */ /* 0x000fc80000000000 */
[----:B--2---:R-:W-:-:S04]  /*10eb0*/  FADD R11, R248, R11 ;  /* 0x0000000bf80b7221 */ /* 0x004fc80000000000 */
[----:B---3--:R-:W-:-:S04]  /*10ec0*/  FADD R11, R250, R11 ;  /* 0x0000000bfa0b7221 */ /* 0x008fc80000000000 */
[----:B------:R-:W-:Y:S02]  /*10ed0*/  FADD R11, R0, R11 ;  /* 0x0000000b000b7221 */ /* 0x000fe40000000000 */
[----:B------:R0:W5:Y:S02]  /*10ee0*/  LDL.LU R0, [R1+0x5dc] ;  /* 0x0005dc0001007983 */ /* 0x0001640000300800 */
[----:B------:R-:W-:Y:S02]  /*10ef0*/  FADD R11, R2, R11 ;  /* 0x0000000b020b7221 */ /* 0x000fe40000000000 */
[----:B------:R-:W2:Y:S02]  /*10f00*/  LDL.LU R2, [R1+0x5d8] ;  /* 0x0005d80001027983 */ /* 0x000ea40000300800 */
[----:B------:R-:W-:Y:S02]  /*10f10*/  FADD R11, R6, R11 ;  /* 0x0000000b060b7221 */ /* 0x000fe40000000000 */
[----:B------:R0:W5:Y:S02]  /*10f20*/  LDL.LU R6, [R1+0x5d4] ;  /* 0x0005d40001067983 */ /* 0x0001640000300800 */
[----:B------:R-:W-:-:S02]  /*10f30*/  FADD R11, R8, R11 ;  /* 0x0000000b080b7221 */ /* 0x000fc40000000000 */
[----:B------:R0:W5:Y:S02]  /*10f40*/  LDL.LU R8, [R1+0x5d0] ;  /* 0x0005d00001087983 */ /* 0x0001640000300800 */
[----:B------:R-:W-:Y:S02]  /*10f50*/  FADD R11, R221, R11 ;  /* 0x0000000bdd0b7221 */ /* 0x000fe40000000000 */
[----:B------:R-:W2:Y:S04]  /*10f60*/  LDL.LU R221, [R1+0x5cc] ;  /* 0x0005cc0001dd7983 */ /* 0x000ea80000300800 */
[----:B------:R-:W3:Y:S04]  /*10f70*/  LDL.LU R17, [R1+0x16c] ;  /* 0x00016c0001117983 */ /* 0x000ee80000300800 */
[----:B------:R-:W4:Y:S01]  /*10f80*/  LDL.LU R16, [R1+0x168] ;  /* 0x0001680001107983 */ /* 0x000f220000300800 */
        /* <DEDUP_REMOVED lines=19> */
[----:B------:R-:W-:-:S03]  /*110c0*/  FADD R11, R252, R11 ;  /* 0x0000000bfc0b7221 */ /* 0x000fc60000000000 */
        /* <DEDUP_REMOVED lines=15> */
[----:B------:R-:W-:Y:S03]  /*111c0*/  QGMMA.64x256x32.F32.E4M3.E4M3 R24, R188, gdesc[UR36], R24, gsb0 ;  /* 0x03e00024bc187df3 */ /* 0x000fe60008000818 */
[----:B------:R-:W-:Y:S01]  /*111d0*/  FADD R154, R207, R154 ;  /* 0x0000009acf9a7221 */ /* 0x000fe20000000000 */
[----:B------:R-:W-:-:S03]  /*111e0*/  FADD R11, R163, R11 ;  /* 0x0000000ba30b7221 */ /* 0x000fc60000000000 */
[----:B------:R-:W-:Y:S01]  /*111f0*/  FADD R154, R208, R154 ;  /* 0x0000009ad09a7221 */ /* 0x000fe20000000000 */
[----:B------:R-:W-:-:S03]  /*11200*/  FADD R11, R166, R11 ;  /* 0x0000000ba60b7221 */ /* 0x000fc60000000000 */
[----:B------:R-:W-:Y:S01]  /*11210*/  FADD R154, R209, R154 ;  /* 0x0000009ad19a7221 */ /* 0x000fe20000000000 */
[----:B------:R-:W-:-:S03]  /*11220*/  FADD R11, R170, R11 ;  /* 0x0000000baa0b7221 */ /* 0x000fc60000000000 */
[----:B------:R-:W-:Y:S01]  /*11230*/  FADD R154, R210, R154 ;  /* 0x0000009ad29a7221 */ /* 0x000fe20000000000 */
[----:B------:R-:W-:-:S04]  /*11240*/  FADD R11, R171, R11 ;  /* 0x0000000bab0b7221 */ /* 0x000fc80000000000 */
[----:B------:R-:W1:Y:S04]  /*11250*/  SHFL.BFLY PT, R13, R154, 0x2, 0x1f ;  /* 0x0c401f009a0d7f89 */ /* 0x000e6800000e0000 */
[----:B------:R-:W0:Y:S01]  /*11260*/  SHFL.BFLY PT, R12, R11, 0x2, 0x1f ;  /* 0x0c401f000b0c7f89 */ /* 0x000e2200000e0000 */
[----:B-1----:R-:W-:Y:S01]  /*11270*/  FADD R13, R154, R13 ;  /* 0x0000000d9a0d7221 */ /* 0x002fe20000000000 */
[----:B0-----:R-:W-:-:S04]  /*11280*/  FADD R12, R11, R12 ;  /* 0x0000000c0b0c7221 */ /* 0x001fc80000000000 */
[----:B------:R-:W0:Y:S04]  /*11290*/  SHFL.BFLY PT, R11, R13, 0x1, 0x1f ;  /* 0x0c201f000d0b7f89 */ /* 0x000e2800000e0000 */
[----:B------:R-:W1:Y:S01]  /*112a0*/  SHFL.BFLY PT, R14, R12, 0x1, 0x1f ;  /* 0x0c201f000c0e7f89 */ /* 0x000e6200000e0000 */
[----:B------:R-:W-:Y:S01]  /*112b0*/  UIADD3 UR5, UR5, 0x80, URZ ;  /* 0x0000008005057890 */ /* 0x000fe2000fffe03f */
[----:B0-----:R-:W-:Y:S01]  /*112c0*/  FADD R11, R13, R11 ;  /* 0x0000000b0d0b7221 */ /* 0x001fe20000000000 */
[----:B-1----:R-:W-:-:S03]  /*112d0*/  FADD R14, R12, R14 ;  /* 0x0000000e0c0e7221 */ /* 0x002fc60000000000 */
[----:B---3--:R-:W-:Y:S01]  /*112e0*/  FFMA R17, R10, R17, R11 ;  /* 0x000000110a117223 */ /* 0x008fe2000000000b */
[----:B----4-:R-:W-:-:S04]  /*112f0*/  FFMA R16, R9, R16, R14 ;  /* 0x0000001009107223 */ /* 0x010fc8000000000e */
[----:B------:R0:W-:Y:S04]  /*11300*/  STL [R1+0x16c], R17 ;  /* 0x00016c1101007387 */ /* 0x0001e80000100800 */
[----:B------:R0:W-:Y:S04]  /*11310*/  STL [R1+0x168], R16 ;  /* 0x0001681001007387 */ /* 0x0001e80000100800 */
[----:B------:R0:W-:Y:S04]  /*11320*/  STL [R1+0x38], R167 ;  /* 0x000038a701007387 */ /* 0x0001e80000100800 */
[----:B------:R0:W-:Y:S01]  /*11330*/  STL [R1+0x34], R222 ;  /* 0x000034de01007387 */ /* 0x0001e20000100800 */
[----:B------:R-:W-:Y:S01]  /*11340*/  ISETP.LE.AND P2, PT, R15, UR5, PT ;  /* 0x000000050f007c0c */ /* 0x000fe2000bf43270 */
[----:B------:R-:W-:Y:S01]  /*11350*/  ULEA UR4, UR7, UR4, 0x7 ;  /* 0x0000000407047291 */ /* 0x000fe2000f8e383f */
[----:B--2---:R-:W-:-:S02]  /*11360*/  IMAD R2, R221, 0x80, R2 ;  /* 0x00000080dd027824 */ /* 0x004fc400078e0202 */
[----:B------:R-:W-:Y:S02]  /*11370*/  IMAD.MOV.U32 R10, RZ, RZ, R167 ;  /* 0x000000ffff0a7224 */ /* 0x000fe400078e00a7 */
[----:B------:R-:W-:Y:S01]  /*11380*/  IMAD.MOV.U32 R9, RZ, RZ, R222 ;  /* 0x000000ffff097224 */ /* 0x000fe200078e00de */
[----:B------:R-:W-:-:S06]  /*11390*/  WARPGROUP.DEPBAR.LE gsb0, 0x0 ;  /* 0x00008000000079c5 */ /* 0x000fcc0000010000 */
[----:B0-----:R-:W-:Y:S05]  /*113a0*/  @!P2 BRA `(.L_x_1) ;  /* 0xffffff58004ca947 */ /* 0x001fea000383ffff */
.L_x_0:
[----:B------:R-:W2:Y:S01]  /*113b0*/  LDL.LU R12, [R1+0x168] ;  /* 0x00016800010c7983 */ /* 0x000ea20000300800 */
[----:B------:R-:W0:Y:S01]  /*113c0*/  S2R R234, SR_TID.X ;  /* 0x0000000000ea7919 */ /* 0x000e220000002100 */
[----:B------:R-:W-:Y:S01]  /*113d0*/  FMUL R7, R150, 0.25 ;  /* 0x3e80000096077820 */ /* 0x000fe20000400000 */
[----:B------:R-:W-:Y:S01]  /*113e0*/  FMUL R13, R130, 0.25 ;  /* 0x3e800000820d7820 */ /* 0x000fe20000400000 */
[----:B------:R-:W-:Y:S01]  /*113f0*/  FMUL R17, R28, 0.25 ;  /* 0x3e8000001c117820 */ /* 0x000fe20000400000 */
[----:B------:R-:W3:Y:S01]  /*11400*/  LDL.LU R11, [R1+0x16c] ;  /* 0x00016c00010b7983 */ /* 0x000ee20000300800 */
[----:B------:R-:W-:Y:S01]  /*11410*/  FMUL R14, R25, 0.25 ;  /* 0x3e800000190e7820 */ /* 0x000fe20000400000 */
[----:B------:R-:W1:Y:S01]  /*11420*/  LDC.64 R204, c[0x0][0x228] ;  /* 0x00008a00ffcc7b82 */ /* 0x000e620000000a00 */
[----:B------:R-:W-:Y:S01]  /*11430*/  ULDC.64 UR4, c[0x0][0x270] ;  /* 0x00009c0000047ab9 */ /* 0x000fe20000000a00 */
[----:B------:R-:W4:Y:S01]  /*11440*/  S2R R232, SR_CTAID.X ;  /* 0x0000000000e87919 */ /* 0x000f220000002500 */
[----:B------:R-:W-:Y:S01]  /*11450*/  UIMAD UR4, UR20, UR4, URZ ;  /* 0x00000004140472a4 */ /* 0x000fe2000f8e023f */
[C---:B0----5:R-:W-:Y:S01]  /*11460*/  IMAD.SHL.U32 R0, R234.reuse, 0x8, RZ ;  /* 0x00000008ea007824 */ /* 0x061fe200078e00ff */
[C---:B------:R-:W-:Y:S01]  /*11470*/  LOP3.LUT R6, R234.reuse, 0x7, RZ, 0xc0, !PT ;  /* 0x00000007ea067812 */ /* 0x040fe200078ec0ff */
[C---:B------:R-:W-:Y:S01]  /*11480*/  IMAD.SHL.U32 R2, R234.reuse, 0x4, RZ ;  /* 0x00000004ea027824 */ /* 0x040fe200078e00ff */
[----:B------:R-:W-:-:S02]  /*11490*/  LOP3.LUT R230, R234, 0x8, RZ, 0xc0, !PT ;  /* 0x00000008eae67812 */ /* 0x000fc400078ec0ff */
[----:B------:R-:W-:Y:S01]  /*114a0*/  LOP3.LUT R3, R0, 0x780, RZ, 0xc0, !PT ;  /* 0x0000078000037812 */ /* 0x000fe200078ec0ff */
[----:B------:R-:W-:Y:S01]  /*114b0*/  IMAD.SHL.U32 R8, R6, 0x10, RZ ;  /* 0x0000001006087824 */ /* 0x000fe200078e00ff */
[----:B------:R-:W-:Y:S01]  /*114c0*/  LOP3.LUT R5, R2, 0x1c0, RZ, 0xc0, !PT ;  /* 0x000001c002057812 */ /* 0x000fe200078ec0ff */
[----:B------:R-:W-:Y:S01]  /*114d0*/  FMUL R2, R151, 0.25 ;  /* 0x3e80000097027820 */ /* 0x000fe20000400000 */
[----:B------:R-:W-:Y:S02]  /*114e0*/  LEA R4, R230, UR21, 0x8 ;  /* 0x00000015e6047c11 */ /* 0x000fe4000f8e40ff */
[----:B------:R-:W-:Y:S02]  /*114f0*/  LEA R6, R6, UR21, 0x3 ;  /* 0x0000001506067c11 */ /* 0x000fe4000f8e18ff */
[----:B------:R-:W-:Y:S01]  /*11500*/  IADD3 R3, R8, R4, R3 ;  /* 0x0000000408037210 */ /* 0x000fe20007ffe003 */
[----:B------:R-:W-:Y:S01]  /*11510*/  FMUL R4, R143, 0.25 ;  /* 0x3e8000008f047820 */ /* 0x000fe20000400000 */
[----:B------:R-:W-:Y:S01]  /*11520*/  FMUL R8, R27, 0.25 ;  /* 0x3e8000001b087820 */ /* 0x000fe20000400000 */
[----:B------:R-:W-:-:S02]  /*11530*/  IMAD.IADD R5, R5, 0x1, R6 ;  /* 0x0000000105057824 */ /* 0x000fc400078e0206 */
[----:B------:R-:W-:Y:S01]  /*11540*/  FMUL R6, R139, 0.25 ;  /* 0x3e8000008b067820 */ /* 0x000fe20000400000 */
[C---:B------:R-:W-:Y:S02]  /*11550*/  LOP3.LUT R231, R234.reuse, 0xff, RZ, 0xc0, !PT ;  /* 0x000000ffeae77812 */ /* 0x040fe400078ec0ff */
[----:B------:R-:W-:Y:S02]  /*11560*/  LOP3.LUT R233, R234, 0x7f, RZ, 0xc0, !PT ;  /* 0x0000007feae97812 */ /* 0x000fe400078ec0ff */
[----:B------:R-:W-:Y:S02]  /*11570*/  LEA.HI R230, R230, R5, RZ, 0x1f ;  /* 0x00000005e6e67211 */ /* 0x000fe400078ff8ff */
[----:B------:R-:W-:Y:S01]  /*11580*/  LEA R231, R231, UR21, 0x4 ;  /* 0x00000015e7e77c11 */ /* 0x000fe2000f8e20ff */
[----:B----4-:R-:W-:Y:S01]  /*11590*/  IMAD R232, R232, 0x80, R233 ;  /* 0x00000080e8e87824 */ /* 0x010fe200078e02e9 */
[----:B------:R-:W-:Y:S01]  /*115a0*/  BAR.SYNC.DEFER_BLOCKING 0x0 ;  /* 0x0000000000007b1d */ /* 0x000fe20000010000 */
[----:B--2---:R-:W-:-:S05]  /*115b0*/  IMAD.MOV.U32 R0, RZ, RZ, R12 ;  /* 0x000000ffff007224 */ /* 0x004fca00078e000c */
[C---:B------:R-:W-:Y:S02]  /*115c0*/  FSETP.GT.AND P1, PT, |R0|.reuse, 8.50705917302346158658e+37, PT ;  /* 0x7e8000000000780b */ /* 0x040fe40003f24200 */
[----:B------:R-:W-:Y:S01]  /*115d0*/  FSETP.GEU.AND P5, PT, |R0|, 1.175494350822287508e-38, PT ;  /* 0x008000000000780b */ /* 0x000fe20003fae200 */
[----:B---3--:R-:W-:Y:S02]  /*115e0*/  IMAD.MOV.U32 R12, RZ, RZ, R11 ;  /* 0x000000ffff0c7224 */ /* 0x008fe400078e000b */
[----:B------:R-:W-:Y:S01]  /*115f0*/  FMUL R11, R26, 0.25 ;  /* 0x3e8000001a0b7820 */ /* 0x000fe20000400000 */
[----:B------:R-:W-:Y:S01]  /*11600*/  FSEL R151, R2, R151, P1 ;  /* 0x0000009702977208 */ /* 0x000fe20000800000 */
        /* <DEDUP_REMOVED lines=86> */
[----:B------:R-:W-:Y:S01]  /*11b70*/  IMAD.MOV.U32 R2, RZ, RZ, R12 ;  /* 0x000000ffff027224 */ /* 0x000fe200078e000c */
        /* <DEDUP_REMOVED lines=8> */
[----:B------:R-:W-:Y:S01]  /*11c00*/  FSETP.GT.AND P2, PT, |R2|, 8.50705917302346158658e+37, PT ;  /* 0x7e8000000200780b */ /* 0x000fe20003f44200 */
[----:B------:R-:W-:Y:S01]  /*11c10*/  @!P5 FMUL R71, R71, 16777216 ;  /* 0x4b8000004747d820 */ /* 0x000fe20000400000 */
        /* <DEDUP_REMOVED lines=121> */
[----:B------:R-:W-:Y:S01]  /*123b0*/  FMUL R11, R2, 8388608 ;  /* 0x4b000000020b7820 */ /* 0x000fe20000400000 */
[----:B------:R-:W-:Y:S01]  /*123c0*/  FSEL R85, R8, R85, P2 ;  /* 0x0000005508557208 */ /* 0x000fe20001000000 */
[----:B------:R-:W-:Y:S01]  /*123d0*/  FMUL R8, R65, 0.25 ;  /* 0x3e80000041087820 */ /* 0x000fe20000400000 */
[----:B------:R-:W-:Y:S01]  /*123e0*/  FSEL R73, R4, R73, P2 ;  /* 0x0000004904497208 */ /* 0x000fe20001000000 */
[----:B------:R-:W-:Y:S01]  /*123f0*/  FMUL R4, R61, 0.25 ;  /* 0x3e8000003d047820 */ /* 0x000fe20000400000 */
[----:B------:R-:W-:Y:S01]  /*12400*/  FSEL R52, R7, R52, P2 ;  /* 0x0000003407347208 */ /* 0x000fe20001000000 */
[----:B------:R-:W-:Y:S01]  /*12410*/  FMUL R7, R44, 0.25 ;  /* 0x3e8000002c077820 */ /* 0x000fe20000400000 */
[----:B------:R-:W-:Y:S01]  /*12420*/  FSETP.GEU.AND P3, PT, R2, 1.175494350822287508e-38, PT ;  /* 0x008000000200780b */ /* 0x000fe20003f6e000 */
[----:B------:R-:W-:Y:S01]  /*12430*/  @!P5 FMUL R55, R55, 16777216 ;  /* 0x4b8000003737d820 */ /* 0x000fe20000400000 */
[----:B------:R-:W-:Y:S01]  /*12440*/  FSEL R77, R6, R77, P2 ;  /* 0x0000004d064d7208 */ /* 0x000fe20001000000 */
[----:B------:R-:W-:Y:S01]  /*12450*/  FMUL R6, R69, 0.25 ;  /* 0x3e80000045067820 */ /* 0x000fe20000400000 */
[----:B------:R-:W-:Y:S01]  /*12460*/  FSEL R32, R13, R32, P2 ;  /* 0x000000200d207208 */ /* 0x000fe20001000000 */
[----:B------:R-:W-:Y:S01]  /*12470*/  @!P5 FMUL R39, R39, 16777216 ;  /* 0x4b8000002727d820 */ /* 0x000fe20000400000 */
[----:B------:R-:W-:Y:S01]  /*12480*/  FSEL R11, R11, R2, !P3 ;  /* 0x000000020b0b7208 */ /* 0x000fe20005800000 */
[----:B------:R-:W-:Y:S01]  /*12490*/  @!P5 FMUL R87, R87, 16777216 ;  /* 0x4b8000005757d820 */ /* 0x000fe20000400000 */
[----:B------:R-:W-:Y:S01]  /*124a0*/  FSEL R13, RZ, -23, P3 ;  /* 0xc1b80000ff0d7808 */ /* 0x000fe20001800000 */
[----:B------:R-:W-:Y:S01]  /*124b0*/  @!P5 FMUL R38, R38, 16777216 ;  /* 0x4b8000002626d820 */ /* 0x000fe20000400000 */
[----:B------:R-:W-:Y:S01]  /*124c0*/  FSEL R65, R8, R65, P2 ;  /* 0x0000004108417208 */ /* 0x000fe20001000000 */
[----:B------:R-:W-:Y:S01]  /*124d0*/  FMUL R8, R45, 0.25 ;  /* 0x3e8000002d087820 */ /* 0x000fe20000400000 */
[C---:B------:R-:W-:Y:S01]  /*124e0*/  FSETP.GEU.AND P3, PT, |R2|.reuse, 1.175494350822287508e-38, PT ;  /* 0x008000000200780b */ /* 0x040fe20003f6e200 */
[----:B------:R-:W-:Y:S01]  /*124f0*/  @P2 FMUL R2, R2, 0.25 ;  /* 0x3e80000002022820 */ /* 0x000fe20000400000 */
[----:B------:R-:W-:Y:S01]  /*12500*/  FSEL R61, R4, R61, P2 ;  /* 0x0000003d043d7208 */ /* 0x000fe20001000000 */
[----:B------:R-:W-:Y:S01]  /*12510*/  FMUL R4, R53, 0.25 ;  /* 0x3e80000035047820 */ /* 0x000fe20000400000 */
[----:B------:R-:W-:Y:S01]  /*12520*/  FSEL R44, R7, R44, P2 ;  /* 0x0000002c072c7208 */ /* 0x000fe20001000000 */
[----:B------:R-:W-:Y:S01]  /*12530*/  FMUL R7, R0, 8388608 ;  /* 0x4b00000000077820 */ /* 0x000fe20000400000 */
[----:B------:R-:W-:Y:S01]  /*12540*/  FSEL R69, R6, R69, P2 ;  /* 0x0000004506457208 */ /* 0x000fe20001000000 */
[----:B------:R-:W-:Y:S01]  /*12550*/  FMUL R6, R57, 0.25 ;  /* 0x3e80000039067820 */ /* 0x000fe20000400000 */
[----:B------:R-:W-:Y:S01]  /*12560*/  FSETP.GEU.AND P4, PT, R0, 1.175494350822287508e-38, PT ;  /* 0x008000000000780b */ /* 0x000fe20003f8e000 */
[----:B------:R-:W-:Y:S01]  /*12570*/  @!P5 FMUL R34, R34, 16777216 ;  /* 0x4b8000002222d820 */ /* 0x000fe20000400000 */
[----:B------:R-:W-:Y:S01]  /*12580*/  FSEL R45, R8, R45, P2 ;  /* 0x0000002d082d7208 */ /* 0x000fe20001000000 */
[----:B------:R-:W-:Y:S01]  /*12590*/  @!P5 FMUL R30, R30, 16777216 ;  /* 0x4b8000001e1ed820 */ /* 0x000fe20000400000 */
[----:B------:R-:W-:Y:S01]  /*125a0*/  FSEL R53, R4, R53, P2 ;  /* 0x0000003504357208 */ /* 0x000fe20001000000 */
[----:B------:R-:W-:Y:S01]  /*125b0*/  FMUL R4, R41, 0.25 ;  /* 0x3e80000029047820 */ /* 0x000fe20000400000 */
[----:B------:R-:W-:Y:S01]  /*125c0*/  FSEL R8, R7, R0, !P4 ;  /* 0x0000000007087208 */ /* 0x000fe20006000000 */
[----:B------:R-:W-:Y:S01]  /*125d0*/  @P1 FMUL R0, R0, 0.25 ;  /* 0x3e80000000001820 */ /* 0x000fe20000400000 */
[----:B------:R-:W-:Y:S01]  /*125e0*/  FSEL R57, R6, R57, P2 ;  /* 0x0000003906397208 */ /* 0x000fe20001000000 */
[----:B------:R-:W-:Y:S01]  /*125f0*/  FMUL R6, R49, 0.25 ;  /* 0x3e80000031067820 */ /* 0x000fe20000400000 */
[----:B------:R-:W-:Y:S01]  /*12600*/  FSEL R41, R4, R41, P2 ;  /* 0x0000002904297208 */ /* 0x000fe20001000000 */
[----:B------:R-:W-:Y:S01]  /*12610*/  @!P5 FMUL R0, R0, 16777216 ;  /* 0x4b8000000000d820 */ /* 0x000fe20000400000 */
[----:B------:R-:W-:Y:S01]  /*12620*/  @!P3 FMUL R2, R2, 16777216 ;  /* 0x4b8000000202b820 */ /* 0x000fe20000400000 */
[----:B------:R-:W-:Y:S01]  /*12630*/  FMUL R4, R33, 0.25 ;  /* 0x3e80000021047820 */ /* 0x000fe20000400000 */
[----:B------:R-:W-:Y:S01]  /*12640*/  FSEL R49, R6, R49, P2 ;  /* 0x0000003106317208 */ /* 0x000fe20001000000 */
[----:B------:R-:W-:Y:S01]  /*12650*/  FMUL R6, R37, 0.25 ;  /* 0x3e80000025067820 */ /* 0x000fe20000400000 */
[----:B------:R-:W0:Y:S01]  /*12660*/  MUFU.RCP R16, R0 ;  /* 0x0000000000107308 */ /* 0x000e220000001000 */
[----:B------:R-:W-:Y:S01]  /*12670*/  VIADD R7, R8, 0xc0cafb0d ;  /* 0xc0cafb0d08077836 */ /* 0x000fe20000000000 */
[----:B------:R-:W-:Y:S01]  /*12680*/  FSEL R33, R4, R33, P2 ;  /* 0x0000002104217208 */ /* 0x000fe20001000000 */
[----:B------:R-:W-:Y:S01]  /*12690*/  VIADD R4, R11, 0xc0cafb0d ;  /* 0xc0cafb0d0b047836 */ /* 0x000fe20000000000 */
[----:B------:R-:W-:Y:S01]  /*126a0*/  FSEL R37, R6, R37, P2 ;  /* 0x0000002506257208 */ /* 0x000fe20001000000 */
[----:B------:R-:W-:Y:S01]  /*126b0*/  FMUL R6, R29, 0.25 ;  /* 0x3e8000001d067820 */ /* 0x000fe20000400000 */
[----:B------:R-:W-:Y:S01]  /*126c0*/  LOP3.LUT R7, R7, 0xff800000, RZ, 0xc0, !PT ;  /* 0xff80000007077812 */ /* 0x000fe200078ec0ff */
[----:B------:R-:W-:Y:S01]  /*126d0*/  @!P5 FMUL R26, R26, 16777216 ;  /* 0x4b8000001a1ad820 */ /* 0x000fe20000400000 */
[----:B------:R-:W2:Y:S01]  /*126e0*/  MUFU.RCP R2, R2 ;  /* 0x0000000200027308 */ /* 0x000ea20000001000 */
[----:B------:R-:W-:Y:S01]  /*126f0*/  LOP3.LUT R4, R4, 0xff800000, RZ, 0xc0, !PT ;  /* 0xff80000004047812 */ /* 0x000fe200078ec0ff */
[----:B------:R-:W-:Y:S01]  /*12700*/  @!P5 FMUL R151, R151, 16777216 ;  /* 0x4b8000009797d820 */ /* 0x000fe20000400000 */
[----:B------:R-:W-:Y:S01]  /*12710*/  FSEL R29, R6, R29, P2 ;  /* 0x0000001d061d7208 */ /* 0x000fe20001000000 */
[----:B------:R-:W-:Y:S01]  /*12720*/  @!P5 FMUL R150, R150, 16777216 ;  /* 0x4b8000009696d820 */ /* 0x000fe20000400000 */
[----:B------:R-:W-:Y:S01]  /*12730*/  FSEL R28, R17, R28, P2 ;  /* 0x0000001c111c7208 */ /* 0x000fe20001000000 */
[----:B------:R-:W-:Y:S01]  /*12740*/  @!P5 FMUL R147, R147, 16777216 ;  /* 0x4b8000009393d820 */ /* 0x000fe20000400000 */
[----:B------:R-:W-:Y:S01]  /*12750*/  FSEL R25, R14, R25, P2 ;  /* 0x000000190e197208 */ /* 0x000fe20001000000 */
[----:B------:R-:W-:Y:S01]  /*12760*/  @!P5 FMUL R146, R146, 16777216 ;  /* 0x4b8000009292d820 */ /* 0x000fe20000400000 */
[----:B------:R-:W-:Y:S01]  /*12770*/  FSEL R12, RZ, -23, P4 ;  /* 0xc1b80000ff0c7808 */ /* 0x000fe20002000000 */
[----:B------:R-:W-:Y:S01]  /*12780*/  @!P5 FMUL R143, R143, 16777216 ;  /* 0x4b8000008f8fd820 */ /* 0x000fe20000400000 */
[----:B------:R-:W-:Y:S01]  /*12790*/  I2FP.F32.S32 R15, R7 ;  /* 0x00000007000f7245 */ /* 0x000fe20000201400 */
[----:B------:R-:W-:Y:S01]  /*127a0*/  @!P5 FMUL R142, R142, 16777216 ;  /* 0x4b8000008e8ed820 */ /* 0x000fe20000400000 */
[----:B------:R-:W-:Y:S01]  /*127b0*/  I2FP.F32.S32 R6, R4 ;  /* 0x0000000400067245 */ /* 0x000fe20000201400 */
[----:B------:R-:W-:Y:S01]  /*127c0*/  @!P5 FMUL R139, R139, 16777216 ;  /* 0x4b8000008b8bd820 */ /* 0x000fe20000400000 */
        /* <DEDUP_REMOVED lines=112> */
[----:B------:R-:W-:Y:S01]  /*12ed0*/  FFMA.FTZ R12, R15, 1.1920928955078125e-07, R12 ;  /* 0x340000000f0c7823 */ /* 0x000fe2000001000c */
[C---:B0-----:R-:W-:Y:S01]  /*12ee0*/  FMUL R18, R16.reuse, R71 ;  /* 0x0000004710127220 */ /* 0x041fe20000400000 */
[C---:B------:R-:W-:Y:S01]  /*12ef0*/  FMUL R21, R16.reuse, R55 ;  /* 0x0000003710157220 */ /* 0x040fe20000400000 */
[----:B------:R-:W-:Y:S01]  /*12f00*/  FMUL R0, R16, R39 ;  /* 0x0000002710007220 */ /* 0x000fe20000400000 */
[----:B------:R-:W-:Y:S01]  /*12f10*/  @!P3 FMUL R32, R32, 16777216 ;  /* 0x4b8000002020b820 */ /* 0x000fe20000400000 */
[----:B------:R-:W-:Y:S01]  /*12f20*/  FFMA.FTZ R13, R6, 1.1920928955078125e-07, R13 ;  /* 0x34000000060d7823 */ /* 0x000fe2000001000d */
[C---:B------:R-:W-:Y:S01]  /*12f30*/  FMUL R15, R16.reuse, R87 ;  /* 0x00000057100f7220 */ /* 0x040fe20000400000 */
        /* <DEDUP_REMOVED lines=59> */
[----:B------:R-:W-:Y:S01]  /*132f0*/  FMUL R87, R16, R26 ;  /* 0x0000001a10577220 */ /* 0x000fe20000400000 */
[C---:B--2---:R-:W-:Y:S01]  /*13300*/  FMUL R149, R2.reuse, R149 ;  /* 0x0000009502957220 */ /* 0x044fe20000400000 */
        /* <DEDUP_REMOVED lines=63> */
[----:B------:R-:W-:Y:S01]  /*13700*/  F2FP.SATFINITE.E4M3.F32.PACK_AB_MERGE_C R24, R25, R24, RZ ;  /* 0x000000181918723e */ /* 0x000fe200048070ff */
[----:B------:R-:W-:Y:S01]  /*13710*/  IMAD.IADD R7, R8, 0x1, -R7 ;  /* 0x0000000108077824 */ /* 0x000fe200078e0a07 */
[----:B------:R-:W-:Y:S01]  /*13720*/  F2FP.SATFINITE.E4M3.F32.PACK_AB_MERGE_C R28, R29, R28, RZ ;  /* 0x0000001c1d1c723e */ /* 0x000fe200048070ff */
[----:B------:R-:W-:Y:S01]  /*13730*/  IMAD.IADD R4, R11, 0x1, -R4 ;  /* 0x000000010b047824 */ /* 0x000fe200078e0a04 */
[----:B------:R-:W-:Y:S01]  /*13740*/  F2FP.SATFINITE.E4M3.F32.PACK_AB_MERGE_C R25, R33, R2, RZ ;  /* 0x000000022119723e */ /* 0x000fe200048070ff */
[----:B------:R-:W0:Y:S01]  /*13750*/  LDC R62, c[0x0][0x278] ;  /* 0x00009e00ff3e7b82 */ /* 0x000e220000000800 */
[----:B------:R-:W-:-:S02]  /*13760*/  F2FP.SATFINITE.E4M3.F32.PACK_AB_MERGE_C R30, R30, R87, RZ ;  /* 0x000000571e1e723e */ /* 0x000fc400048070ff */
[----:B------:R-:W-:Y:S02]  /*13770*/  F2FP.SATFINITE.E4M3.F32.PACK_AB_MERGE_C R34, R34, R71, RZ ;  /* 0x000000472222723e */ /* 0x000fe400048070ff */
[----:B------:R-:W-:Y:S02]  /*13780*/  F2FP.SATFINITE.E4M3.F32.PACK_AB_MERGE_C R38, R38, R55, RZ ;  /* 0x000000372626723e */ /* 0x000fe400048070ff */
[----:B------:R-:W-:Y:S02]  /*13790*/  F2FP.SATFINITE.E4M3.F32.PACK_AB_MERGE_C R40, R41, R40, RZ ;  /* 0x000000282928723e */ /* 0x000fe400048070ff */
[----:B------:R-:W-:Y:S02]  /*137a0*/  F2FP.SATFINITE.E4M3.F32.PACK_AB_MERGE_C R44, R45, R44, RZ ;  /* 0x0000002c2d2c723e */ /* 0x000fe400048070ff */
[----:B------:R-:W-:Y:S02]  /*137b0*/  F2FP.SATFINITE.E4M3.F32.PACK_AB_MERGE_C R48, R49, R48, RZ ;  /* 0x000000303130723e */ /* 0x000fe400048070ff */
        /* <DEDUP_REMOVED lines=8> */
[----:B------:R-:W-:Y:S02]  /*13840*/  LOP3.LUT R55, R24, 0xffff, RZ, 0xc0, !PT ;  /* 0x0000ffff18377812 */ /* 0x000fe400078ec0ff */
[----:B------:R-:W-:Y:S02]  /*13850*/  LOP3.LUT R74, R28, 0xffff, RZ, 0xc0, !PT ;  /* 0x0000ffff1c4a7812 */ /* 0x000fe400078ec0ff */
[----:B------:R-:W-:Y:S02]  /*13860*/  LOP3.LUT R86, R25, 0xffff, RZ, 0xc0, !PT ;  /* 0x0000ffff19567812 */ /* 0x000fe400078ec0ff */
[----:B------:R-:W-:Y:S02]  /*13870*/  F2FP.SATFINITE.E4M3.F32.PACK_AB_MERGE_C R66, R67, R66, RZ ;  /* 0x000000424342723e */ /* 0x000fe400048070ff */
[----:B------:R-:W-:-:S02]  /*13880*/  F2FP.SATFINITE.E4M3.F32.PACK_AB_MERGE_C R53, R105, R104, RZ ;  /* 0x000000686935723e */ /* 0x000fc400048070ff */
[----:B------:R-:W-:Y:S02]  /*13890*/  LOP3.LUT R65, R30, 0xffff, RZ, 0xc0, !PT ;  /* 0x0000ffff1e417812 */ /* 0x000fe400078ec0ff */
[----:B------:R-:W-:Y:S02]  /*138a0*/  LOP3.LUT R84, R34, 0xffff, RZ, 0xc0, !PT ;  /* 0x0000ffff22547812 */ /* 0x000fe400078ec0ff */
[----:B------:R-:W-:Y:S02]  /*138b0*/  LOP3.LUT R90, R38, 0xffff, RZ, 0xc0, !PT ;  /* 0x0000ffff265a7812 */ /* 0x000fe400078ec0ff */
[----:B------:R-:W-:Y:S02]  /*138c0*/  F2FP.SATFINITE.E4M3.F32.PACK_AB_MERGE_C R42, R43, R42, RZ ;  /* 0x0000002a2b2a723e */ /* 0x000fe400048070ff */
        /* <DEDUP_REMOVED lines=8> */
[----:B------:R-:W-:Y:S02]  /*13950*/  F2FP.SATFINITE.E4M3.F32.PACK_AB_MERGE_C R32, R22, R23, RZ ;  /* 0x000000171620723e */ /* 0x000fe400048070ff */
[--C-:B------:R-:W-:Y:S02]  /*13960*/  PRMT R6, R86, 0x3340, R1.reuse ;  /* 0x0000334056067816 */ /* 0x100fe40000000001 */
[----:B------:R-:W-:Y:S02]  /*13970*/  PRMT R5, R55, 0x3340, R74 ;  /* 0x0000334037057816 */ /* 0x000fe4000000004a */
[----:B------:R-:W-:Y:S02]  /*13980*/  F2FP.SATFINITE.E4M3.F32.PACK_AB_MERGE_C R49, R107, R106, RZ ;  /* 0x0000006a6b31723e */ /* 0x000fe400048070ff */
[----:B------:R-:W-:Y:S02]  /*13990*/  PRMT R23, R90, 0x3340, R1 ;  /* 0x000033405a177816 */ /* 0x000fe40000000001 */
[----:B------:R-:W-:-:S02]  /*139a0*/  PRMT R22, R65, 0x3340, R84 ;  /* 0x0000334041167816 */ /* 0x000fc40000000054 */
[----:B------:R-:W-:Y:S02]  /*139b0*/  F2FP.SATFINITE.E4M3.F32.PACK_AB_MERGE_C R51, R121, R120, RZ ;  /* 0x000000787933723e */ /* 0x000fe400048070ff */
[----:B------:R-:W-:Y:S02]  /*139c0*/  PRMT R24, R104, 0x3340, R1 ;  /* 0x0000334068187816 */ /* 0x000fe40000000001 */
[----:B------:R-:W-:Y:S02]  /*139d0*/  PRMT R25, R67, 0x3340, R100 ;  /* 0x0000334043197816 */ /* 0x000fe40000000064 */
[----:B------:R-:W-:Y:S02]  /*139e0*/  LOP3.LUT R69, R42, 0xffff, RZ, 0xc0, !PT ;  /* 0x0000ffff2a457812 */ /* 0x000fe400078ec0ff */
[----:B------:R-:W-:Y:S02]  /*139f0*/  LOP3.LUT R102, R46, 0xffff, RZ, 0xc0, !PT ;  /* 0x0000ffff2e667812 */ /* 0x000fe400078ec0ff */
[----:B------:R-:W-:-:S02]  /*13a00*/  LOP3.LUT R106, R50, 0xffff, RZ, 0xc0, !PT ;  /* 0x0000ffff326a7812 */ /* 0x000fc400078ec0ff */
[----:B------:R-:W-:Y:S02]  /*13a10*/  F2FP.SATFINITE.E4M3.F32.PACK_AB_MERGE_C R72, R73, R72, RZ ;  /* 0x000000484948723e */ /* 0x000fe400048070ff */
[----:B------:R-:W-:Y:S02]  /*13a20*/  F2FP.SATFINITE.E4M3.F32.PACK_AB_MERGE_C R76, R77, R76, RZ ;  /* 0x0000004c4d4c723e */ /* 0x000fe400048070ff */
[----:B------:R-:W-:Y:S02]  /*13a30*/  F2FP.SATFINITE.E4M3.F32.PACK_AB_MERGE_C R80, R81, R80, RZ ;  /* 0x000000505150723e */ /* 0x000fe400048070ff */
[----:B------:R-:W-:Y:S02]  /*13a40*/  LOP3.LUT R71, R56, 0xffff, RZ, 0xc0, !PT ;  /* 0x0000ffff38477812 */ /* 0x000fe400078ec0ff */
[----:B------:R-:W-:Y:S02]  /*13a50*/  LOP3.LUT R112, R60, 0xffff, RZ, 0xc0, !PT ;  /* 0x0000ffff3c707812 */ /* 0x000fe400078ec0ff */
[----:B------:R-:W-:-:S02]  /*13a60*/  LOP3.LUT R120, R64, 0xffff, RZ, 0xc0, !PT ;  /* 0x0000ffff40787812 */ /* 0x000fc400078ec0ff */
[----:B------:R-:W-:Y:S02]  /*13a70*/  F2FP.SATFINITE.E4M3.F32.PACK_AB_MERGE_C R78, R79, R78, RZ ;  /* 0x0000004e4f4e723e */ /* 0x000fe400048070ff */
[----:B------:R-:W-:Y:S02]  /*13a80*/  F2FP.SATFINITE.E4M3.F32.PACK_AB_MERGE_C R82, R83, R82, RZ ;  /* 0x000000525352723e */ /* 0x000fe400048070ff */
[----:B------:R-:W-:Y:S02]  /*13a90*/  PRMT R5, R5, 0x5410, R6 ;  /* 0x0000541005057816 */ /* 0x000fe40000000006 */
[----:B------:R-:W-:Y:S02]  /*13aa0*/  F2FP.SATFINITE.E4M3.F32.PACK_AB_MERGE_C R16, R16, R31, RZ ;  /* 0x0000001f1010723e */ /* 0x000fe400048070ff */
[----:B------:R-:W-:Y:S02]  /*13ab0*/  F2FP.SATFINITE.E4M3.F32.PACK_AB_MERGE_C R27, R26, R27, RZ ;  /* 0x0000001b1a1b723e */ /* 0x000fe400048070ff */
[----:B------:R-:W-:-:S02]  /*13ac0*/  PRMT R6, R22, 0x5410, R23 ;  /* 0x0000541016067816 */ /* 0x000fc40000000017 */
[----:B------:R-:W-:Y:S02]  /*13ad0*/  F2FP.SATFINITE.E4M3.F32.PACK_AB_MERGE_C R20, R20, R35, RZ ;  /* 0x000000231414723e */ /* 0x000fe400048070ff */
[----:B------:R-:W-:Y:S02]  /*13ae0*/  F2FP.SATFINITE.E4M3.F32.PACK_AB_MERGE_C R70, R129, R128, RZ ;  /* 0x000000808146723e */ /* 0x000fe400048070ff */
[----:B------:R-:W-:Y:S02]  /*13af0*/  F2FP.SATFINITE.E4M3.F32.PACK_AB_MERGE_C R31, R137, R136, RZ ;  /* 0x00000088891f723e */ /* 0x000fe400048070ff */
[----:B------:R-:W-:Y:S02]  /*13b00*/  PRMT R25, R25, 0x5410, R24 ;  /* 0x0000541019197816 */ /* 0x000fe40000000018 */
[----:B------:R-:W-:Y:S02]  /*13b10*/  PRMT R23, R106, 0x3340, R1 ;  /* 0x000033406a177816 */ /* 0x000fe40000000001 */
[----:B------:R-:W-:-:S02]  /*13b20*/  PRMT R26, R69, 0x3340, R102 ;  /* 0x00003340451a7816 */ /* 0x000fc40000000066 */
[----:B------:R-:W-:Y:S02]  /*13b30*/  F2FP.SATFINITE.E4M3.F32.PACK_AB_MERGE_C R33, R133, R132, RZ ;  /* 0x000000848521723e */ /* 0x000fe400048070ff */
[----:B------:R-:W-:Y:S02]  /*13b40*/  F2FP.SATFINITE.E4M3.F32.PACK_AB_MERGE_C R29, R139, R138, RZ ;  /* 0x0000008a8b1d723e */ /* 0x000fe400048070ff */
[----:B------:R-:W-:Y:S02]  /*13b50*/  PRMT R35, R120, 0x3340, R1 ;  /* 0x0000334078237816 */ /* 0x000fe40000000001 */
[----:B------:R-:W-:Y:S02]  /*13b60*/  PRMT R24, R71, 0x3340, R112 ;  /* 0x0000334047187816 */ /* 0x000fe40000000070 */
[----:B------:R-:W-:Y:S02]  /*13b70*/  LOP3.LUT R77, R72, 0xffff, RZ, 0xc0, !PT ;  /* 0x0000ffff484d7812 */ /* 0x000fe400078ec0ff */
[----:B------:R-:W-:-:S02]  /*13b80*/  LOP3.LUT R128, R76, 0xffff, RZ, 0xc0, !PT ;  /* 0x0000ffff4c807812 */ /* 0x000fc400078ec0ff */
[----:B------:R-:W-:Y:S02]  /*13b90*/  LOP3.LUT R136, R80, 0xffff, RZ, 0xc0, !PT ;  /* 0x0000ffff50887812 */ /* 0x000fe400078ec0ff */
[----:B------:R-:W-:Y:S02]  /*13ba0*/  F2FP.SATFINITE.E4M3.F32.PACK_AB_MERGE_C R110, R111, R110, RZ ;  /* 0x0000006e6f6e723e */ /* 0x000fe400048070ff */
[----:B------:R-:W-:Y:S02]  /*13bb0*/  F2FP.SATFINITE.E4M3.F32.PACK_AB_MERGE_C R114, R115, R114, RZ ;  /* 0x000000727372723e */ /* 0x000fe400048070ff */
[----:B------:R-:W-:Y:S02]  /*13bc0*/  LOP3.LUT R59, R59, 0xffff, RZ, 0xc0, !PT ;  /* 0x0000ffff3b3b7812 */ /* 0x000fe400078ec0ff */
[----:B------:R-:W-:Y:S02]  /*13bd0*/  LOP3.LUT R132, R78, 0xffff, RZ, 0xc0, !PT ;  /* 0x0000ffff4e847812 */ /* 0x000fe400078ec0ff */
[----:B------:R-:W-:-:S02]  /*13be0*/  LOP3.LUT R138, R82, 0xffff, RZ, 0xc0, !PT ;  /* 0x0000ffff528a7812 */ /* 0x000fc400078ec0ff */
[----:B------:R-:W-:Y:S02]  /*13bf0*/  F2FP.SATFINITE.E4M3.F32.PACK_AB_MERGE_C R19, R19, R68, RZ ;  /* 0x000000441313723e */ /* 0x000fe400048070ff */
[----:B------:R-:W-:Y:S02]  /*13c00*/  F2FP.SATFINITE.E4M3.F32.PACK_AB_MERGE_C R94, R95, R94, RZ ;  /* 0x0000005e5f5e723e */ /* 0x000fe400048070ff */
[----:B------:R-:W-:Y:S02]  /*13c10*/  F2FP.SATFINITE.E4M3.F32.PACK_AB_MERGE_C R98, R99, R98, RZ ;  /* 0x000000626362723e */ /* 0x000fe400048070ff */
[----:B------:R-:W-:Y:S02]  /*13c20*/  F2FP.SATFINITE.E4M3.F32.PACK_AB_MERGE_C R68, R125, R124, RZ ;  /* 0x0000007c7d44723e */ /* 0x000fe400048070ff */
[----:B------:R-:W-:Y:S02]  /*13c30*/  PRMT R26, R26, 0x5410, R23 ;  /* 0x000054101a1a7816 */ /* 0x000fe40000000017 */
[----:B------:R-:W-:-:S02]  /*13c40*/  F2FP.SATFINITE.E4M3.F32.PACK_AB_MERGE_C R108, R109, R108, RZ ;  /* 0x0000006c6d6c723e */ /* 0x000fc400048070ff */
[----:B------:R-:W-:Y:S02]  /*13c50*/  LOP3.LUT R75, R58, 0xffff, RZ, 0xc0, !PT ;  /* 0x0000ffff3a4b7812 */ /* 0x000fe400078ec0ff */
[----:B------:R-:W-:Y:S02]  /*13c60*/  LOP3.LUT R124, R66, 0xffff, RZ, 0xc0, !PT ;  /* 0x0000ffff427c7812 */ /* 0x000fe400078ec0ff */
[----:B------:R-:W-:Y:S02]  /*13c70*/  LOP3.LUT R116, R63, 0xffff, RZ, 0xc0, !PT ;  /* 0x0000ffff3f747812 */ /* 0x000fe400078ec0ff */
[----:B------:R-:W-:Y:S02]  /*13c80*/  PRMT R24, R24, 0x5410, R35 ;  /* 0x0000541018187816 */ /* 0x000fe40000000023 */
[----:B------:R-:W-:Y:S02]  /*13c90*/  PRMT R23, R136, 0x3340, R1 ;  /* 0x0000334088177816 */ /* 0x000fe40000000001 */
[----:B------:R-:W-:-:S02]  /*13ca0*/  PRMT R44, R77, 0x3340, R128 ;  /* 0x000033404d2c7816 */ /* 0x000fc40000000080 */
[----:B------:R-:W-:Y:S02]  /*13cb0*/  F2FP.SATFINITE.E4M3.F32.PACK_AB_MERGE_C R88, R89, R88, RZ ;  /* 0x000000585958723e */ /* 0x000fe400048070ff */
[----:B------:R-:W-:Y:S02]  /*13cc0*/  F2FP.SATFINITE.E4M3.F32.PACK_AB_MERGE_C R92, R93, R92, RZ ;  /* 0x0000005c5d5c723e */ /* 0x000fe400048070ff */
[----:B------:R-:W-:Y:S02]  /*13cd0*/  F2FP.SATFINITE.E4M3.F32.PACK_AB_MERGE_C R96, R97, R96, RZ ;  /* 0x000000606160723e */ /* 0x000fe400048070ff */
[----:B------:R-:W-:Y:S02]  /*13ce0*/  PRMT R35, R138, 0x3340, R1 ;  /* 0x000033408a237816 */ /* 0x000fe40000000001 */
[----:B------:R-:W-:Y:S02]  /*13cf0*/  PRMT R28, R59, 0x3340, R132 ;  /* 0x000033403b1c7816 */ /* 0x000fe40000000084 */
[----:B------:R-:W-:-:S02]  /*13d00*/  LOP3.LUT R49, R49, 0xffff, RZ, 0xc0, !PT ;  /* 0x0000ffff31317812 */ /* 0x000fc400078ec0ff */
[----:B------:R-:W-:Y:S02]  /*13d10*/  LOP3.LUT R30, R114, 0xffff, RZ, 0xc0, !PT ;  /* 0x0000ffff721e7812 */ /* 0x000fe400078ec0ff */
[----:B------:R-:W-:Y:S02]  /*13d20*/  LOP3.LUT R66, R110, 0xffff, RZ, 0xc0, !PT ;  /* 0x0000ffff6e427812 */ /* 0x000fe400078ec0ff */
[----:B------:R-:W-:Y:S02]  /*13d30*/  LOP3.LUT R61, R61, 0xffff, RZ, 0xc0, !PT ;  /* 0x0000ffff3d3d7812 */ /* 0x000fe400078ec0ff */
[----:B------:R-:W-:Y:S02]  /*13d40*/  LOP3.LUT R94, R94, 0xffff, RZ, 0xc0, !PT ;  /* 0x0000ffff5e5e7812 */ /* 0x000fe400078ec0ff */
[----:B------:R-:W-:Y:S02]  /*13d50*/  LOP3.LUT R98, R98, 0xffff, RZ, 0xc0, !PT ;  /* 0x0000ffff62627812 */ /* 0x000fe400078ec0ff */
[----:B------:R-:W-:-:S02]  /*13d60*/  F2FP.SATFINITE.E4M3.F32.PACK_AB_MERGE_C R0, R0, R39, RZ ;  /* 0x000000270000723e */ /* 0x000fc400048070ff */
[----:B------:R-:W-:Y:S02]  /*13d70*/  PRMT R39, R124, 0x3340, R1 ;  /* 0x000033407c277816 */ /* 0x000fe40000000001 */
[----:B------:R-:W-:Y:S02]  /*13d80*/  PRMT R22, R75, 0x3340, R116 ;  /* 0x000033404b167816 */ /* 0x000fe40000000074 */
[----:B------:R-:W-:Y:S02]  /*13d90*/  PRMT R44, R44, 0x5410, R23 ;  /* 0x000054102c2c7816 */ /* 0x000fe40000000017 */
[----:B------:R-:W-:Y:S02]  /*13da0*/  LOP3.LUT R53, R53, 0xffff, RZ, 0xc0, !PT ;  /* 0x0000ffff35357812 */ /* 0x000fe400078ec0ff */
[----:B------:R-:W-:Y:S02]  /*13db0*/  LOP3.LUT R60, R108, 0xffff, RZ, 0xc0, !PT ;  /* 0x0000ffff6c3c7812 */ /* 0x000fe400078ec0ff */
[----:B------:R-:W-:-:S02]  /*13dc0*/  LOP3.LUT R64, R27, 0xffff, RZ, 0xc0, !PT ;  /* 0x0000ffff1b407812 */ /* 0x000fc400078ec0ff */
        /* <DEDUP_REMOVED lines=9> */
[----:B------:R-:W-:Y:S02]  /*13e60*/  F2FP.SATFINITE.E4M3.F32.PACK_AB_MERGE_C R130, R131, R130, RZ ;  /* 0x000000828382723e */ /* 0x000fe400048070ff */
[----:B------:R-:W-:Y:S02]  /*13e70*/  PRMT R28, R98, 0x3340, R1 ;  /* 0x00003340621c7816 */ /* 0x000fe40000000001 */
[----:B------:R-:W-:-:S02]  /*13e80*/  PRMT R43, R61, 0x3340, R94 ;  /* 0x000033403d2b7816 */ /* 0x000fc4000000005e */
[----:B------:R-:W-:Y:S02]  /*13e90*/  F2FP.SATFINITE.E4M3.F32.PACK_AB_MERGE_C R54, R141, R140, RZ ;  /* 0x0000008c8d36723e */ /* 0x000fe400048070ff */
[----:B------:R-:W-:Y:S02]  /*13ea0*/  F2FP.SATFINITE.E4M3.F32.PACK_AB_MERGE_C R144, R145, R144, RZ ;  /* 0x000000909190723e */ /* 0x000fe400048070ff */
[----:B------:R-:W-:Y:S02]  /*13eb0*/  PRMT R22, R22, 0x5410, R39 ;  /* 0x0000541016167816 */ /* 0x000fe40000000027 */
[--C-:B------:R-:W-:Y:S02]  /*13ec0*/  PRMT R34, R64, 0x3340, R1.reuse ;  /* 0x0000334040227816 */ /* 0x100fe40000000001 */
[----:B------:R-:W-:Y:S02]  /*13ed0*/  PRMT R41, R53, 0x3340, R60 ;  /* 0x0000334035297816 */ /* 0x000fe4000000003c */
[----:B------:R-:W-:-:S02]  /*13ee0*/  PRMT R39, R58, 0x3340, R1 ;  /* 0x000033403a277816 */ /* 0x000fc40000000001 */
[----:B------:R-:W-:Y:S02]  /*13ef0*/  PRMT R42, R88, 0x3340, R79 ;  /* 0x00003340582a7816 */ /* 0x000fe4000000004f */
[----:B------:R-:W-:Y:S02]  /*13f00*/  PRMT R40, R40, 0x5410, R27 ;  /* 0x0000541028287816 */ /* 0x000fe4000000001b */
[----:B------:R-:W-:Y:S02]  /*13f10*/  LOP3.LUT R51, R51, 0xffff, RZ, 0xc0, !PT ;  /* 0x0000ffff33337812 */ /* 0x000fe400078ec0ff */
[----:B------:R-:W-:Y:S02]  /*13f20*/  LOP3.LUT R68, R68, 0xffff, RZ, 0xc0, !PT ;  /* 0x0000ffff44447812 */ /* 0x000fe400078ec0ff */
[----:B------:R-:W-:Y:S02]  /*13f30*/  LOP3.LUT R70, R70, 0xffff, RZ, 0xc0, !PT ;  /* 0x0000ffff46467812 */ /* 0x000fe400078ec0ff */
[----:B------:R-:W-:-:S02]  /*13f40*/  PRMT R43, R43, 0x5410, R28 ;  /* 0x000054102b2b7816 */ /* 0x000fc4000000001c */
[----:B------:R-:W-:Y:S02]  /*13f50*/  LOP3.LUT R27, R122, 0xffff, RZ, 0xc0, !PT ;  /* 0x0000ffff7a1b7812 */ /* 0x000fe400078ec0ff */
[----:B------:R-:W-:Y:S02]  /*13f60*/  LOP3.LUT R46, R126, 0xffff, RZ, 0xc0, !PT ;  /* 0x0000ffff7e2e7812 */ /* 0x000fe400078ec0ff */
[----:B------:R-:W-:Y:S02]  /*13f70*/  LOP3.LUT R50, R130, 0xffff, RZ, 0xc0, !PT ;  /* 0x0000ffff82327812 */ /* 0x000fe400078ec0ff */
[----:B------:R-:W-:Y:S02]  /*13f80*/  LOP3.LUT R31, R31, 0xffff, RZ, 0xc0, !PT ;  /* 0x0000ffff1f1f7812 */ /* 0x000fe400078ec0ff */
[----:B------:R-:W-:Y:S02]  /*13f90*/  LOP3.LUT R28, R144, 0xffff, RZ, 0xc0, !PT ;  /* 0x0000ffff901c7812 */ /* 0x000fe400078ec0ff */
[----:B------:R-:W-:-:S02]  /*13fa0*/  LOP3.LUT R54, R54, 0xffff, RZ, 0xc0, !PT ;  /* 0x0000ffff36367812 */ /* 0x000fc400078ec0ff */
[----:B------:R-:W-:Y:S02]  /*13fb0*/  PRMT R41, R41, 0x5410, R34 ;  /* 0x0000541029297816 */ /* 0x000fe40000000022 */
[----:B------:R-:W-:Y:S02]  /*13fc0*/  PRMT R42, R42, 0x5410, R39 ;  /* 0x000054102a2a7816 */ /* 0x000fe40000000027 */
[--C-:B------:R-:W-:Y:S02]  /*13fd0*/  PRMT R34, R70, 0x3340, R1.reuse ;  /* 0x0000334046227816 */ /* 0x100fe40000000001 */
[----:B------:R-:W-:Y:S02]  /*13fe0*/  PRMT R35, R51, 0x3340, R68 ;  /* 0x0000334033237816 */ /* 0x000fe40000000044 */
[----:B------:R-:W-:Y:S02]  /*13ff0*/  PRMT R39, R50, 0x3340, R1 ;  /* 0x0000334032277816 */ /* 0x000fe40000000001 */
[----:B------:R-:W-:-:S02]  /*14000*/  PRMT R38, R27, 0x3340, R46 ;  /* 0x000033401b267816 */ /* 0x000fc4000000002e */
[----:B------:R-:W-:Y:S02]  /*14010*/  PRMT R48, R28, 0x3340, R1 ;  /* 0x000033401c307816 */ /* 0x000fe40000000001 */
[----:B------:R-:W-:Y:S02]  /*14020*/  PRMT R45, R31, 0x3340, R54 ;  /* 0x000033401f2d7816 */ /* 0x000fe40000000036 */
[----:B------:R-:W-:Y:S02]  /*14030*/  F2FP.SATFINITE.E4M3.F32.PACK_AB_MERGE_C R52, R143, R142, RZ ;  /* 0x0000008e8f34723e */ /* 0x000fe400048070ff */
[----:B------:R-:W-:Y:S02]  /*14040*/  F2FP.SATFINITE.E4M3.F32.PACK_AB_MERGE_C R146, R147, R146, RZ ;  /* 0x000000929392723e */ /* 0x000fe400048070ff */
[----:B------:R-:W-:Y:S02]  /*14050*/  PRMT R35, R35, 0x5410, R34 ;  /* 0x0000541023237816 */ /* 0x000fe40000000022 */
[----:B------:R-:W-:-:S02]  /*14060*/  PRMT R34, R38, 0x5410, R39 ;  /* 0x0000541026227816 */ /* 0x000fc40000000027 */
[----:B------:R-:W-:Y:S02]  /*14070*/  PRMT R38, R45, 0x5410, R48 ;  /* 0x000054102d267816 */ /* 0x000fe40000000030 */
[----:B------:R-:W-:Y:S02]  /*14080*/  LOP3.LUT R29, R29, 0xffff, RZ, 0xc0, !PT ;  /* 0x0000ffff1d1d7812 */ /* 0x000fe400078ec0ff */
[----:B------:R-:W-:Y:S02]  /*14090*/  LOP3.LUT R52, R52, 0xffff, RZ, 0xc0, !PT ;  /* 0x0000ffff34347812 */ /* 0x000fe400078ec0ff */
[----:B------:R-:W-:Y:S02]  /*140a0*/  LOP3.LUT R48, R146, 0xffff, RZ, 0xc0, !PT ;  /* 0x0000ffff92307812 */ /* 0x000fe400078ec0ff */
[----:B------:R-:W-:Y:S02]  /*140b0*/  SHF.R.U32.HI R39, RZ, 0x8, R55 ;  /* 0x00000008ff277819 */ /* 0x000fe40000011637 */
[----:B------:R-:W-:-:S02]  /*140c0*/  SHF.R.U32.HI R45, RZ, 0x8, R74 ;  /* 0x00000008ff2d7819 */ /* 0x000fc4000001164a */
[----:B------:R-:W-:Y:S02]  /*140d0*/  SHF.R.U32.HI R55, RZ, 0x8, R86 ;  /* 0x00000008ff377819 */ /* 0x000fe40000011656 */
[----:B------:R-:W-:Y:S02]  /*140e0*/  PRMT R74, R48, 0x3340, R1 ;  /* 0x00003340304a7816 */ /* 0x000fe40000000001 */
[----:B------:R-:W-:Y:S02]  /*140f0*/  PRMT R57, R29, 0x3340, R52 ;  /* 0x000033401d397816 */ /* 0x000fe40000000034 */
[----:B------:R-:W-:Y:S02]  /*14100*/  LOP3.LUT R45, R45, 0xffff, RZ, 0xc0, !PT ;  /* 0x0000ffff2d2d7812 */ /* 0x000fe400078ec0ff */
[----:B------:R-:W-:Y:S02]  /*14110*/  LOP3.LUT R56, R39, 0xffff, RZ, 0xc0, !PT ;  /* 0x0000ffff27387812 */ /* 0x000fe400078ec0ff */
[----:B------:R-:W-:-:S02]  /*14120*/  LOP3.LUT R72, R55, 0xffff, RZ, 0xc0, !PT ;  /* 0x0000ffff37487812 */ /* 0x000fc400078ec0ff */
[----:B------:R-:W-:Y:S02]  /*14130*/  PRMT R39, R57, 0x5410, R74 ;  /* 0x0000541039277816 */ /* 0x000fe4000000004a */
[----:B------:R-:W-:Y:S02]  /*14140*/  SHF.R.U32.HI R55, RZ, 0x8, R65 ;  /* 0x00000008ff377819 */ /* 0x000fe40000011641 */
[----:B------:R-:W-:Y:S02]  /*14150*/  SHF.R.U32.HI R57, RZ, 0x8, R84 ;  /* 0x00000008ff397819 */ /* 0x000fe40000011654 */
[----:B------:R-:W-:Y:S02]  /*14160*/  SHF.R.U32.HI R65, RZ, 0x8, R67 ;  /* 0x00000008ff417819 */ /* 0x000fe40000011643 */
[----:B------:R-:W-:Y:S02]  /*14170*/  SHF.R.U32.HI R67, RZ, 0x8, R100 ;  /* 0x00000008ff437819 */ /* 0x000fe40000011664 */
[----:B------:R-:W-:-:S02]  /*14180*/  PRMT R45, R56, 0x3340, R45 ;  /* 0x00003340382d7816 */ /* 0x000fc4000000002d */
[----:B------:R-:W-:Y:S02]  /*14190*/  SHF.R.U32.HI R63, RZ, 0x8, R90 ;  /* 0x00000008ff3f7819 */ /* 0x000fe4000001165a */
[----:B------:R-:W-:Y:S02]  /*141a0*/  PRMT R56, R72, 0x3340, R1 ;  /* 0x0000334048387816 */ /* 0x000fe40000000001 */
[----:B------:R-:W-:Y:S02]  /*141b0*/  LOP3.LUT R57, R57, 0xffff, RZ, 0xc0, !PT ;  /* 0x0000ffff39397812 */ /* 0x000fe400078ec0ff */
[----:B------:R-:W-:Y:S02]  /*141c0*/  LOP3.LUT R72, R55, 0xffff, RZ, 0xc0, !PT ;  /* 0x0000ffff37487812 */ /* 0x000fe400078ec0ff */
[----:B------:R-:W-:Y:S02]  /*141d0*/  LOP3.LUT R67, R67, 0xffff, RZ, 0xc0, !PT ;  /* 0x0000ffff43437812 */ /* 0x000fe400078ec0ff */
[----:B------:R-:W-:-:S02]  /*141e0*/  LOP3.LUT R76, R65, 0xffff, RZ, 0xc0, !PT ;  /* 0x0000ffff414c7812 */ /* 0x000fc400078ec0ff */
[----:B------:R-:W-:Y:S02]  /*141f0*/  LOP3.LUT R74, R63, 0xffff, RZ, 0xc0, !PT ;  /* 0x0000ffff3f4a7812 */ /* 0x000fe400078ec0ff */
[----:B------:R-:W-:Y:S02]  /*14200*/  SHF.R.U32.HI R65, RZ, 0x8, R102 ;  /* 0x00000008ff417819 */ /* 0x000fe40000011666 */
[----:B------:R-:W-:Y:S02]  /*14210*/  SHF.R.U32.HI R63, RZ, 0x8, R69 ;  /* 0x00000008ff3f7819 */ /* 0x000fe40000011645 */
[----:B------:R-:W-:Y:S02]  /*14220*/  PRMT R55, R72, 0x3340, R57 ;  /* 0x0000334048377816 */ /* 0x000fe40000000039 */
[----:B------:R-:W-:Y:S02]  /*14230*/  PRMT R57, R76, 0x3340, R67 ;  /* 0x000033404c397816 */ /* 0x000fe40000000043 */
[----:B------:R-:W-:-:S02]  /*14240*/  SHF.R.U32.HI R67, RZ, 0x8, R104 ;  /* 0x00000008ff437819 */ /* 0x000fc40000011668 */
[----:B------:R-:W-:Y:S02]  /*14250*/  SHF.R.U32.HI R69, RZ, 0x8, R106 ;  /* 0x00000008ff457819 */ /* 0x000fe4000001166a */
[----:B------:R-:W-:Y:S02]  /*14260*/  LOP3.LUT R65, R65, 0xffff, RZ, 0xc0, !PT ;  /* 0x0000ffff41417812 */ /* 0x000fe400078ec0ff */
[----:B------:R-:W-:Y:S02]  /*14270*/  LOP3.LUT R76, R63, 0xffff, RZ, 0xc0, !PT ;  /* 0x0000ffff3f4c7812 */ /* 0x000fe400078ec0ff */
[----:B------:R-:W-:Y:S02]  /*14280*/  PRMT R72, R74, 0x3340, R1 ;  /* 0x000033404a487816 */ /* 0x000fe40000000001 */
        /* <DEDUP_REMOVED lines=8> */
[----:B------:R-:W-:Y:S02]  /*14310*/  LOP3.LUT R67, R67, 0xffff, RZ, 0xc0, !PT ;  /* 0x0000ffff43437812 */ /* 0x000fe400078ec0ff */
[----:B------:R-:W-:Y:S02]  /*14320*/  LOP3.LUT R78, R63, 0xffff, RZ, 0xc0, !PT ;  /* 0x0000ffff3f4e7812 */ /* 0x000fe400078ec0ff */
[----:B------:R-:W-:Y:S02]  /*14330*/  LOP3.LUT R69, R69, 0xffff, RZ, 0xc0, !PT ;  /* 0x0000ffff45457812 */ /* 0x000fe400078ec0ff */
[----:B------:R-:W-:Y:S02]  /*14340*/  LOP3.LUT R82, R65, 0xffff, RZ, 0xc0, !PT ;  /* 0x0000ffff41527812 */ /* 0x000fe400078ec0ff */
[----:B------:R-:W-:Y:S02]  /*14350*/  SHF.R.U32.HI R65, RZ, 0x8, R77 ;  /* 0x00000008ff417819 */ /* 0x000fe4000001164d */
[----:B------:R-:W-:-:S02]  /*14360*/  PRMT R78, R78, 0x3340, R67 ;  /* 0x000033404e4e7816 */ /* 0x000fc40000000043 */
[----:B------:R-:W-:Y:S02]  /*14370*/  PRMT R75, R82, 0x3340, R69 ;  /* 0x00003340524b7816 */ /* 0x000fe40000000045 */
[----:B------:R-:W-:Y:S02]  /*14380*/  SHF.R.U32.HI R67, RZ, 0x8, R128 ;  /* 0x00000008ff437819 */ /* 0x000fe40000011680 */
[----:B------:R-:W-:Y:S02]  /*14390*/  SHF.R.U32.HI R49, RZ, 0x8, R49 ;  /* 0x00000008ff317819 */ /* 0x000fe40000011631 */
[----:B------:R-:W-:Y:S02]  /*143a0*/  SHF.R.U32.HI R66, RZ, 0x8, R66 ;  /* 0x00000008ff427819 */ /* 0x000fe40000011642 */
[----:B------:R-:W-:Y:S02]  /*143b0*/  LOP3.LUT R82, R65, 0xffff, RZ, 0xc0, !PT ;  /* 0x0000ffff41527812 */ /* 0x000fe400078ec0ff */
[----:B------:R-:W-:-:S02]  /*143c0*/  SHF.R.U32.HI R65, RZ, 0x8, R138 ;  /* 0x00000008ff417819 */ /* 0x000fc4000001168a */
[----:B------:R-:W-:Y:S02]  /*143d0*/  SHF.R.U32.HI R27, RZ, 0x8, R27 ;  /* 0x00000008ff1b7819 */ /* 0x000fe4000001161b */
[----:B------:R-:W-:Y:S02]  /*143e0*/  SHF.R.U32.HI R46, RZ, 0x8, R46 ;  /* 0x00000008ff2e7819 */ /* 0x000fe4000001162e */
[----:B------:R-:W-:Y:S02]  /*143f0*/  LOP3.LUT R67, R67, 0xffff, RZ, 0xc0, !PT ;  /* 0x0000ffff43437812 */ /* 0x000fe400078ec0ff */
[----:B------:R-:W-:Y:S02]  /*14400*/  SHF.R.U32.HI R64, RZ, 0x8, R64 ;  /* 0x00000008ff407819 */ /* 0x000fe40000011640 */
[----:B------:R-:W-:Y:S02]  /*14410*/  LOP3.LUT R66, R66, 0xffff, RZ, 0xc0, !PT ;  /* 0x0000ffff42427812 */ /* 0x000fe400078ec0ff */
[----:B------:R-:W-:-:S02]  /*14420*/  LOP3.LUT R49, R49, 0xffff, RZ, 0xc0, !PT ;  /* 0x0000ffff31317812 */ /* 0x000fc400078ec0ff */
[----:B------:R-:W-:Y:S02]  /*14430*/  SHF.R.U32.HI R31, RZ, 0x8, R31 ;  /* 0x00000008ff1f7819 */ /* 0x000fe4000001161f */
[----:B------:R-:W-:Y:S02]  /*14440*/  SHF.R.U32.HI R54, RZ, 0x8, R54 ;  /* 0x00000008ff367819 */ /* 0x000fe40000011636 */
[----:B------:R-:W-:Y:S02]  /*14450*/  SHF.R.U32.HI R28, RZ, 0x8, R28 ;  /* 0x00000008ff1c7819 */ /* 0x000fe4000001161c */
[----:B------:R-:W-:Y:S02]  /*14460*/  LOP3.LUT R86, R65, 0xffff, RZ, 0xc0, !PT ;  /* 0x0000ffff41567812 */ /* 0x000fe400078ec0ff */
[----:B------:R-:W-:Y:S02]  /*14470*/  SHF.R.U32.HI R61, RZ, 0x8, R61 ;  /* 0x00000008ff3d7819 */ /* 0x000fe4000001163d */
[----:B------:R-:W-:-:S02]  /*14480*/  LOP3.LUT R46, R46, 0xffff, RZ, 0xc0, !PT ;  /* 0x0000ffff2e2e7812 */ /* 0x000fc400078ec0ff */
[----:B------:R-:W-:Y:S02]  /*14490*/  LOP3.LUT R27, R27, 0xffff, RZ, 0xc0, !PT ;  /* 0x0000ffff1b1b7812 */ /* 0x000fe400078ec0ff */
[----:B------:R-:W-:Y:S02]  /*144a0*/  PRMT R77, R82, 0x3340, R67 ;  /* 0x00003340524d7816 */ /* 0x000fe40000000043 */
[----:B------:R-:W-:Y:S02]  /*144b0*/  LOP3.LUT R64, R64, 0xffff, RZ, 0xc0, !PT ;  /* 0x0000ffff40407812 */ /* 0x000fe400078ec0ff */
[----:B------:R-:W-:Y:S02]  /*144c0*/  PRMT R66, R49, 0x3340, R66 ;  /* 0x0000334031427816 */ /* 0x000fe40000000042 */
[----:B------:R-:W-:Y:S02]  /*144d0*/  SHF.R.U32.HI R29, RZ, 0x8, R29 ;  /* 0x00000008ff1d7819 */ /* 0x000fe4000001161d */
[----:B------:R-:W-:-:S02]  /*144e0*/  SHF.R.U32.HI R67, RZ, 0x8, R88 ;  /* 0x00000008ff437819 */ /* 0x000fc40000011658 */
[----:B------:R-:W-:Y:S02]  /*144f0*/  LOP3.LUT R54, R54, 0xffff, RZ, 0xc0, !PT ;  /* 0x0000ffff36367812 */ /* 0x000fe400078ec0ff */
[----:B------:R-:W-:Y:S02]  /*14500*/  LOP3.LUT R49, R31, 0xffff, RZ, 0xc0, !PT ;  /* 0x0000ffff1f317812 */ /* 0x000fe400078ec0ff */
[----:B------:R-:W-:Y:S02]  /*14510*/  LOP3.LUT R28, R28, 0xffff, RZ, 0xc0, !PT ;  /* 0x0000ffff1c1c7812 */ /* 0x000fe400078ec0ff */
[----:B------:R-:W-:Y:S02]  /*14520*/  PRMT R88, R86, 0x3340, R1 ;  /* 0x0000334056587816 */ /* 0x000fe40000000001 */
[----:B------:R-:W-:Y:S02]  /*14530*/  LOP3.LUT R86, R61, 0xffff, RZ, 0xc0, !PT ;  /* 0x0000ffff3d567812 */ /* 0x000fe400078ec0ff */
[----:B------:R-:W-:-:S02]  /*14540*/  PRMT R31, R27, 0x3340, R46 ;  /* 0x000033401b1f7816 */ /* 0x000fc4000000002e */
[--C-:B------:R-:W-:Y:S02]  /*14550*/  PRMT R61, R64, 0x3340, R1.reuse ;  /* 0x00003340403d7816 */ /* 0x100fe40000000001 */
[----:B------:R-:W-:Y:S02]  /*14560*/  SHF.R.U32.HI R52, RZ, 0x8, R52 ;  /* 0x00000008ff347819 */ /* 0x000fe40000011634 */
[----:B------:R-:W-:Y:S02]  /*14570*/  LOP3.LUT R27, R29, 0xffff, RZ, 0xc0, !PT ;  /* 0x0000ffff1d1b7812 */ /* 0x000fe400078ec0ff */
[----:B------:R-:W-:Y:S01]  /*14580*/  PRMT R64, R49, 0x3340, R54 ;  /* 0x0000334031407816 */ /* 0x000fe20000000036 */
[----:B------:R-:W-:Y:S01]  /*14590*/  IMAD.MOV.U32 R54, RZ, RZ, 0x3dc6b27f ;  /* 0x3dc6b27fff367424 */ /* 0x000fe200078e00ff */
[----:B------:R-:W-:Y:S01]  /*145a0*/  PRMT R29, R28, 0x3340, R1 ;  /* 0x000033401c1d7816 */ /* 0x000fe20000000001 */
[----:B------:R-:W-:Y:S01]  /*145b0*/  FADD R28, R7, -1 ;  /* 0xbf800000071c7421 */ /* 0x000fe20000000000 */
[----:B------:R-:W-:-:S02]  /*145c0*/  SHF.R.U32.HI R69, RZ, 0x8, R136 ;  /* 0x00000008ff457819 */ /* 0x000fc40000011688 */
[----:B------:R-:W-:Y:S01]  /*145d0*/  LOP3.LUT R52, R52, 0xffff, RZ, 0xc0, !PT ;  /* 0x0000ffff34347812 */ /* 0x000fe200078ec0ff */
[CC--:B------:R-:W-:Y:S01]  /*145e0*/  FFMA.FTZ R7, R28.reuse, R54.reuse, -0.16845393180847167969 ;  /* 0xbe2c7f301c077423 */ /* 0x0c0fe20000010036 */
[----:B------:R-:W-:Y:S02]  /*145f0*/  LOP3.LUT R84, R69, 0xffff, RZ, 0xc0, !PT ;  /* 0x0000ffff45547812 */ /* 0x000fe400078ec0ff */
[----:B------:R-:W-:Y:S01]  /*14600*/  SHF.R.U32.HI R69, RZ, 0x8, R79 ;  /* 0x00000008ff457819 */ /* 0x000fe2000001164f */
[----:B------:R-:W-:Y:S01]  /*14610*/  FFMA.FTZ R7, R28, R7, 0.1716887056827545166 ;  /* 0x3e2fcf2a1c077423 */ /* 0x000fe20000010007 */
[----:B------:R-:W-:Y:S02]  /*14620*/  SHF.R.U32.HI R71, RZ, 0x8, R120 ;  /* 0x00000008ff477819 */ /* 0x000fe40000011678 */
[----:B------:R-:W-:Y:S01]  /*14630*/  PRMT R79, R27, 0x3340, R52 ;  /* 0x000033401b4f7816 */ /* 0x000fe20000000034 */
[----:B------:R-:W-:Y:S01]  /*14640*/  FADD R27, R4, -1 ;  /* 0xbf800000041b7421 */ /* 0x000fe20000000000 */
[----:B------:R-:W-:Y:S01]  /*14650*/  LOP3.LUT R80, R71, 0xffff, RZ, 0xc0, !PT ;  /* 0x0000ffff47507812 */ /* 0x000fe200078ec0ff */
[----:B------:R-:W-:Y:S01]  /*14660*/  FFMA.FTZ R7, R28, R7, -0.17900948226451873779 ;  /* 0xbe374e431c077423 */ /* 0x000fe20000010007 */
[----:B------:R-:W-:Y:S01]  /*14670*/  SHF.R.U32.HI R63, RZ, 0x8, R124 ;  /* 0x00000008ff3f7819 */ /* 0x000fe2000001167c */
[----:B------:R-:W-:Y:S01]  /*14680*/  FFMA.FTZ R4, R27, R54, -0.16845393180847167969 ;  /* 0xbe2c7f301b047423 */ /* 0x000fe20000010036 */
[----:B------:R-:W-:Y:S01]  /*14690*/  PRMT R71, R80, 0x3340, R1 ;  /* 0x0000334050477816 */ /* 0x000fe20000000001 */
[C---:B------:R-:W-:Y:S01]  /*146a0*/  FFMA.FTZ R7, R28.reuse, R7, 0.20512372255325317383 ;  /* 0x3e520bf41c077423 */ /* 0x040fe20000010007 */
[----:B------:R-:W-:Y:S01]  /*146b0*/  LOP3.LUT R80, R63, 0xffff, RZ, 0xc0, !PT ;  /* 0x0000ffff3f507812 */ /* 0x000fe200078ec0ff */
[C---:B------:R-:W-:Y:S01]  /*146c0*/  FFMA.FTZ R4, R27.reuse, R4, 0.1716887056827545166 ;  /* 0x3e2fcf2a1b047423 */ /* 0x040fe20000010004 */
[----:B------:R-:W-:Y:S01]  /*146d0*/  SHF.R.U32.HI R59, RZ, 0x8, R59 ;  /* 0x00000008ff3b7819 */ /* 0x000fe2000001163b */
[C---:B------:R-:W-:Y:S01]  /*146e0*/  FFMA.FTZ R7, R28.reuse, R7, -0.24046532809734344482 ;  /* 0xbe763c8b1c077423 */ /* 0x040fe20000010007 */
[----:B------:R-:W-:Y:S01]  /*146f0*/  SHF.R.U32.HI R63, RZ, 0x8, R132 ;  /* 0x00000008ff3f7819 */ /* 0x000fe20000011684 */
[----:B------:R-:W-:Y:S01]  /*14700*/  FFMA.FTZ R4, R27, R4, -0.17900948226451873779 ;  /* 0xbe374e431b047423 */ /* 0x000fe20000010004 */
[----:B------:R-:W-:Y:S01]  /*14710*/  LOP3.LUT R82, R59, 0xffff, RZ, 0xc0, !PT ;  /* 0x0000ffff3b527812 */ /* 0x000fe200078ec0ff */
[C---:B------:R-:W-:Y:S01]  /*14720*/  FFMA.FTZ R7, R28.reuse, R7, 0.28857114911079406738 ;  /* 0x3e93bf991c077423 */ /* 0x040fe20000010007 */
[----:B------:R-:W-:Y:S01]  /*14730*/  LOP3.LUT R63, R63, 0xffff, RZ, 0xc0, !PT ;  /* 0x0000ffff3f3f7812 */ /* 0x000fe200078ec0ff */
[C---:B------:R-:W-:Y:S01]  /*14740*/  FFMA.FTZ R4, R27.reuse, R4, 0.20512372255325317383 ;  /* 0x3e520bf41b047423 */ /* 0x040fe20000010004 */
[----:B------:R-:W-:Y:S01]  /*14750*/  SHF.R.U32.HI R30, RZ, 0x8, R30 ;  /* 0x00000008ff1e7819 */ /* 0x000fe2000001161e */
[C---:B------:R-:W-:Y:S01]  /*14760*/  FFMA.FTZ R7, R28.reuse, R7, -0.36067417263984680176 ;  /* 0xbeb8aa491c077423 */ /* 0x040fe20000010007 */
[----:B------:R-:W-:Y:S01]  /*14770*/  SHF.R.U32.HI R68, RZ, 0x8, R68 ;  /* 0x00000008ff447819 */ /* 0x000fe20000011644 */
[C---:B------:R-:W-:Y:S01]  /*14780*/  FFMA.FTZ R4, R27.reuse, R4, -0.24046532809734344482 ;  /* 0xbe763c8b1b047423 */ /* 0x040fe20000010004 */
[----:B------:R-:W-:Y:S01]  /*14790*/  SHF.R.U32.HI R51, RZ, 0x8, R51 ;  /* 0x00000008ff337819 */ /* 0x000fe20000011633 */
[C---:B------:R-:W-:Y:S01]  /*147a0*/  FFMA.FTZ R7, R28.reuse, R7, 0.48089820146560668945 ;  /* 0x3ef6384a1c077423 */ /* 0x040fe20000010007 */
[----:B------:R-:W-:Y:S01]  /*147b0*/  SHF.R.U32.HI R70, RZ, 0x8, R70 ;  /* 0x00000008ff467819 */ /* 0x000fe20000011646 */
[----:B------:R-:W-:Y:S01]  /*147c0*/  FFMA.FTZ R4, R27, R4, 0.28857114911079406738 ;  /* 0x3e93bf991b047423 */ /* 0x000fe20000010004 */
[----:B------:R-:W-:Y:S01]  /*147d0*/  LOP3.LUT R69, R69, 0xffff, RZ, 0xc0, !PT ;  /* 0x0000ffff45457812 */ /* 0x000fe200078ec0ff */
[----:B------:R-:W-:Y:S01]  /*147e0*/  FFMA.FTZ R7, R28, R7, -0.72134751081466674805 ;  /* 0xbf38aa3b1c077423 */ /* 0x000fe20000010007 */
[----:B------:R-:W-:Y:S01]  /*147f0*/  LOP3.LUT R90, R67, 0xffff, RZ, 0xc0, !PT ;  /* 0x0000ffff435a7812 */ /* 0x000fe200078ec0ff */
[----:B------:R-:W-:Y:S01]  /*14800*/  FFMA.FTZ R4, R27, R4, -0.36067417263984680176 ;  /* 0xbeb8aa491b047423 */ /* 0x000fe20000010004 */
[----:B------:R-:W-:-:S02]  /*14810*/  PRMT R65, R82, 0x3340, R63 ;  /* 0x0000334052417816 */ /* 0x000fc4000000003f */
[----:B------:R-:W-:Y:S02]  /*14820*/  SHF.R.U32.HI R50, RZ, 0x8, R50 ;  /* 0x00000008ff327819 */ /* 0x000fe40000011632 */
[----:B------:R-:W-:Y:S02]  /*14830*/  SHF.R.U32.HI R63, RZ, 0x8, R98 ;  /* 0x00000008ff3f7819 */ /* 0x000fe40000011662 */
[----:B------:R-:W-:Y:S02]  /*14840*/  LOP3.LUT R30, R30, 0xffff, RZ, 0xc0, !PT ;  /* 0x0000ffff1e1e7812 */ /* 0x000fe400078ec0ff */
[----:B------:R-:W-:Y:S02]  /*14850*/  LOP3.LUT R68, R68, 0xffff, RZ, 0xc0, !PT ;  /* 0x0000ffff44447812 */ /* 0x000fe400078ec0ff */
[----:B------:R-:W-:Y:S02]  /*14860*/  LOP3.LUT R51, R51, 0xffff, RZ, 0xc0, !PT ;  /* 0x0000ffff33337812 */ /* 0x000fe400078ec0ff */
[----:B------:R-:W-:-:S02]  /*14870*/  LOP3.LUT R70, R70, 0xffff, RZ, 0xc0, !PT ;  /* 0x0000ffff46467812 */ /* 0x000fc400078ec0ff */
[----:B------:R-:W-:Y:S02]  /*14880*/  PRMT R69, R90, 0x3340, R69 ;  /* 0x000033405a457816 */ /* 0x000fe40000000045 */
[----:B------:R-:W-:Y:S02]  /*14890*/  LOP3.LUT R50, R50, 0xffff, RZ, 0xc0, !PT ;  /* 0x0000ffff32327812 */ /* 0x000fe400078ec0ff */
[----:B------:R-:W-:Y:S02]  /*148a0*/  LOP3.LUT R90, R63, 0xffff, RZ, 0xc0, !PT ;  /* 0x0000ffff3f5a7812 */ /* 0x000fe400078ec0ff */
[--C-:B------:R-:W-:Y:S02]  /*148b0*/  PRMT R63, R30, 0x3340, R1.reuse ;  /* 0x000033401e3f7816 */ /* 0x100fe40000000001 */
[----:B------:R-:W-:Y:S02]  /*148c0*/  PRMT R30, R51, 0x3340, R68 ;  /* 0x00003340331e7816 */ /* 0x000fe40000000044 */
[----:B------:R-:W-:-:S02]  /*148d0*/  PRMT R67, R70, 0x3340, R1 ;  /* 0x0000334046437816 */ /* 0x000fc40000000001 */
[----:B------:R-:W-:Y:S02]  /*148e0*/  F2FP.SATFINITE.E4M3.F32.PACK_AB_MERGE_C R2, R37, R36, RZ ;  /* 0x000000242502723e */ /* 0x000fe400048070ff */
[----:B------:R-:W-:Y:S02]  /*148f0*/  PRMT R50, R50, 0x3340, R1 ;  /* 0x0000334032327816 */ /* 0x000fe40000000001 */
[----:B------:R-:W-:Y:S02]  /*14900*/  PRMT R91, R30, 0x5410, R67 ;  /* 0x000054101e5b7816 */ /* 0x000fe40000000043 */
[----:B------:R-:W-:Y:S02]  /*14910*/  PRMT R50, R31, 0x5410, R50 ;  /* 0x000054101f327816 */ /* 0x000fe40000000032 */
[----:B------:R-:W-:Y:S01]  /*14920*/  LOP3.LUT R30, R2, 0xffff, RZ, 0xc0, !PT ;  /* 0x0000ffff021e7812 */ /* 0x000fe200078ec0ff */
[----:B------:R-:W-:Y:S01]  /*14930*/  FFMA.FTZ R2, R27, R4, 0.48089820146560668945 ;  /* 0x3ef6384a1b027423 */ /* 0x000fe20000010004 */
[----:B------:R-:W-:-:S02]  /*14940*/  PRMT R45, R45, 0x5410, R56 ;  /* 0x000054102d2d7816 */ /* 0x000fc40000000038 */
[----:B------:R-:W-:Y:S01]  /*14950*/  PRMT R72, R55, 0x5410, R72 ;  /* 0x0000541037487816 */ /* 0x000fe20000000048 */
[----:B------:R-:W-:Y:S01]  /*14960*/  FFMA.FTZ R2, R27, R2, -0.72134751081466674805 ;  /* 0xbf38aa3b1b027423 */ /* 0x000fe20000010002 */
[----:B------:R-:W-:Y:S02]  /*14970*/  LOP3.LUT R31, R0, 0xffff, RZ, 0xc0, !PT ;  /* 0x0000ffff001f7812 */ /* 0x000fe400078ec0ff */
[----:B------:R-:W-:Y:S01]  /*14980*/  PRMT R64, R64, 0x5410, R29 ;  /* 0x0000541040407816 */ /* 0x000fe2000000001d */
[C---:B------:R-:W-:Y:S01]  /*14990*/  FMUL R29, R28.reuse, R7 ;  /* 0x000000071c1d7220 */ /* 0x040fe20000400000 */
[--C-:B------:R-:W-:Y:S01]  /*149a0*/  PRMT R4, R5, 0x4210, R30.reuse ;  /* 0x0000421005047816 */ /* 0x100fe2000000001e */
[----:B------:R-:W-:Y:S01]  /*149b0*/  FMUL R2, R27, R2 ;  /* 0x000000021b027220 */ /* 0x000fe20000400000 */
[----:B------:R-:W-:Y:S01]  /*149c0*/  PRMT R5, R45, 0x5210, R30 ;  /* 0x000052102d057816 */ /* 0x000fe2000000001e */
[----:B------:R-:W-:Y:S01]  /*149d0*/  FMUL R29, R28, R29 ;  /* 0x0000001d1c1d7220 */ /* 0x000fe20000400000 */
[--C-:B------:R-:W-:Y:S01]  /*149e0*/  PRMT R6, R6, 0x4210, R31.reuse ;  /* 0x0000421006067816 */ /* 0x100fe2000000001f */
[----:B------:R-:W-:Y:S01]  /*149f0*/  FMUL R2, R27, R2 ;  /* 0x000000021b027220 */ /* 0x000fe20000400000 */
[----:B------:R-:W-:Y:S01]  /*14a00*/  PRMT R7, R72, 0x5210, R31 ;  /* 0x0000521048077816 */ /* 0x000fe2000000001f */
[----:B------:R-:W-:Y:S01]  /*14a10*/  FFMA.FTZ R29, R28, 1.4426950216293334961, R29 ;  /* 0x3fb8aa3b1c1d7823 */ /* 0x000fe2000001001d */
[----:B------:R-:W-:Y:S01]  /*14a20*/  ISETP.GE.U32.AND P1, PT, R11, 0x7f800000, PT ;  /* 0x7f8000000b00780c */ /* 0x000fe20003f26070 */
[----:B------:R-:W-:Y:S01]  /*14a30*/  FFMA.FTZ R2, R27, 1.4426950216293334961, R2 ;  /* 0x3fb8aa3b1b027823 */ /* 0x000fe20000010002 */
[----:B------:R-:W-:Y:S01]  /*14a40*/  PRMT R74, R74, 0x3340, R1 ;  /* 0x000033404a4a7816 */ /* 0x000fe20000000001 */
[----:B------:R2:W-:Y:S01]  /*14a50*/  STSM.16.M88.4 [R3], R4 ;  /* 0x0000000403007844 */ /* 0x0005e20000000200 */
[----:B------:R-:W-:Y:S01]  /*14a60*/  SHF.R.U32.HI R47, RZ, 0x7, R234 ;  /* 0x00000007ff2f7819 */ /* 0x000fe200000116ea */
[----:B------:R-:W-:Y:S01]  /*14a70*/  FADD R0, R13, R2 ;  /* 0x000000020d007221 */ /* 0x000fe20000000000 */
[----:B------:R-:W-:Y:S01]  /*14a80*/  FADD R2, R12, R29 ;  /* 0x0000001d0c027221 */ /* 0x000fe20000000000 */
[----:B------:R-:W-:-:S02]  /*14a90*/  PRMT R49, R57, 0x5410, R74 ;  /* 0x0000541039317816 */ /* 0x000fc4000000004a */
[----:B------:R-:W-:Y:S02]  /*14aa0*/  PRMT R46, R76, 0x5410, R73 ;  /* 0x000054104c2e7816 */ /* 0x000fe40000000049 */
[----:B------:R-:W-:Y:S02]  /*14ab0*/  LOP3.LUT R20, R20, 0xffff, RZ, 0xc0, !PT ;  /* 0x0000ffff14147812 */ /* 0x000fe400078ec0ff */
[----:B------:R-:W-:Y:S01]  /*14ac0*/  @P1 IMAD.MOV.U32 R28, RZ, RZ, 0x7f800000 ;  /* 0x7f800000ff1c1424 */ /* 0x000fe200078e00ff */
[----:B------:R-:W-:Y:S02]  /*14ad0*/  LOP3.LUT R21, R21, 0xffff, RZ, 0xc0, !PT ;  /* 0x0000ffff15157812 */ /* 0x000fe400078ec0ff */
[----:B------:R-:W-:Y:S01]  /*14ae0*/  SGXT.U32 R47, R47, 0x1 ;  /* 0x000000012f2f781a */ /* 0x000fe20000000000 */
[----:B------:R-:W-:Y:S01]  /*14af0*/  @P1 FFMA.FTZ R0, R11, R28, +INF ;  /* 0x7f8000000b001423 */ /* 0x000fe2000001001c */
[----:B------:R-:W-:Y:S01]  /*14b00*/  BAR.SYNC.DEFER_BLOCKING 0x0 ;  /* 0x0000000000007b1d */ /* 0x000fe20000010000 */
[----:B--2---:R-:W-:-:S02]  /*14b10*/  PRMT R4, R25, 0x4210, R20 ;  /* 0x0000421019047816 */ /* 0x004fc40000000014 */
[----:B------:R-:W-:Y:S01]  /*14b20*/  PRMT R5, R49, 0x5210, R20 ;  /* 0x0000521031057816 */ /* 0x000fe20000000014 */
[----:B0-----:R-:W-:Y:S01]  /*14b30*/  IMAD R47, R47, R62, RZ ;  /* 0x0000003e2f2f7224 */ /* 0x001fe200078e02ff */
[--C-:B------:R-:W-:Y:S02]  /*14b40*/  PRMT R6, R26, 0x4210, R21.reuse ;  /* 0x000042101a067816 */ /* 0x100fe40000000015 */
[----:B------:R-:W-:Y:S01]  /*14b50*/  PRMT R7, R46, 0x5210, R21 ;  /* 0x000052102e077816 */ /* 0x000fe20000000015 */
[C---:B------:R-:W-:Y:S01]  /*14b60*/  IMAD R113, R62.reuse, 0x2, R47 ;  /* 0x000000023e717824 */ /* 0x040fe200078e022f */
[----:B------:R-:W-:Y:S02]  /*14b70*/  F2FP.SATFINITE.E4M3.F32.PACK_AB_MERGE_C R118, R119, R118, RZ ;  /* 0x000000767776723e */ /* 0x000fe400048070ff */
[----:B------:R-:W-:Y:S01]  /*14b80*/  LOP3.LUT R19, R19, 0xffff, RZ, 0xc0, !PT ;  /* 0x0000ffff13137812 */ /* 0x000fe200078ec0ff */
[----:B------:R-:W-:Y:S01]  /*14b90*/  IMAD R170, R62, 0x2, R113 ;  /* 0x000000023eaa7824 */ /* 0x000fe200078e0271 */
[----:B------:R-:W-:-:S02]  /*14ba0*/  PRMT R80, R80, 0x3340, R1 ;  /* 0x0000334050507816 */ /* 0x000fc40000000001 */
[----:B------:R-:W-:Y:S01]  /*14bb0*/  FSETP.NEU.AND P2, PT, R11, RZ, PT ;  /* 0x000000ff0b00720b */ /* 0x000fe20003f4d000 */
[----:B------:R-:W-:Y:S01]  /*14bc0*/  IMAD R117, R62, 0x2, R170 ;  /* 0x000000023e757824 */ /* 0x000fe200078e02aa */
[----:B------:R-:W-:Y:S02]  /*14bd0*/  PRMT R78, R78, 0x5410, R71 ;  /* 0x000054104e4e7816 */ /* 0x000fe40000000047 */
[----:B------:R-:W-:Y:S01]  /*14be0*/  PRMT R80, R75, 0x5410, R80 ;  /* 0x000054104b507816 */ /* 0x000fe20000000050 */
[----:B------:R-:W-:Y:S01]  /*14bf0*/  IMAD R119, R62, 0x2, R117 ;  /* 0x000000023e777824 */ /* 0x000fe200078e0275 */
[----:B------:R-:W-:Y:S02]  /*14c00*/  LOP3.LUT R11, R18, 0xffff, RZ, 0xc0, !PT ;  /* 0x0000ffff120b7812 */ /* 0x000fe400078ec0ff */
[----:B------:R-:W-:Y:S01]  /*14c10*/  F2FP.SATFINITE.E4M3.F32.PACK_AB_MERGE_C R134, R135, R134, RZ ;  /* 0x000000868786723e */ /* 0x000fe200048070ff */
[----:B------:R-:W0:Y:S01]  /*14c20*/  LDS.128 R28, [R231] ;  /* 0x00000000e71c7984 */ /* 0x000e220000000c00 */
[----:B------:R-:W-:Y:S01]  /*14c30*/  IMAD R121, R62, 0x2, R119 ;  /* 0x000000023e797824 */ /* 0x000fe200078e0277 */
[----:B------:R-:W-:Y:S01]  /*14c40*/  ISETP.GE.U32.AND P3, PT, R8, 0x7f800000, PT ;  /* 0x7f8000000800780c */ /* 0x000fe20003f66070 */
[----:B------:R-:W-:Y:S02]  /*14c50*/  BAR.SYNC.DEFER_BLOCKING 0x0 ;  /* 0x0000000000007b1d */ /* 0x000fe40000010000 */
[----:B------:R-:W-:Y:S01]  /*14c60*/  IMAD R123, R62, 0x2, R121 ;  /* 0x000000023e7b7824 */ /* 0x000fe200078e0279 */
[----:B------:R-:W-:-:S02]  /*14c70*/  FSETP.NEU.AND P1, PT, R8, RZ, PT ;  /* 0x000000ff0800720b */ /* 0x000fc40003f2d000 */
[----:B------:R-:W-:Y:S01]  /*14c80*/  F2FP.SATFINITE.E4M3.F32.PACK_AB_MERGE_C R37, R149, R148, RZ ;  /* 0x000000949525723e */ /* 0x000fe200048070ff */
[----:B------:R-:W-:Y:S01]  /*14c90*/  IMAD R125, R62, 0x2, R123 ;  /* 0x000000023e7d7824 */ /* 0x000fe200078e027b */
[----:B------:R-:W-:Y:S02]  /*14ca0*/  F2FP.SATFINITE.E4M3.F32.PACK_AB_MERGE_C R36, R151, R150, RZ ;  /* 0x000000969724723e */ /* 0x000fe400048070ff */
[----:B------:R-:W-:Y:S01]  /*14cb0*/  PRMT R84, R84, 0x3340, R1 ;  /* 0x0000334054547816 */ /* 0x000fe20000000001 */
[C---:B------:R-:W-:Y:S01]  /*14cc0*/  IMAD R127, R62.reuse, 0x2, R125 ;  /* 0x000000023e7f7824 */ /* 0x040fe200078e027d */
[----:B------:R-:W-:Y:S01]  /*14cd0*/  PRMT R51, R65, 0x5410, R88 ;  /* 0x0000541041337816 */ /* 0x000fe20000000058 */
[----:B------:R-:W-:Y:S01]  /*14ce0*/  @P3 IMAD.MOV.U32 R13, RZ, RZ, 0x7f800000 ;  /* 0x7f800000ff0d3424 */ /* 0x000fe200078e00ff */
[----:B------:R-:W-:Y:S01]  /*14cf0*/  PRMT R84, R77, 0x5410, R84 ;  /* 0x000054104d547816 */ /* 0x000fe20000000054 */
[----:B------:R-:W-:Y:S01]  /*14d00*/  IMAD R129, R62, 0x2, R127 ;  /* 0x000000023e817824 */ /* 0x000fe200078e027f */
[----:B------:R-:W-:Y:S01]  /*14d10*/  LOP3.LUT R17, R17, 0xffff, RZ, 0xc0, !PT ;  /* 0x0000ffff11117812 */ /* 0x000fe200078ec0ff */
[----:B------:R-:W-:Y:S01]  /*14d20*/  @P3 FFMA.FTZ R2, R8, R13, +INF ;  /* 0x7f80000008023423 */ /* 0x000fe2000001000d */
[----:B------:R-:W-:Y:S01]  /*14d30*/  LOP3.LUT R8, R15, 0xffff, RZ, 0xc0, !PT ;  /* 0x0000ffff0f087812 */ /* 0x000fe200078ec0ff */
[----:B------:R-:W-:Y:S01]  /*14d40*/  IMAD R131, R62, 0x2, R129 ;  /* 0x000000023e837824 */ /* 0x000fe200078e0281 */
[----:B------:R-:W-:-:S02]  /*14d50*/  SHF.R.U32.HI R59, RZ, 0x8, R58 ;  /* 0x00000008ff3b7819 */ /* 0x000fc4000001163a */
[----:B------:R-:W-:Y:S01]  /*14d60*/  SHF.R.U32.HI R58, RZ, 0x8, R94 ;  /* 0x00000008ff3a7819 */ /* 0x000fe2000001165e */
[C---:B------:R-:W-:Y:S01]  /*14d70*/  IMAD R133, R62.reuse, 0x2, R131 ;  /* 0x000000023e857824 */ /* 0x040fe200078e0283 */
[----:B------:R-:W-:Y:S01]  /*14d80*/  LOP3.LUT R82, R59, 0xffff, RZ, 0xc0, !PT ;  /* 0x0000ffff3b527812 */ /* 0x000fe200078ec0ff */
[----:B------:R2:W-:Y:S02]  /*14d90*/  STSM.16.M88.4 [R3], R4 ;  /* 0x0000000403007844 */ /* 0x0005e40000000200 */
[----:B------:R-:W-:Y:S01]  /*14da0*/  IMAD R135, R62, 0x2, R133 ;  /* 0x000000023e877824 */ /* 0x000fe200078e0285 */
[----:B------:R-:W-:Y:S02]  /*14db0*/  SHF.R.U32.HI R48, RZ, 0x8, R48 ;  /* 0x00000008ff307819 */ /* 0x000fe40000011630 */
[----:B------:R-:W-:Y:S01]  /*14dc0*/  LOP3.LUT R59, R58, 0xffff, RZ, 0xc0, !PT ;  /* 0x0000ffff3a3b7812 */ /* 0x000fe200078ec0ff */
[----:B------:R-:W-:Y:S01]  /*14dd0*/  IMAD R137, R62, 0x2, R135 ;  /* 0x000000023e897824 */ /* 0x000fe200078e0287 */
[----:B------:R-:W-:-:S02]  /*14de0*/  LOP3.LUT R48, R48, 0xffff, RZ, 0xc0, !PT ;  /* 0x0000ffff30307812 */ /* 0x000fc400078ec0ff */
[----:B------:R-:W-:Y:S01]  /*14df0*/  PRMT R58, R82, 0x3340, R1 ;  /* 0x00003340523a7816 */ /* 0x000fe20000000001 */
[----:B------:R-:W-:Y:S01]  /*14e00*/  IMAD R139, R62, 0x2, R137 ;  /* 0x000000023e8b7824 */ /* 0x000fe200078e0289 */
[----:B------:R-:W-:Y:S02]  /*14e10*/  PRMT R59, R86, 0x3340, R59 ;  /* 0x00003340563b7816 */ /* 0x000fe4000000003b */
[----:B------:R-:W-:Y:S01]  /*14e20*/  PRMT R92, R90, 0x3340, R1 ;  /* 0x000033405a5c7816 */ /* 0x000fe20000000001 */
[----:B------:R-:W-:Y:S01]  /*14e30*/  IMAD R141, R62, 0x2, R139 ;  /* 0x000000023e8d7824 */ /* 0x000fe200078e028b */
[----:B------:R-:W-:Y:S02]  /*14e40*/  PRMT R96, R48, 0x3340, R1 ;  /* 0x0000334030607816 */ /* 0x000fe40000000001 */
[--C-:B--2---:R-:W-:Y:S01]  /*14e50*/  PRMT R4, R24, 0x4210, R19.reuse ;  /* 0x0000421018047816 */ /* 0x104fe20000000013 */
[----:B------:R-:W-:Y:S01]  /*14e60*/  BAR.SYNC.DEFER_BLOCKING 0x0 ;  /* 0x0000000000007b1d */ /* 0x000fe20000010000 */
[----:B------:R-:W-:Y:S01]  /*14e70*/  PRMT R5, R78, 0x5210, R19 ;  /* 0x000052104e057816 */ /* 0x000fe20000000013 */
[----:B------:R-:W-:Y:S01]  /*14e80*/  IMAD R143, R62, 0x2, R141 ;  /* 0x000000023e8f7824 */ /* 0x000fe200078e028d */
[----:B------:R-:W-:-:S02]  /*14e90*/  PRMT R6, R22, 0x4210, R11 ;  /* 0x0000421016067816 */ /* 0x000fc4000000000b */
[----:B------:R-:W-:Y:S01]  /*14ea0*/  PRMT R7, R80, 0x5210, R11 ;  /* 0x0000521050077816 */ /* 0x000fe2000000000b */
[----:B------:R-:W-:Y:S01]  /*14eb0*/  IMAD R145, R62, 0x2, R143 ;  /* 0x000000023e917824 */ /* 0x000fe200078e028f */
[----:B------:R-:W-:Y:S02]  /*14ec0*/  LOP3.LUT R11, R16, 0xffff, RZ, 0xc0, !PT ;  /* 0x0000ffff100b7812 */ /* 0x000fe400078ec0ff */
[----:B------:R-:W-:Y:S01]  /*14ed0*/  PRMT R48, R69, 0x5410, R58 ;  /* 0x0000541045307816 */ /* 0x000fe2000000003a */
[----:B------:R-:W-:Y:S01]  /*14ee0*/  IMAD R147, R62, 0x2, R145 ;  /* 0x000000023e937824 */ /* 0x000fe200078e0291 */
[----:B------:R-:W-:Y:S02]  /*14ef0*/  PRMT R83, R59, 0x5410, R92 ;  /* 0x000054103b537816 */ /* 0x000fe4000000005c */
[----:B------:R-:W-:Y:S01]  /*14f00*/  LOP3.LUT R14, R14, 0xffff, RZ, 0xc0, !PT ;  /* 0x0000ffff0e0e7812 */ /* 0x000fe200078ec0ff */
[----:B------:R-:W-:Y:S01]  /*14f10*/  IMAD R149, R62, 0x2, R147 ;  /* 0x000000023e957824 */ /* 0x000fe200078e0293 */
[----:B------:R-:W-:-:S02]  /*14f20*/  SHF.R.U32.HI R53, RZ, 0x8, R53 ;  /* 0x00000008ff357819 */ /* 0x000fc40000011635 */
[----:B------:R-:W-:Y:S01]  /*14f30*/  SHF.R.U32.HI R60, RZ, 0x8, R60 ;  /* 0x00000008ff3c7819 */ /* 0x000fe2000001163c */
[----:B------:R-:W-:Y:S01]  /*14f40*/  IMAD R151, R62, 0x2, R149 ;  /* 0x000000023e977824 */ /* 0x000fe200078e0295 */
[----:B------:R-:W-:Y:S02]  /*14f50*/  LOP3.LUT R53, R53, 0xffff, RZ, 0xc0, !PT ;  /* 0x0000ffff35357812 */ /* 0x000fe400078ec0ff */
[----:B------:R-:W-:Y:S01]  /*14f60*/  LOP3.LUT R60, R60, 0xffff, RZ, 0xc0, !PT ;  /* 0x0000ffff3c3c7812 */ /* 0x000fe200078ec0ff */
[----:B------:R-:W-:Y:S01]  /*14f70*/  IMAD R153, R62, 0x2, R151 ;  /* 0x000000023e997824 */ /* 0x000fe200078e0297 */
[----:B------:R-:W-:Y:S01]  /*14f80*/  PRMT R66, R66, 0x5410, R63 ;  /* 0x0000541042427816 */ /* 0x000fe2000000003f */
[----:B------:R-:W2:Y:S01]  /*14f90*/  LDS.128 R24, [R231] ;  /* 0x00000000e7187984 */ /* 0x000ea20000000c00 */
[----:B------:R-:W-:Y:S01]  /*14fa0*/  PRMT R60, R53, 0x3340, R60 ;  /* 0x00003340353c7816 */ /* 0x000fe2000000003c */
[----:B------:R-:W-:Y:S01]  /*14fb0*/  IMAD R155, R62, 0x2, R153 ;  /* 0x000000023e9b7824 */ /* 0x000fe200078e0299 */
[----:B------:R-:W-:Y:S01]  /*14fc0*/  LOP3.LUT R32, R32, 0xffff, RZ, 0xc0, !PT ;  /* 0x0000ffff20207812 */ /* 0x000fe200078ec0ff */
[----:B------:R-:W-:Y:S01]  /*14fd0*/  BAR.SYNC.DEFER_BLOCKING 0x0 ;  /* 0x0000000000007b1d */ /* 0x000fe20000010000 */
[----:B------:R-:W-:Y:S01]  /*14fe0*/  PRMT R87, R60, 0x5410, R61 ;  /* 0x000054103c577816 */ /* 0x000fe2000000003d */
[----:B------:R-:W-:Y:S01]  /*14ff0*/  IMAD R154, R62, 0x2, R155 ;  /* 0x000000023e9a7824 */ /* 0x000fe200078e029b */
[----:B------:R-:W-:-:S02]  /*15000*/  PRMT R95, R79, 0x5410, R96 ;  /* 0x000054104f5f7816 */ /* 0x000fc40000000060 */
[----:B------:R-:W-:Y:S01]  /*15010*/  LOP3.LUT R36, R36, 0xffff, RZ, 0xc0, !PT ;  /* 0x0000ffff24247812 */ /* 0x000fe200078ec0ff */
[----:B------:R-:W-:Y:S01]  /*15020*/  IMAD R152, R62, 0x2, R154 ;  /* 0x000000023e987824 */ /* 0x000fe200078e029a */
[----:B------:R-:W-:Y:S02]  /*15030*/  LOP3.LUT R37, R37, 0xffff, RZ, 0xc0, !PT ;  /* 0x0000ffff25257812 */ /* 0x000fe400078ec0ff */
[----:B0-----:R-:W-:Y:S01]  /*15040*/  PRMT R189, R28, 0x7770, RZ ;  /* 0x000077701cbd7816 */ /* 0x001fe200000000ff */
[----:B------:R-:W-:Y:S01]  /*15050*/  IMAD R150, R62, 0x2, R152 ;  /* 0x000000023e967824 */ /* 0x000fe200078e0298 */
[C---:B------:R-:W-:Y:S02]  /*15060*/  PRMT R169, R28.reuse, 0x7773, RZ ;  /* 0x000077731ca97816 */ /* 0x040fe400000000ff */
[----:B------:R-:W-:Y:S01]  /*15070*/  PRMT R174, R28, 0x7772, RZ ;  /* 0x000077721cae7816 */ /* 0x000fe200000000ff */
[----:B------:R-:W-:Y:S01]  /*15080*/  IMAD R148, R62, 0x2, R150 ;  /* 0x000000023e947824 */ /* 0x000fe200078e0296 */
[----:B------:R-:W-:-:S02]  /*15090*/  PRMT R181, R28, 0x7771, RZ ;  /* 0x000077711cb57816 */ /* 0x000fc400000000ff */
[C---:B------:R-:W-:Y:S01]  /*150a0*/  PRMT R187, R29.reuse, 0x7770, RZ ;  /* 0x000077701dbb7816 */ /* 0x040fe200000000ff */
[C---:B------:R-:W-:Y:S01]  /*150b0*/  IMAD R142, R62.reuse, 0x2, R148 ;  /* 0x000000023e8e7824 */ /* 0x040fe200078e0294 */
[C---:B------:R-:W-:Y:S02]  /*150c0*/  PRMT R168, R29.reuse, 0x7773, RZ ;  /* 0x000077731da87816 */ /* 0x040fe400000000ff */
[C---:B------:R-:W-:Y:S01]  /*150d0*/  PRMT R173, R29.reuse, 0x7772, RZ ;  /* 0x000077721dad7816 */ /* 0x040fe200000000ff */
[----:B------:R-:W-:Y:S01]  /*150e0*/  IMAD R140, R62, 0x2, R142 ;  /* 0x000000023e8c7824 */ /* 0x000fe200078e028e */
[----:B------:R-:W-:Y:S01]  /*150f0*/  PRMT R179, R29, 0x7771, RZ ;  /* 0x000077711db37816 */ /* 0x000fe200000000ff */
[----:B------:R0:W-:Y:S01]  /*15100*/  STSM.16.M88.4 [R3], R4 ;  /* 0x0000000403007844 */ /* 0x0001e20000000200 */
[----:B------:R-:W-:Y:S01]  /*15110*/  PRMT R167, R30, 0x7773, RZ ;  /* 0x000077731ea77816 */ /* 0x000fe200000000ff */
[----:B------:R-:W-:Y:S01]  /*15120*/  IMAD R136, R62, 0x2, R140 ;  /* 0x000000023e887824 */ /* 0x000fe200078e028c */
[----:B------:R-:W-:-:S02]  /*15130*/  PRMT R172, R30, 0x7772, RZ ;  /* 0x000077721eac7816 */ /* 0x000fc400000000ff */
[----:B------:R-:W-:Y:S01]  /*15140*/  PRMT R177, R30, 0x7771, RZ ;  /* 0x000077711eb17816 */ /* 0x000fe200000000ff */
[----:B------:R-:W-:Y:S01]  /*15150*/  IMAD R132, R62, 0x2, R136 ;  /* 0x000000023e847824 */ /* 0x000fe200078e0288 */
[----:B------:R-:W-:Y:S02]  /*15160*/  PRMT R185, R30, 0x7770, RZ ;  /* 0x000077701eb97816 */ /* 0x000fe400000000ff */
[C---:B------:R-:W-:Y:S01]  /*15170*/  PRMT R166, R31.reuse, 0x7773, RZ ;  /* 0x000077731fa67816 */ /* 0x040fe200000000ff */
[----:B------:R-:W-:Y:S01]  /*15180*/  IMAD R128, R62, 0x2, R132 ;  /* 0x000000023e807824 */ /* 0x000fe200078e0284 */
[----:B------:R-:W-:Y:S02]  /*15190*/  PRMT R171, R31, 0x7772, RZ ;  /* 0x000077721fab7816 */ /* 0x000fe400000000ff */
[----:B--2---:R-:W-:Y:S01]  /*151a0*/  PRMT R138, R24, 0x7773, RZ ;  /* 0x00007773188a7816 */ /* 0x004fe200000000ff */
[----:B------:R-:W-:Y:S01]  /*151b0*/  IMAD R124, R62, 0x2, R128 ;  /* 0x000000023e7c7824 */ /* 0x000fe200078e0280 */
[----:B------:R-:W-:-:S02]  /*151c0*/  PRMT R158, R24, 0x7772, RZ ;  /* 0x00007772189e7816 */ /* 0x000fc400000000ff */
[----:B0-----:R-:W-:Y:S01]  /*151d0*/  PRMT R6, R23, 0x4210, R8 ;  /* 0x0000421017067816 */ /* 0x001fe20000000008 */
[----:B------:R-:W-:Y:S01]  /*151e0*/  BAR.SYNC.DEFER_BLOCKING 0x0 ;  /* 0x0000000000007b1d */ /* 0x000fe20000010000 */
[--C-:B------:R-:W-:Y:S01]  /*151f0*/  PRMT R4, R44, 0x4210, R17.reuse ;  /* 0x000042102c047816 */ /* 0x100fe20000000011 */
[----:B------:R-:W-:Y:S01]  /*15200*/  IMAD R120, R62, 0x2, R124 ;  /* 0x000000023e787824 */ /* 0x000fe200078e027c */
[----:B------:R-:W-:Y:S02]  /*15210*/  PRMT R5, R84, 0x5210, R17 ;  /* 0x0000521054057816 */ /* 0x000fe40000000011 */
[----:B------:R-:W-:Y:S01]  /*15220*/  PRMT R7, R51, 0x5210, R8 ;  /* 0x0000521033077816 */ /* 0x000fe20000000008 */
[----:B------:R-:W-:Y:S01]  /*15230*/  IMAD R112, R62, 0x2, R120 ;  /* 0x000000023e707824 */ /* 0x000fe200078e0278 */
[----:B------:R-:W-:Y:S02]  /*15240*/  LOP3.LUT R8, R33, 0xffff, RZ, 0xc0, !PT ;  /* 0x0000ffff21087812 */ /* 0x000fe400078ec0ff */
[----:B------:R-:W-:Y:S01]  /*15250*/  PRMT R161, R24, 0x7771, RZ ;  /* 0x0000777118a17816 */ /* 0x000fe200000000ff */
[----:B------:R-:W-:Y:S01]  /*15260*/  IMAD R108, R62, 0x2, R112 ;  /* 0x000000023e6c7824 */ /* 0x000fe200078e0270 */
[----:B------:R-:W-:-:S02]  /*15270*/  PRMT R33, R91, 0x5210, R8 ;  /* 0x000052105b217816 */ /* 0x000fc40000000008 */
[----:B------:R-:W-:Y:S01]  /*15280*/  PRMT R165, R24, 0x7770, RZ ;  /* 0x0000777018a57816 */ /* 0x000fe200000000ff */
[C---:B------:R-:W-:Y:S01]  /*15290*/  IMAD R106, R62.reuse, 0x2, R108 ;  /* 0x000000023e6a7824 */ /* 0x040fe200078e026c */
[C---:B------:R-:W-:Y:S02]  /*152a0*/  PRMT R175, R31.reuse, 0x7771, RZ ;  /* 0x000077711faf7816 */ /* 0x040fe400000000ff */
[----:B------:R-:W-:Y:S01]  /*152b0*/  PRMT R183, R31, 0x7770, RZ ;  /* 0x000077701fb77816 */ /* 0x000fe200000000ff */
[C---:B------:R-:W-:Y:S01]  /*152c0*/  IMAD R102, R62.reuse, 0x2, R106 ;  /* 0x000000023e667824 */ /* 0x040fe200078e026a */
[C---:B------:R-:W-:Y:S02]  /*152d0*/  PRMT R156, R25.reuse, 0x7772, RZ ;  /* 0x00007772199c7816 */ /* 0x040fe400000000ff */
[C---:B------:R-:W-:Y:S01]  /*152e0*/  PRMT R160, R25.reuse, 0x7771, RZ ;  /* 0x0000777119a07816 */ /* 0x040fe200000000ff */
[----:B------:R-:W-:Y:S01]  /*152f0*/  IMAD R98, R62, 0x2, R102 ;  /* 0x000000023e627824 */ /* 0x000fe200078e0266 */
[----:B------:R-:W-:Y:S01]  /*15300*/  PRMT R164, R25, 0x7770, RZ ;  /* 0x0000777019a47816 */ /* 0x000fe200000000ff */
[----:B------:R-:W0:Y:S01]  /*15310*/  LDS.128 R20, [R231] ;  /* 0x00000000e7147984 */ /* 0x000e220000000c00 */
[----:B------:R-:W-:Y:S01]  /*15320*/  PRMT R130, R26, 0x7773, RZ ;  /* 0x000077731a827816 */ /* 0x000fe200000000ff */
[----:B------:R-:W-:Y:S01]  /*15330*/  IMAD R94, R62, 0x2, R98 ;  /* 0x000000023e5e7824 */ /* 0x000fe200078e0262 */
[C---:B------:R-:W-:Y:S01]  /*15340*/  PRMT R146, R26.reuse, 0x7772, RZ ;  /* 0x000077721a927816 */ /* 0x040fe200000000ff */
[----:B------:R-:W-:Y:S01]  /*15350*/  BAR.SYNC.DEFER_BLOCKING 0x0 ;  /* 0x0000000000007b1d */ /* 0x000fe20000010000 */
        /* <DEDUP_REMOVED lines=8> */
[----:B------:R-:W-:-:S03]  /*153e0*/  PRMT R162, R27, 0x7770, RZ ;  /* 0x000077701ba27816 */ /* 0x000fc600000000ff */
[----:B------:R-:W-:-:S04]  /*153f0*/  IMAD R52, R62, 0x2, R82 ;  /* 0x000000023e347824 */ /* 0x000fc800078e0252 */
[----:B------:R-:W-:-:S04]  /*15400*/  IMAD R53, R62, 0x2, R52 ;  /* 0x000000023e357824 */ /* 0x000fc800078e0234 */
[C---:B------:R-:W-:Y:S01]  /*15410*/  IMAD R76, R62.reuse, 0x2, R53 ;  /* 0x000000023e4c7824 */ /* 0x040fe200078e0235 */
[----:B------:R2:W-:Y:S03]  /*15420*/  STSM.16.M88.4 [R3], R4 ;  /* 0x0000000403007844 */ /* 0x0005e60000000200 */
[C---:B------:R-:W-:Y:S01]  /*15430*/  IMAD R68, R62.reuse, 0x2, R76 ;  /* 0x000000023e447824 */ /* 0x040fe200078e024c */
[----:B------:R-:W-:Y:S03]  /*15440*/  BAR.SYNC.DEFER_BLOCKING 0x0 ;  /* 0x0000000000007b1d */ /* 0x000fe60000010000 */
[----:B------:R-:W-:-:S04]  /*15450*/  IMAD R70, R62, 0x2, R68 ;  /* 0x000000023e467824 */ /* 0x000fc800078e0244 */
[----:B------:R-:W-:Y:S01]  /*15460*/  IMAD R54, R62, 0x2, R70 ;  /* 0x000000023e367824 */ /* 0x000fe200078e0246 */
[----:B0-----:R-:W-:-:S03]  /*15470*/  PRMT R78, R23, 0x7772, RZ ;  /* 0x00007772174e7816 */ /* 0x001fc600000000ff */
[----:B------:R-:W-:Y:S01]  /*15480*/  IMAD R56, R62, 0x2, R54 ;  /* 0x000000023e387824 */ /* 0x000fe200078e0236 */
[----:B------:R-:W-:Y:S02]  /*15490*/  PRMT R92, R23, 0x7771, RZ ;  /* 0x00007771175c7816 */ /* 0x000fe400000000ff */
[--C-:B--2---:R-:W-:Y:S01]  /*154a0*/  PRMT R4, R42, 0x4210, R11.reuse ;  /* 0x000042102a047816 */ /* 0x104fe2000000000b */
[----:B------:R-:W-:Y:S01]  /*154b0*/  IMAD R58, R62, 0x2, R56 ;  /* 0x000000023e3a7824 */ /* 0x000fe200078e0238 */
[----:B------:R-:W-:Y:S02]  /*154c0*/  PRMT R5, R48, 0x5210, R11 ;  /* 0x0000521030057816 */ /* 0x000fe4000000000b */
[----:B------:R-:W-:Y:S01]  /*154d0*/  PRMT R6, R43, 0x4210, R14 ;  /* 0x000042102b067816 */ /* 0x000fe2000000000e */
[----:B------:R-:W-:Y:S01]  /*154e0*/  IMAD R60, R62, 0x2, R58 ;  /* 0x000000023e3c7824 */ /* 0x000fe200078e023a */
[----:B------:R-:W-:Y:S02]  /*154f0*/  PRMT R7, R83, 0x5210, R14 ;  /* 0x0000521053077816 */ /* 0x000fe4000000000e */
[----:B------:R-:W-:Y:S01]  /*15500*/  LOP3.LUT R11, R118, 0xffff, RZ, 0xc0, !PT ;  /* 0x0000ffff760b7812 */ /* 0x000fe200078ec0ff */
        /* <DEDUP_REMOVED lines=15> */
[----:B------:R-:W-:Y:S02]  /*15600*/  PRMT R118, R21, 0x7770, RZ ;  /* 0x0000777015767816 */ /* 0x000fe400000000ff */
[----:B------:R-:W-:Y:S01]  /*15610*/  PRMT R80, R22, 0x7772, RZ ;  /* 0x0000777216507816 */ /* 0x000fe200000000ff */
[----:B------:R-:W-:Y:S01]  /*15620*/  IMAD R65, R62, 0x2, R63 ;  /* 0x000000023e417824 */ /* 0x000fe200078e023f */
[----:B------:R-:W-:-:S02]  /*15630*/  PRMT R96, R22, 0x7771, RZ ;  /* 0x0000777116607816 */ /* 0x000fc400000000ff */
[----:B------:R-:W-:Y:S01]  /*15640*/  PRMT R116, R22, 0x7770, RZ ;  /* 0x0000777016747816 */ /* 0x000fe200000000ff */
        /* <DEDUP_REMOVED lines=8> */
[C---:B------:R-:W-:Y:S01]  /*156d0*/  IMAD R77, R62.reuse, 0x2, R75 ;  /* 0x000000023e4d7824 */ /* 0x040fe200078e024b */
        /* <DEDUP_REMOVED lines=9> */
[----:B------:R-:W-:Y:S01]  /*15770*/  PRMT R32, R35, 0x4210, R8 ;  /* 0x0000421023207816 */ /* 0x000fe20000000008 */
[----:B------:R-:W0:Y:S01]  /*15780*/  LDS.128 R12, [R231] ;  /* 0x00000000e70c7984 */ /* 0x000e220000000c00 */
[----:B------:R-:W-:Y:S01]  /*15790*/  PRMT R34, R34, 0x4210, R11 ;  /* 0x0000421022227816 */ /* 0x000fe2000000000b */
[----:B------:R-:W-:Y:S01]  /*157a0*/  IMAD R85, R62, 0x2, R83 ;  /* 0x000000023e557824 */ /* 0x000fe200078e0253 */
[----:B------:R-:W-:Y:S01]  /*157b0*/  PRMT R35, R50, 0x5210, R11 ;  /* 0x0000521032237816 */ /* 0x000fe2000000000b */
[----:B------:R-:W-:Y:S01]  /*157c0*/  BAR.SYNC.DEFER_BLOCKING 0x0 ;  /* 0x0000000000007b1d */ /* 0x000fe20000010000 */
[----:B------:R-:W-:Y:S01]  /*157d0*/  PRMT R134, R25, 0x7773, RZ ;  /* 0x0000777319867816 */ /* 0x000fe200000000ff */
[----:B------:R-:W-:Y:S01]  /*157e0*/  IMAD R87, R62, 0x2, R85 ;  /* 0x000000023e577824 */ /* 0x000fe200078e0255 */
[----:B------:R-:W-:-:S02]  /*157f0*/  PRMT R66, R23, 0x7773, RZ ;  /* 0x0000777317427816 */ /* 0x000fc400000000ff */
[C---:B------:R-:W-:Y:S01]  /*15800*/  PRMT R40, R19.reuse, 0x7773, RZ ;  /* 0x0000777313287816 */ /* 0x040fe200000000ff */
[----:B------:R-:W-:Y:S01]  /*15810*/  IMAD R89, R62, 0x2, R87 ;  /* 0x000000023e597824 */ /* 0x000fe200078e0257 */
[----:B------:R-:W-:Y:S02]  /*15820*/  PRMT R206, R19, 0x7770, RZ ;  /* 0x0000777013ce7816 */ /* 0x000fe400000000ff */
[----:B------:R-:W-:Y:S01]  /*15830*/  PRMT R229, R16, 0x7773, RZ ;  /* 0x0000777310e57816 */ /* 0x000fe200000000ff */
[----:B------:R-:W-:Y:S01]  /*15840*/  IMAD R91, R62, 0x2, R89 ;  /* 0x000000023e5b7824 */ /* 0x000fe200078e0259 */
[C---:B------:R-:W-:Y:S02]  /*15850*/  PRMT R228, R16.reuse, 0x7772, RZ ;  /* 0x0000777210e47816 */ /* 0x040fe400000000ff */
[----:B------:R-:W-:Y:S01]  /*15860*/  PRMT R227, R16, 0x7771, RZ ;  /* 0x0000777110e37816 */ /* 0x000fe200000000ff */
[----:B------:R-:W-:Y:S01]  /*15870*/  IMAD R93, R62, 0x2, R91 ;  /* 0x000000023e5d7824 */ /* 0x000fe200078e025b */
[----:B------:R-:W-:-:S02]  /*15880*/  PRMT R209, R16, 0x7770, RZ ;  /* 0x0000777010d17816 */ /* 0x000fc400000000ff */
[C---:B------:R-:W-:Y:S02]  /*15890*/  PRMT R226, R17.reuse, 0x7773, RZ ;  /* 0x0000777311e27816 */ /* 0x040fe400000000ff */
[C---:B------:R-:W-:Y:S02]  /*158a0*/  PRMT R225, R17.reuse, 0x7772, RZ ;  /* 0x0000777211e17816 */ /* 0x040fe400000000ff */
[C---:B------:R-:W-:Y:S02]  /*158b0*/  PRMT R224, R17.reuse, 0x7771, RZ ;  /* 0x0000777111e07816 */ /* 0x040fe400000000ff */
[----:B------:R-:W-:Y:S01]  /*158c0*/  PRMT R208, R17, 0x7770, RZ ;  /* 0x0000777011d07816 */ /* 0x000fe200000000ff */
[----:B------:R-:W-:Y:S01]  /*158d0*/  STSM.16.M88.4 [R3], R4 ;  /* 0x0000000403007844 */ /* 0x000fe20000000200 */
[C---:B------:R-:W-:Y:S02]  /*158e0*/  PRMT R41, R18.reuse, 0x7773, RZ ;  /* 0x0000777312297816 */ /* 0x040fe400000000ff */
[C---:B------:R-:W-:Y:S01]  /*158f0*/  PRMT R43, R18.reuse, 0x7772, RZ ;  /* 0x00007772122b7816 */ /* 0x040fe200000000ff */
[----:B------:R-:W-:Y:S01]  /*15900*/  BAR.SYNC.DEFER_BLOCKING 0x0 ;  /* 0x0000000000007b1d */ /* 0x000fe20000010000 */
[----:B------:R-:W-:-:S02]  /*15910*/  PRMT R45, R18, 0x7771, RZ ;  /* 0x00007771122d7816 */ /* 0x000fc400000000ff */
[----:B------:R-:W-:Y:S02]  /*15920*/  PRMT R207, R18, 0x7770, RZ ;  /* 0x0000777012cf7816 */ /* 0x000fe400000000ff */
[C---:B0-----:R-:W-:Y:S02]  /*15930*/  PRMT R24, R15.reuse, 0x7773, RZ ;  /* 0x000077730f187816 */ /* 0x041fe400000000ff */
[----:B------:R-:W-:Y:S02]  /*15940*/  PRMT R28, R15, 0x7772, RZ ;  /* 0x000077720f1c7816 */ /* 0x000fe400000000ff */
[C---:B------:R-:W-:Y:S02]  /*15950*/  PRMT R27, R12.reuse, 0x7773, RZ ;  /* 0x000077730c1b7816 */ /* 0x040fe400000000ff */
[----:B------:R-:W-:Y:S02]  /*15960*/  PRMT R31, R12, 0x7772, RZ ;  /* 0x000077720c1f7816 */ /* 0x000fe400000000ff */
[----:B------:R-:W-:-:S02]  /*15970*/  PRMT R26, R13, 0x7773, RZ ;  /* 0x000077730d1a7816 */ /* 0x000fc400000000ff */
[----:B------:R-:W-:Y:S02]  /*15980*/  PRMT R30, R13, 0x7772, RZ ;  /* 0x000077720d1e7816 */ /* 0x000fe400000000ff */
[C---:B------:R-:W-:Y:S02]  /*15990*/  PRMT R25, R14.reuse, 0x7773, RZ ;  /* 0x000077730e197816 */ /* 0x040fe400000000ff */
[----:B------:R-:W-:Y:S01]  /*159a0*/  PRMT R29, R14, 0x7772, RZ ;  /* 0x000077720e1d7816 */ /* 0x000fe200000000ff */
[----:B------:R-:W0:Y:S01]  /*159b0*/  LDS.128 R4, [R231] ;  /* 0x00000000e7047984 */ /* 0x000e220000000c00 */
[----:B------:R-:W-:Y:S06]  /*159c0*/  BAR.SYNC.DEFER_BLOCKING 0x0 ;  /* 0x0000000000007b1d */ /* 0x000fec0000010000 */
[----:B------:R2:W-:Y:S02]  /*159d0*/  STSM.16.M88.4 [R3], R32 ;  /* 0x0000002003007844 */ /* 0x0005e40000000200 */
[----:B------:R-:W-:Y:S01]  /*159e0*/  BAR.SYNC.DEFER_BLOCKING 0x0 ;  /* 0x0000000000007b1d */ /* 0x000fe20000010000 */
[----:B0-----:R-:W-:-:S02]  /*159f0*/  PRMT R19, R4, 0x7771, RZ ;  /* 0x0000777104137816 */ /* 0x001fc400000000ff */
[----:B------:R-:W-:Y:S02]  /*15a00*/  PRMT R23, R4, 0x7770, RZ ;  /* 0x0000777004177816 */ /* 0x000fe400000000ff */
[--C-:B--2---:R-:W-:Y:S01]  /*15a10*/  PRMT R35, R95, 0x5210, R36.reuse ;  /* 0x000052105f237816 */ /* 0x104fe20000000024 */
[----:B------:R-:W-:Y:S01]  /*15a20*/  IMAD R95, R62, 0x2, R93 ;  /* 0x000000023e5f7824 */ /* 0x000fe200078e025d */
[--C-:B------:R-:W-:Y:S02]  /*15a30*/  PRMT R32, R38, 0x4210, R37.reuse ;  /* 0x0000421026207816 */ /* 0x100fe40000000025 */
[----:B------:R-:W-:Y:S01]  /*15a40*/  PRMT R33, R64, 0x5210, R37 ;  /* 0x0000521040217816 */ /* 0x000fe20000000025 */
[C---:B------:R-:W-:Y:S01]  /*15a50*/  IMAD R97, R62.reuse, 0x2, R95 ;  /* 0x000000023e617824 */ /* 0x040fe200078e025f */
[----:B------:R-:W-:Y:S02]  /*15a60*/  PRMT R34, R39, 0x4210, R36 ;  /* 0x0000421027227816 */ /* 0x000fe40000000024 */
[----:B------:R-:W-:Y:S01]  /*15a70*/  PRMT R36, R15, 0x7770, RZ ;  /* 0x000077700f247816 */ /* 0x000fe200000000ff */
[----:B------:R-:W-:Y:S01]  /*15a80*/  IMAD R99, R62, 0x2, R97 ;  /* 0x000000023e637824 */ /* 0x000fe200078e0261 */
[----:B------:R-:W-:Y:S01]  /*15a90*/  PRMT R64, R22, 0x7773, RZ ;  /* 0x0000777316407816 */ /* 0x000fe200000000ff */
[----:B------:R-:W0:Y:S02]  /*15aa0*/  LDS.128 R48, [R231] ;  /* 0x00000000e7307984 */ /* 0x000e240000000c00 */
[----:B------:R-:W-:Y:S01]  /*15ab0*/  IMAD R101, R62, 0x2, R99 ;  /* 0x000000023e657824 */ /* 0x000fe200078e0263 */
[----:B------:R-:W-:Y:S01]  /*15ac0*/  PRMT R39, R12, 0x7770, RZ ;  /* 0x000077700c277816 */ /* 0x000fe200000000ff */
[----:B------:R-:W-:Y:S02]  /*15ad0*/  BAR.SYNC.DEFER_BLOCKING 0x0 ;  /* 0x0000000000007b1d */ /* 0x000fe40000010000 */
[----:B------:R-:W-:Y:S01]  /*15ae0*/  IMAD R103, R62, 0x2, R101 ;  /* 0x000000023e677824 */ /* 0x000fe200078e0265 */
[----:B------:R-:W-:-:S02]  /*15af0*/  PRMT R38, R13, 0x7770, RZ ;  /* 0x000077700d267816 */ /* 0x000fc400000000ff */
[----:B------:R-:W-:Y:S01]  /*15b00*/  PRMT R37, R14, 0x7770, RZ ;  /* 0x000077700e257816 */ /* 0x000fe200000000ff */
[C---:B------:R-:W-:Y:S01]  /*15b10*/  IMAD R105, R62.reuse, 0x2, R103 ;  /* 0x000000023e697824 */ /* 0x040fe200078e0267 */
[C---:B------:R-:W-:Y:S02]  /*15b20*/  PRMT R18, R5.reuse, 0x7771, RZ ;  /* 0x0000777105127816 */ /* 0x040fe400000000ff */
[----:B------:R-:W-:Y:S01]  /*15b30*/  PRMT R22, R5, 0x7770, RZ ;  /* 0x0000777005167816 */ /* 0x000fe200000000ff */
[----:B------:R-:W-:Y:S01]  /*15b40*/  IMAD R107, R62, 0x2, R105 ;  /* 0x000000023e6b7824 */ /* 0x000fe200078e0269 */
[C---:B------:R-:W-:Y:S02]  /*15b50*/  PRMT R11, R6.reuse, 0x7773, RZ ;  /* 0x00007773060b7816 */ /* 0x040fe400000000ff */
[----:B------:R-:W-:Y:S01]  /*15b60*/  PRMT R17, R6, 0x7771, RZ ;  /* 0x0000777106117816 */ /* 0x000fe200000000ff */
[----:B------:R-:W-:Y:S01]  /*15b70*/  IMAD R109, R62, 0x2, R107 ;  /* 0x000000023e6d7824 */ /* 0x000fe200078e026b */
[----:B------:R-:W-:-:S02]  /*15b80*/  PRMT R21, R6, 0x7770, RZ ;  /* 0x0000777006157816 */ /* 0x000fc400000000ff */
[C---:B------:R-:W-:Y:S01]  /*15b90*/  PRMT R16, R7.reuse, 0x7771, RZ ;  /* 0x0000777107107816 */ /* 0x040fe200000000ff */
[----:B------:R-:W-:Y:S01]  /*15ba0*/  IMAD R111, R62, 0x2, R109 ;  /* 0x000000023e6f7824 */ /* 0x000fe200078e026d */
[----:B------:R-:W-:Y:S01]  /*15bb0*/  PRMT R20, R7, 0x7770, RZ ;  /* 0x0000777007147816 */ /* 0x000fe200000000ff */
[----:B------:R2:W-:Y:S01]  /*15bc0*/  STSM.16.M88.4 [R3], R32 ;  /* 0x0000002003007844 */ /* 0x0005e20000000200 */
[C---:B0-----:R-:W-:Y:S02]  /*15bd0*/  PRMT R214, R50.reuse, 0x7773, RZ ;  /* 0x0000777332d67816 */ /* 0x041fe400000000ff */
[----:B------:R-:W-:Y:S01]  /*15be0*/  PRMT R215, R50, 0x7772, RZ ;  /* 0x0000777232d77816 */ /* 0x000fe200000000ff */
[----:B--2---:R-:W-:Y:S01]  /*15bf0*/  IMAD R3, R232, UR5, RZ ;  /* 0x00000005e8037c24 */ /* 0x004fe2000f8e02ff */
[----:B------:R-:W-:Y:S01]  /*15c00*/  USHF.R.S32.HI UR5, URZ, 0x1f, UR4 ;  /* 0x0000001f3f057899 */ /* 0x000fe20008011404 */
[----:B------:R-:W-:Y:S02]  /*15c10*/  PRMT R32, R15, 0x7771, RZ ;  /* 0x000077710f207816 */ /* 0x000fe400000000ff */
[----:B------:R-:W-:-:S02]  /*15c20*/  PRMT R35, R12, 0x7771, RZ ;  /* 0x000077710c237816 */ /* 0x000fc400000000ff */
[----:B-1----:R-:W-:Y:S01]  /*15c30*/  IADD3 R204, P3, P4, R3, UR4, R204 ;  /* 0x0000000403cc7c10 */ /* 0x002fe2000fc7e0cc */
[----:B------:R-:W-:Y:S01]  /*15c40*/  ULDC UR4, c[0x0][0x27c] ;  /* 0x00009f0000047ab9 */ /* 0x000fe20000000800 */
[----:B------:R-:W-:Y:S01]  /*15c50*/  SHF.R.S32.HI R8, RZ, 0x1f, R3 ;  /* 0x0000001fff087819 */ /* 0x000fe20000011403 */
[----:B------:R-:W-:Y:S01]  /*15c60*/  UIMAD UR4, UR20, UR4, URZ ;  /* 0x00000004140472a4 */ /* 0x000fe2000f8e023f */
[----:B------:R-:W-:Y:S02]  /*15c70*/  PRMT R34, R13, 0x7771, RZ ;  /* 0x000077710d227816 */ /* 0x000fe400000000ff */
[----:B------:R-:W-:Y:S01]  /*15c80*/  IADD3.X R205, R8, UR5, R205, P3, P4 ;  /* 0x0000000508cd7c10 */ /* 0x000fe20009fe84cd */
[----:B------:R-:W-:Y:S01]  /*15c90*/  USHF.L.U32 UR5, UR4, 0x2, URZ ;  /* 0x0000000204057899 */ /* 0x000fe2000800063f */
[-C--:B------:R-:W-:Y:S02]  /*15ca0*/  IADD3 R46, P3, R47, R204.reuse, RZ ;  /* 0x000000cc2f2e7210 */ /* 0x080fe40007f7e0ff */
[----:B------:R-:W-:-:S02]  /*15cb0*/  IADD3 R114, P4, R113, R204, RZ ;  /* 0x000000cc71727210 */ /* 0x000fc40007f9e0ff */
[-C--:B------:R-:W-:Y:S01]  /*15cc0*/  LEA.HI.X.SX32 R47, R47, R205.reuse, 0x1, P3 ;  /* 0x000000cd2f2f7211 */ /* 0x080fe200018f0eff */
[----:B------:R-:W-:Y:S01]  /*15cd0*/  BAR.SYNC.DEFER_BLOCKING 0x0 ;  /* 0x0000000000007b1d */ /* 0x000fe20000010000 */
[----:B------:R-:W-:Y:S01]  /*15ce0*/  LEA.HI.X.SX32 R115, R113, R205, 0x1, P4 ;  /* 0x000000cd71737211 */ /* 0x000fe200020f0eff */
[----:B------:R-:W-:Y:S01]  /*15cf0*/  IMAD R113, R62, 0x2, R111 ;  /* 0x000000023e717824 */ /* 0x000fe200078e026f */
[----:B------:R-:W-:Y:S02]  /*15d00*/  PRMT R33, R14, 0x7771, RZ ;  /* 0x000077710e217816 */ /* 0x000fe400000000ff */
[C---:B------:R-:W-:Y:S02]  /*15d10*/  PRMT R3, R4.reuse, 0x7773, RZ ;  /* 0x0000777304037816 */ /* 0x040fe400000000ff */
[----:B------:R-:W-:Y:S02]  /*15d20*/  PRMT R15, R4, 0x7772, RZ ;  /* 0x00007772040f7816 */ /* 0x000fe400000000ff */
[----:B------:R-:W-:-:S02]  /*15d30*/  PRMT R216, R50, 0x7771, RZ ;  /* 0x0000777132d87816 */ /* 0x000fc400000000ff */
[----:B------:R-:W-:Y:S02]  /*15d40*/  PRMT R221, R50, 0x7770, RZ ;  /* 0x0000777032dd7816 */ /* 0x000fe400000000ff */
[C---:B------:R-:W-:Y:S02]  /*15d50*/  PRMT R4, R5.reuse, 0x7773, RZ ;  /* 0x0000777305047816 */ /* 0x040fe400000000ff */
[----:B------:R-:W-:Y:S02]  /*15d60*/  PRMT R14, R5, 0x7772, RZ ;  /* 0x00007772050e7816 */ /* 0x000fe400000000ff */
[----:B------:R-:W-:Y:S02]  /*15d70*/  PRMT R13, R6, 0x7772, RZ ;  /* 0x00007772060d7816 */ /* 0x000fe400000000ff */
[C---:B------:R-:W-:Y:S02]  /*15d80*/  PRMT R8, R7.reuse, 0x7773, RZ ;  /* 0x0000777307087816 */ /* 0x040fe400000000ff */
[----:B------:R-:W-:-:S02]  /*15d90*/  PRMT R12, R7, 0x7772, RZ ;  /* 0x00007772070c7816 */ /* 0x000fc400000000ff */
[-C--:B------:R-:W-:Y:S01]  /*15da0*/  IADD3 R50, P3, R170, R204.reuse, RZ ;  /* 0x000000ccaa327210 */ /* 0x080fe20007f7e0ff */
[----:B------:R-:W-:Y:S01]  /*15db0*/  STG.E.U8 desc[UR22][R46.64], R189 ;  /* 0x000000bd2e007986 */ /* 0x000fe2000c101116 */
[C---:B------:R-:W-:Y:S02]  /*15dc0*/  PRMT R5, R48.reuse, 0x7773, RZ ;  /* 0x0000777330057816 */ /* 0x040fe400000000ff */
[C---:B------:R-:W-:Y:S01]  /*15dd0*/  PRMT R6, R48.reuse, 0x7772, RZ ;  /* 0x0000777230067816 */ /* 0x040fe200000000ff */
[----:B------:R0:W-:Y:S01]  /*15de0*/  STG.E.U8 desc[UR22][R114.64], R187 ;  /* 0x000000bb72007986 */ /* 0x0001e2000c101116 */
[C---:B------:R-:W-:Y:S02]  /*15df0*/  PRMT R7, R48.reuse, 0x7771, RZ ;  /* 0x0000777130077816 */ /* 0x040fe400000000ff */
[----:B------:R-:W-:Y:S02]  /*15e00*/  PRMT R213, R48, 0x7770, RZ ;  /* 0x0000777030d57816 */ /* 0x000fe400000000ff */
[----:B------:R-:W-:-:S02]  /*15e10*/  IADD3 R48, P4, R117, R204, RZ ;  /* 0x000000cc75307210 */ /* 0x000fc40007f9e0ff */
[C---:B------:R-:W-:Y:S02]  /*15e20*/  PRMT R218, R51.reuse, 0x7773, RZ ;  /* 0x0000777333da7816 */ /* 0x040fe400000000ff */
[C---:B------:R-:W-:Y:S02]  /*15e30*/  PRMT R219, R51.reuse, 0x7772, RZ ;  /* 0x0000777233db7816 */ /* 0x040fe400000000ff */
[C---:B------:R-:W-:Y:S01]  /*15e40*/  PRMT R220, R51.reuse, 0x7771, RZ ;  /* 0x0000777133dc7816 */ /* 0x040fe200000000ff */
[----:B0-----:R-:W-:Y:S01]  /*15e50*/  IMAD R115, R62, 0x2, R113 ;  /* 0x000000023e737824 */ /* 0x001fe200078e0271 */
[----:B------:R-:W-:Y:S02]  /*15e60*/  PRMT R222, R51, 0x7770, RZ ;  /* 0x0000777033de7816 */ /* 0x000fe400000000ff */
[----:B------:R-:W-:Y:S02]  /*15e70*/  LEA.HI.X.SX32 R51, R170, R205, 0x1, P3 ;  /* 0x000000cdaa337211 */ /* 0x000fe400018f0eff */
[----:B------:R-:W-:-:S02]  /*15e80*/  PRMT R210, R49, 0x7773, RZ ;  /* 0x0000777331d27816 */ /* 0x000fc400000000ff */
[C---:B------:R-:W-:Y:S01]  /*15e90*/  PRMT R211, R49.reuse, 0x7772, RZ ;  /* 0x0000777231d37816 */ /* 0x040fe200000000ff */
[----:B------:R0:W-:Y:S01]  /*15ea0*/  STG.E.U8 desc[UR22][R50.64], R185 ;  /* 0x000000b932007986 */ /* 0x0001e2000c101116 */
[C---:B------:R-:W-:Y:S02]  /*15eb0*/  PRMT R212, R49.reuse, 0x7771, RZ ;  /* 0x0000777131d47816 */ /* 0x040fe400000000ff */
[----:B------:R-:W-:Y:S02]  /*15ec0*/  PRMT R217, R49, 0x7770, RZ ;  /* 0x0000777031d97816 */ /* 0x000fe400000000ff */
[----:B------:R-:W-:Y:S02]  /*15ed0*/  IADD3 R46, P3, R119, R204, RZ ;  /* 0x000000cc772e7210 */ /* 0x000fe40007f7e0ff */
[-C--:B------:R-:W-:Y:S01]  /*15ee0*/  LEA.HI.X.SX32 R49, R117, R205.reuse, 0x1, P4 ;  /* 0x000000cd75317211 */ /* 0x080fe200020f0eff */
[----:B------:R-:W-:Y:S01]  /*15ef0*/  IMAD R117, R62, 0x2, R115 ;  /* 0x000000023e757824 */ /* 0x000fe200078e0273 */
[----:B------:R-:W-:-:S02]  /*15f00*/  LEA.HI.X.SX32 R47, R119, R205, 0x1, P3 ;  /* 0x000000cd772f7211 */ /* 0x000fc400018f0eff */
[CC--:B0-----:R-:W-:Y:S01]  /*15f10*/  IADD3 R50, P4, R121.reuse, R204.reuse, RZ ;  /* 0x000000cc79327210 */ /* 0x0c1fe20007f9e0ff */
[C---:B------:R-:W-:Y:S01]  /*15f20*/  IMAD R119, R62.reuse, 0x2, R117 ;  /* 0x000000023e777824 */ /* 0x040fe200078e0275 */
[----:B------:R0:W-:Y:S02]  /*15f30*/  STG.E.U8 desc[UR22][R48.64], R183 ;  /* 0x000000b730007986 */ /* 0x0001e4000c101116 */
[----:B------:R-:W-:Y:S01]  /*15f40*/  LEA.HI.X.SX32 R51, R121, R205, 0x1, P4 ;  /* 0x000000cd79337211 */ /* 0x000fe200020f0eff */
[----:B------:R-:W-:Y:S01]  /*15f50*/  IMAD R121, R62, 0x2, R119 ;  /* 0x000000023e797824 */ /* 0x000fe200078e0277 */
[----:B------:R1:W-:Y:S04]  /*15f60*/  STG.E.U8 desc[UR22][R46.64], R181 ;  /* 0x000000b52e007986 */ /* 0x0003e8000c101116 */
[----:B------:R2:W-:Y:S01]  /*15f70*/  STG.E.U8 desc[UR22][R50.64], R179 ;  /* 0x000000b332007986 */ /* 0x0005e2000c101116 */
[----:B0-----:R-:W-:-:S02]  /*15f80*/  IADD3 R48, P3, R123, R204, RZ ;  /* 0x000000cc7b307210 */ /* 0x001fc40007f7e0ff */
[-C--:B-1----:R-:W-:Y:S02]  /*15f90*/  IADD3 R46, P4, R125, R204.reuse, RZ ;  /* 0x000000cc7d2e7210 */ /* 0x082fe40007f9e0ff */
[-C--:B------:R-:W-:Y:S01]  /*15fa0*/  LEA.HI.X.SX32 R49, R123, R205.reuse, 0x1, P3 ;  /* 0x000000cd7b317211 */ /* 0x080fe200018f0eff */
[C---:B------:R-:W-:Y:S01]  /*15fb0*/  IMAD R123, R62.reuse, 0x2, R121 ;  /* 0x000000023e7b7824 */ /* 0x040fe200078e0279 */
[-C--:B--2---:R-:W-:Y:S02]  /*15fc0*/  IADD3 R50, P3, R127, R204.reuse, RZ ;  /* 0x000000cc7f327210 */ /* 0x084fe40007f7e0ff */
[-C--:B------:R-:W-:Y:S01]  /*15fd0*/  LEA.HI.X.SX32 R47, R125, R205.reuse, 0x1, P4 ;  /* 0x000000cd7d2f7211 */ /* 0x080fe200020f0eff */
[C---:B------:R-:W-:Y:S01]  /*15fe0*/  IMAD R125, R62.reuse, 0x2, R123 ;  /* 0x000000023e7d7824 */ /* 0x040fe200078e027b */
[----:B------:R0:W-:Y:S01]  /*15ff0*/  STG.E.U8 desc[UR22][R48.64], R177 ;  /* 0x000000b130007986 */ /* 0x0001e2000c101116 */
[----:B------:R-:W-:Y:S02]  /*16000*/  LEA.HI.X.SX32 R51, R127, R205, 0x1, P3 ;  /* 0x000000cd7f337211 */ /* 0x000fe400018f0eff */
        /* <DEDUP_REMOVED lines=54> */
[----:B------:R-:W-:Y:S01]  /*16370*/  IMAD R153, R62, 0x2, R151 ;  /* 0x000000023e997824 */ /* 0x000fe200078e0297 */
[----:B--2---:R-:W-:Y:S02]  /*16380*/  IADD3 R50, P4, R154, R204, RZ ;  /* 0x000000cc9a327210 */ /* 0x004fe40007f9e0ff */
[-C--:B------:R-:W-:Y:S01]  /*16390*/  LEA.HI.X.SX32 R47, R155, R205.reuse, 0x1, P3 ;  /* 0x000000cd9b2f7211 */ /* 0x080fe200018f0eff */
[----:B------:R-:W-:Y:S01]  /*163a0*/  IMAD R155, R62, 0x2, R153 ;  /* 0x000000023e9b7824 */ /* 0x000fe200078e0299 */
[----:B------:R0:W-:Y:S01]  /*163b0*/  STG.E.U8 desc[UR22][R48.64], R160 ;  /* 0x000000a030007986 */ /* 0x0001e2000c101116 */
[----:B------:R-:W-:-:S03]  /*163c0*/  LEA.HI.X.SX32 R51, R154, R205, 0x1, P4 ;  /* 0x000000cd9a337211 */ /* 0x000fc600020f0eff */
[----:B------:R1:W-:Y:S04]  /*163d0*/  STG.E.U8 desc[UR22][R46.64], R157 ;  /* 0x0000009d2e007986 */ /* 0x0003e8000c101116 */
[----:B------:R2:W-:Y:S01]  /*163e0*/  STG.E.U8 desc[UR22][R50.64], R159 ;  /* 0x0000009f32007986 */ /* 0x0005e2000c101116 */
[-C--:B0-----:R-:W-:Y:S01]  /*163f0*/  IADD3 R48, P3, R152, R204.reuse, RZ ;  /* 0x000000cc98307210 */ /* 0x081fe20007f7e0ff */
[----:B-1----:R-:W-:Y:S01]  /*16400*/  IMAD R157, R62, 0x2, R155 ;  /* 0x000000023e9d7824 */ /* 0x002fe200078e029b */
[----:B------:R-:W-:Y:S02]  /*16410*/  IADD3 R46, P4, R150, R204, RZ ;  /* 0x000000cc962e7210 */ /* 0x000fe40007f9e0ff */
[-C--:B------:R-:W-:Y:S01]  /*16420*/  LEA.HI.X.SX32 R49, R152, R205.reuse, 0x1, P3 ;  /* 0x000000cd98317211 */ /* 0x080fe200018f0eff */
[----:B--2---:R-:W-:Y:S01]  /*16430*/  IMAD R159, R62, 0x2, R157 ;  /* 0x000000023e9f7824 */ /* 0x004fe200078e029d */
[----:B------:R-:W-:-:S02]  /*16440*/  LEA.HI.X.SX32 R47, R150, R205, 0x1, P4 ;  /* 0x000000cd962f7211 */ /* 0x000fc400020f0eff */
[-C--:B------:R-:W-:Y:S01]  /*16450*/  IADD3 R50, P3, R148, R204.reuse, RZ ;  /* 0x000000cc94327210 */ /* 0x080fe20007f7e0ff */
[----:B------:R-:W-:Y:S01]  /*16460*/  IMAD R161, R62, 0x2, R159 ;  /* 0x000000023ea17824 */ /* 0x000fe200078e029f */
[----:B------:R0:W-:Y:S02]  /*16470*/  STG.E.U8 desc[UR22][R48.64], R158 ;  /* 0x0000009e30007986 */ /* 0x0001e4000c101116 */
[----:B------:R-:W-:Y:S01]  /*16480*/  LEA.HI.X.SX32 R51, R148, R205, 0x1, P3 ;  /* 0x000000cd94337211 */ /* 0x000fe200018f0eff */
[C---:B------:R-:W-:Y:S01]  /*16490*/  IMAD R163, R62.reuse, 0x2, R161 ;  /* 0x000000023ea37824 */ /* 0x040fe200078e02a1 */
[----:B------:R1:W-:Y:S03]  /*164a0*/  STG.E.U8 desc[UR22][R46.64], R156 ;  /* 0x0000009c2e007986 */ /* 0x0003e6000c101116 */
[C---:B------:R-:W-:Y:S01]  /*164b0*/  IMAD R165, R62.reuse, 0x2, R163 ;  /* 0x000000023ea57824 */ /* 0x040fe200078e02a3 */
[----:B------:R2:W-:Y:S03]  /*164c0*/  STG.E.U8 desc[UR22][R50.64], R146 ;  /* 0x0000009232007986 */ /* 0x0005e6000c101116 */
[----:B------:R-:W-:Y:S01]  /*164d0*/  IMAD R167, R62, 0x2, R165 ;  /* 0x000000023ea77824 */ /* 0x000fe200078e02a5 */
[----:B0-----:R-:W-:-:S03]  /*164e0*/  IADD3 R48, P4, R142, R204, RZ ;  /* 0x000000cc8e307210 */ /* 0x001fc60007f9e0ff */
[----:B------:R-:W-:Y:S01]  /*164f0*/  IMAD R169, R62, 0x2, R167 ;  /* 0x000000023ea97824 */ /* 0x000fe200078e02a7 */
[-C--:B-1----:R-:W-:Y:S02]  /*16500*/  IADD3 R46, P3, R140, R204.reuse, RZ ;  /* 0x000000cc8c2e7210 */ /* 0x082fe40007f7e0ff */
[-C--:B------:R-:W-:Y:S01]  /*16510*/  LEA.HI.X.SX32 R49, R142, R205.reuse, 0x1, P4 ;  /* 0x000000cd8e317211 */ /* 0x080fe200020f0eff */
[----:B------:R-:W-:Y:S01]  /*16520*/  IMAD R171, R62, 0x2, R169 ;  /* 0x000000023eab7824 */ /* 0x000fe200078e02a9 */
[-C--:B------:R-:W-:Y:S02]  /*16530*/  LEA.HI.X.SX32 R47, R140, R205.reuse, 0x1, P3 ;  /* 0x000000cd8c2f7211 */ /* 0x080fe400018f0eff */
[----:B--2---:R-:W-:Y:S01]  /*16540*/  IADD3 R50, P4, R136, R204, RZ ;  /* 0x000000cc88327210 */ /* 0x004fe20007f9e0ff */
[----:B------:R0:W-:Y:S01]  /*16550*/  STG.E.U8 desc[UR22][R48.64], R144 ;  /* 0x0000009030007986 */ /* 0x0001e2000c101116 */
[----:B------:R-:W-:Y:S02]  /*16560*/  IMAD R173, R62, 0x2, R171 ;  /* 0x000000023ead7824 */ /* 0x000fe400078e02ab */
[----:B------:R-:W-:Y:S01]  /*16570*/  LEA.HI.X.SX32 R51, R136, R205, 0x1, P4 ;  /* 0x000000cd88337211 */ /* 0x000fe200020f0eff */
[----:B------:R1:W-:Y:S01]  /*16580*/  STG.E.U8 desc[UR22][R46.64], R138 ;  /* 0x0000008a2e007986 */ /* 0x0003e2000c101116 */
[----:B------:R-:W-:-:S03]  /*16590*/  IMAD R175, R62, 0x2, R173 ;  /* 0x000000023eaf7824 */ /* 0x000fc600078e02ad */
[----:B------:R2:W-:Y:S01]  /*165a0*/  STG.E.U8 desc[UR22][R50.64], R134 ;  /* 0x0000008632007986 */ /* 0x0005e2000c101116 */
[----:B------:R-:W-:Y:S01]  /*165b0*/  IMAD R177, R62, 0x2, R175 ;  /* 0x000000023eb17824 */ /* 0x000fe200078e02af */
[----:B0-----:R-:W-:-:S03]  /*165c0*/  IADD3 R48, P3, R132, R204, RZ ;  /* 0x000000cc84307210 */ /* 0x001fc60007f7e0ff */
[----:B------:R-:W-:Y:S01]  /*165d0*/  IMAD R179, R62, 0x2, R177 ;  /* 0x000000023eb37824 */ /* 0x000fe200078e02b1 */
[----:B-1----:R-:W-:-:S03]  /*165e0*/  IADD3 R46, P4, R128, R204, RZ ;  /* 0x000000cc802e7210 */ /* 0x002fc60007f9e0ff */
[----:B------:R-:W-:Y:S01]  /*165f0*/  IMAD R181, R62, 0x2, R179 ;  /* 0x000000023eb57824 */ /* 0x000fe200078e02b3 */
[-C--:B------:R-:W-:Y:S02]  /*16600*/  LEA.HI.X.SX32 R49, R132, R205.reuse, 0x1, P3 ;  /* 0x000000cd84317211 */ /* 0x080fe400018f0eff */
[-C--:B------:R-:W-:Y:S01]  /*16610*/  LEA.HI.X.SX32 R47, R128, R205.reuse, 0x1, P4 ;  /* 0x000000cd802f7211 */ /* 0x080fe200020f0eff */
[----:B------:R-:W-:Y:S01]  /*16620*/  IMAD R183, R62, 0x2, R181 ;  /* 0x000000023eb77824 */ /* 0x000fe200078e02b5 */
[----:B--2---:R-:W-:Y:S01]  /*16630*/  IADD3 R50, P3, R124, R204, RZ ;  /* 0x000000cc7c327210 */ /* 0x004fe20007f7e0ff */
[----:B------:R0:W-:Y:S02]  /*16640*/  STG.E.U8 desc[UR22][R48.64], R130 ;  /* 0x0000008230007986 */ /* 0x0001e4000c101116 */
[----:B------:R-:W-:Y:S01]  /*16650*/  IMAD R185, R62, 0x2, R183 ;  /* 0x000000023eb97824 */ /* 0x000fe200078e02b7 */
[----:B------:R-:W-:Y:S01]  /*16660*/  LEA.HI.X.SX32 R51, R124, R205, 0x1, P3 ;  /* 0x000000cd7c337211 */ /* 0x000fe200018f0eff */
[----:B------:R1:W-:Y:S02]  /*16670*/  STG.E.U8 desc[UR22][R46.64], R126 ;  /* 0x0000007e2e007986 */ /* 0x0003e4000c101116 */
[----:B------:R-:W-:-:S02]  /*16680*/  IMAD R187, R62, 0x2, R185 ;  /* 0x000000023ebb7824 */ /* 0x000fc400078e02b9 */
[----:B------:R2:W-:Y:S02]  /*16690*/  STG.E.U8 desc[UR22][R50.64], R122 ;  /* 0x0000007a32007986 */ /* 0x0005e4000c101116 */
        /* <DEDUP_REMOVED lines=22> */
[CC--:B--2---:R-:W-:Y:S01]  /*16800*/  IADD3 R50, P3, R98.reuse, R204.reuse, RZ ;  /* 0x000000cc62327210 */ /* 0x0c4fe20007f7e0ff */
[----:B------:R0:W-:Y:S03]  /*16810*/  STG.E.U8 desc[UR22][R48.64], R104 ;  /* 0x0000006830007986 */ /* 0x0001e6000c101116 */
[----:B------:R-:W-:Y:S01]  /*16820*/  LEA.HI.X.SX32 R51, R98, R205, 0x1, P3 ;  /* 0x000000cd62337211 */ /* 0x000fe200018f0eff */
[----:B------:R1:W-:Y:S04]  /*16830*/  STG.E.U8 desc[UR22][R46.64], R100 ;  /* 0x000000642e007986 */ /* 0x0003e8000c101116 */
[----:B------:R2:W-:Y:S01]  /*16840*/  STG.E.U8 desc[UR22][R50.64], R96 ;  /* 0x0000006032007986 */ /* 0x0005e2000c101116 */
[----:B0-----:R-:W-:-:S02]  /*16850*/  IADD3 R48, P4, R94, R204, RZ ;  /* 0x000000cc5e307210 */ /* 0x001fc40007f9e0ff */
[-C--:B-1----:R-:W-:Y:S02]  /*16860*/  IADD3 R46, P3, R90, R204.reuse, RZ ;  /* 0x000000cc5a2e7210 */ /* 0x082fe40007f7e0ff */
[-C--:B------:R-:W-:Y:S02]  /*16870*/  LEA.HI.X.SX32 R49, R94, R205.reuse, 0x1, P4 ;  /* 0x000000cd5e317211 */ /* 0x080fe400020f0eff */
[-C--:B------:R-:W-:Y:S02]  /*16880*/  LEA.HI.X.SX32 R47, R90, R205.reuse, 0x1, P3 ;  /* 0x000000cd5a2f7211 */ /* 0x080fe400018f0eff */
        /* <DEDUP_REMOVED lines=9> */
[CC--:B------:R-:W-:Y:S01]  /*16920*/  IADD3 R52, P3, R53.reuse, R204.reuse, RZ ;  /* 0x000000cc35347210 */ /* 0x0c0fe20007f7e0ff */
[----:B------:R0:W-:Y:S01]  /*16930*/  STG.E.U8 desc[UR22][R48.64], R80 ;  /* 0x0000005030007986 */ /* 0x0001e2000c101116 */
[C---:B--2---:R-:W-:Y:S02]  /*16940*/  IADD3 R50, P4, R76.reuse, R204, RZ ;  /* 0x000000cc4c327210 */ /* 0x044fe40007f9e0ff */
[-C--:B------:R-:W-:Y:S01]  /*16950*/  LEA.HI.X.SX32 R53, R53, R205.reuse, 0x1, P3 ;  /* 0x000000cd35357211 */ /* 0x080fe200018f0eff */
[----:B------:R1:W-:Y:S01]  /*16960*/  STG.E.U8 desc[UR22][R46.64], R78 ;  /* 0x0000004e2e007986 */ /* 0x0003e2000c101116 */
[----:B------:R-:W-:-:S03]  /*16970*/  LEA.HI.X.SX32 R51, R76, R205, 0x1, P4 ;  /* 0x000000cd4c337211 */ /* 0x000fc600020f0eff */
[----:B------:R2:W-:Y:S01]  /*16980*/  STG.E.U8 desc[UR22][R52.64], R74 ;  /* 0x0000004a34007986 */ /* 0x0005e2000c101116 */
[----:B0-----:R-:W-:-:S03]  /*16990*/  IADD3 R48, P5, R70, R204, RZ ;  /* 0x000000cc46307210 */ /* 0x001fc60007fbe0ff */
[----:B------:R0:W-:Y:S01]  /*169a0*/  STG.E.U8 desc[UR22][R50.64], R72 ;  /* 0x0000004832007986 */ /* 0x0001e2000c101116 */
[-C--:B-1----:R-:W-:Y:S02]  /*169b0*/  IADD3 R46, P3, R68, R204.reuse, RZ ;  /* 0x000000cc442e7210 */ /* 0x082fe40007f7e0ff */
[-C--:B------:R-:W-:Y:S02]  /*169c0*/  LEA.HI.X.SX32 R49, R70, R205.reuse, 0x1, P5 ;  /* 0x000000cd46317211 */ /* 0x080fe400028f0eff */
[----:B------:R-:W-:Y:S02]  /*169d0*/  LEA.HI.X.SX32 R47, R68, R205, 0x1, P3 ;  /* 0x000000cd442f7211 */ /* 0x000fe400018f0eff */
[----:B--2---:R-:W-:-:S03]  /*169e0*/  IADD3 R52, P4, R60, R204, RZ ;  /* 0x000000cc3c347210 */ /* 0x004fc60007f9e0ff */
[----:B------:R1:W-:Y:S01]  /*169f0*/  STG.E.U8 desc[UR22][R46.64], R64 ;  /* 0x000000402e007986 */ /* 0x0003e2000c101116 */
[-C--:B0-----:R-:W-:Y:S02]  /*16a00*/  IADD3 R50, P3, R58, R204.reuse, RZ ;  /* 0x000000cc3a327210 */ /* 0x081fe40007f7e0ff */
[-C--:B------:R-:W-:Y:S01]  /*16a10*/  LEA.HI.X.SX32 R53, R60, R205.reuse, 0x1, P4 ;  /* 0x000000cd3c357211 */ /* 0x080fe200020f0eff */
[----:B------:R0:W-:Y:S01]  /*16a20*/  STG.E.U8 desc[UR22][R48.64], R66 ;  /* 0x0000004230007986 */ /* 0x0001e2000c101116 */
[-C--:B------:R-:W-:Y:S02]  /*16a30*/  LEA.HI.X.SX32 R51, R58, R205.reuse, 0x1, P3 ;  /* 0x000000cd3a337211 */ /* 0x080fe400018f0eff */
[-C--:B------:R-:W-:Y:S02]  /*16a40*/  IADD3 R58, P3, R59, R204.reuse, RZ ;  /* 0x000000cc3b3a7210 */ /* 0x080fe40007f7e0ff */
[----:B------:R-:W-:Y:S02]  /*16a50*/  IADD3 R60, P4, R61, R204, RZ ;  /* 0x000000cc3d3c7210 */ /* 0x000fe40007f9e0ff */
[----:B------:R-:W-:-:S02]  /*16a60*/  LEA.HI.X.SX32 R59, R59, R205, 0x1, P3 ;  /* 0x000000cd3b3b7211 */ /* 0x000fc400018f0eff */
[-C--:B-1----:R-:W-:Y:S02]  /*16a70*/  IADD3 R46, P5, R54, R204.reuse, RZ ;  /* 0x000000cc362e7210 */ /* 0x082fe40007fbe0ff */
[-C--:B------:R-:W-:Y:S02]  /*16a80*/  LEA.HI.X.SX32 R61, R61, R205.reuse, 0x1, P4 ;  /* 0x000000cd3d3d7211 */ /* 0x080fe400020f0eff */
[-C--:B0-----:R-:W-:Y:S02]  /*16a90*/  IADD3 R48, P6, R56, R204.reuse, RZ ;  /* 0x000000cc38307210 */ /* 0x081fe40007fde0ff */
[-C--:B------:R-:W-:Y:S02]  /*16aa0*/  LEA.HI.X.SX32 R47, R54, R205.reuse, 0x1, P5 ;  /* 0x000000cd362f7211 */ /* 0x080fe400028f0eff */
[-C--:B------:R-:W-:Y:S02]  /*16ab0*/  IADD3 R54, P5, R55, R204.reuse, RZ ;  /* 0x000000cc37367210 */ /* 0x080fe40007fbe0ff */
[----:B------:R-:W-:Y:S01]  /*16ac0*/  LEA.HI.X.SX32 R49, R56, R205, 0x1, P6 ;  /* 0x000000cd38317211 */ /* 0x000fe200030f0eff */
[----:B------:R-:W-:Y:S01]  /*16ad0*/  STG.E.U8 desc[UR22][R46.64], R209 ;  /* 0x000000d12e007986 */ /* 0x000fe2000c101116 */
[----:B------:R-:W-:-:S02]  /*16ae0*/  IADD3 R56, P6, R57, R204, RZ ;  /* 0x000000cc39387210 */ /* 0x000fc40007fde0ff */
[-C--:B------:R-:W-:Y:S01]  /*16af0*/  LEA.HI.X.SX32 R55, R55, R205.reuse, 0x1, P5 ;  /* 0x000000cd37377211 */ /* 0x080fe200028f0eff */
[----:B------:R-:W-:Y:S01]  /*16b00*/  STG.E.U8 desc[UR22][R48.64], R208 ;  /* 0x000000d030007986 */ /* 0x000fe2000c101116 */
[-C--:B------:R-:W-:Y:S02]  /*16b10*/  IADD3 R62, P5, R63, R204.reuse, RZ ;  /* 0x000000cc3f3e7210 */ /* 0x080fe40007fbe0ff */
[----:B------:R-:W-:Y:S01]  /*16b20*/  LEA.HI.X.SX32 R57, R57, R205, 0x1, P6 ;  /* 0x000000cd39397211 */ /* 0x000fe200030f0eff */
[----:B------:R-:W-:Y:S01]  /*16b30*/  STG.E.U8 desc[UR22][R50.64], R207 ;  /* 0x000000cf32007986 */ /* 0x000fe2000c101116 */
[-C--:B------:R-:W-:Y:S02]  /*16b40*/  IADD3 R64, P6, R65, R204.reuse, RZ ;  /* 0x000000cc41407210 */ /* 0x080fe40007fde0ff */
[-C--:B------:R-:W-:Y:S01]  /*16b50*/  IADD3 R66, P3, R67, R204.reuse, RZ ;  /* 0x000000cc43427210 */ /* 0x080fe20007f7e0ff */
[----:B------:R-:W-:Y:S01]  /*16b60*/  STG.E.U8 desc[UR22][R52.64], R206 ;  /* 0x000000ce34007986 */ /* 0x000fe2000c101116 */
[----:B------:R-:W-:-:S02]  /*16b70*/  IADD3 R68, P4, R69, R204, RZ ;  /* 0x000000cc45447210 */ /* 0x000fc40007f9e0ff */
[-C--:B------:R-:W-:Y:S01]  /*16b80*/  LEA.HI.X.SX32 R63, R63, R205.reuse, 0x1, P5 ;  /* 0x000000cd3f3f7211 */ /* 0x080fe200028f0eff */
[----:B------:R-:W-:Y:S01]  /*16b90*/  STG.E.U8 desc[UR22][R54.64], R227 ;  /* 0x000000e336007986 */ /* 0x000fe2000c101116 */
[-C--:B------:R-:W-:Y:S02]  /*16ba0*/  IADD3 R70, P5, R71, R204.reuse, RZ ;  /* 0x000000cc47467210 */ /* 0x080fe40007fbe0ff */
[-C--:B------:R-:W-:Y:S01]  /*16bb0*/  LEA.HI.X.SX32 R65, R65, R205.reuse, 0x1, P6 ;  /* 0x000000cd41417211 */ /* 0x080fe200030f0eff */
[----:B------:R-:W-:Y:S01]  /*16bc0*/  STG.E.U8 desc[UR22][R56.64], R224 ;  /* 0x000000e038007986 */ /* 0x000fe2000c101116 */
[-C--:B------:R-:W-:Y:S02]  /*16bd0*/  IADD3 R72, P6, R73, R204.reuse, RZ ;  /* 0x000000cc49487210 */ /* 0x080fe40007fde0ff */
[----:B------:R-:W-:Y:S01]  /*16be0*/  LEA.HI.X.SX32 R67, R67, R205, 0x1, P3 ;  /* 0x000000cd43437211 */ /* 0x000fe200018f0eff */
        /* <DEDUP_REMOVED lines=39> */
[----:B------:R0:W-:Y:S01]  /*16e60*/  STG.E.U8 desc[UR22][R84.64], R36 ;  /* 0x0000002454007986 */ /* 0x0001e2000c101116 */
        /* <DEDUP_REMOVED lines=9> */
[-C--:B------:R-:W-:Y:S01]  /*16f00*/  IADD3 R106, P3, R107, R204.reuse, RZ ;  /* 0x000000cc6b6a7210 */ /* 0x080fe20007f7e0ff */
[----:B0-----:R-:W0:Y:S01]  /*16f10*/  LDC.64 R36, c[0x0][0x230] ;  /* 0x00008c00ff247b82 */ /* 0x001e220000000a00 */
        /* <DEDUP_REMOVED lines=38> */
[----:B------:R-:W-:Y:S02]  /*17180*/  IADD3 R132, P4, R133, R204, RZ ;  /* 0x000000cc85847210 */ /* 0x000fe40007f9e0ff */
[-C--:B------:R-:W-:Y:S01]  /*17190*/  LEA.HI.X.SX32 R127, R127, R205.reuse, 0x1, P5 ;  /* 0x000000cd7f7f7211 */ /* 0x080fe200028f0eff */
[----:B------:R-:W-:Y:S01]  /*171a0*/  STG.E.U8 desc[UR22][R118.64], R19 ;  /* 0x0000001376007986 */ /* 0x000fe2000c101116 */
[----:B------:R-:W-:-:S02]  /*171b0*/  LEA.HI.X.SX32 R129, R129, R205, 0x1, P6 ;  /* 0x000000cd81817211 */ /* 0x000fc400030f0eff */
[-C--:B------:R-:W-:Y:S01]  /*171c0*/  LEA.HI.X.SX32 R131, R131, R205.reuse, 0x1, P3 ;  /* 0x000000cd83837211 */ /* 0x080fe200018f0eff */
[----:B------:R-:W-:Y:S01]  /*171d0*/  STG.E.U8 desc[UR22][R120.64], R18 ;  /* 0x0000001278007986 */ /* 0x000fe2000c101116 */
[----:B------:R-:W-:Y:S02]  /*171e0*/  LEA.HI.X.SX32 R133, R133, R205, 0x1, P4 ;  /* 0x000000cd85857211 */ /* 0x000fe400020f0eff */
[-C--:B------:R-:W-:Y:S01]  /*171f0*/  IADD3 R134, P5, R135, R204.reuse, RZ ;  /* 0x000000cc87867210 */ /* 0x080fe20007fbe0ff */
        /* <DEDUP_REMOVED lines=10> */
[----:B------:R-:W-:Y:S02]  /*172a0*/  LEA.HI.X.SX32 R139, R139, R205, 0x1, P3 ;  /* 0x000000cd8b8b7211 */ /* 0x000fe400018f0eff */
[-C--:B------:R-:W-:Y:S01]  /*172b0*/  IADD3 R144, P6, R145, R204.reuse, RZ ;  /* 0x000000cc91907210 */ /* 0x080fe20007fde0ff */
[----:B------:R-:W-:Y:S01]  /*172c0*/  STG.E.U8 desc[UR22][R130.64], R13 ;  /* 0x0000000d82007986 */ /* 0x000fe2000c101116 */
[----:B------:R-:W-:-:S02]  /*172d0*/  IADD3 R146, P3, R147, R204, RZ ;  /* 0x000000cc93927210 */ /* 0x000fc40007f7e0ff */
[-C--:B------:R-:W-:Y:S01]  /*172e0*/  LEA.HI.X.SX32 R141, R141, R205.reuse, 0x1, P4 ;  /* 0x000000cd8d8d7211 */ /* 0x080fe200020f0eff */
[----:B------:R-:W-:Y:S01]  /*172f0*/  STG.E.U8 desc[UR22][R132.64], R12 ;  /* 0x0000000c84007986 */ /* 0x000fe2000c101116 */
[-C--:B------:R-:W-:Y:S02]  /*17300*/  IADD3 R148, P4, R149, R204.reuse, RZ ;  /* 0x000000cc95947210 */ /* 0x080fe40007f9e0ff */
[-C--:B------:R-:W-:Y:S01]  /*17310*/  LEA.HI.X.SX32 R143, R143, R205.reuse, 0x1, P5 ;  /* 0x000000cd8f8f7211 */ /* 0x080fe200028f0eff */
[----:B------:R-:W1:Y:S01]  /*17320*/  LDS.128 R12, [R231] ;  /* 0x00000000e70c7984 */ /* 0x000e620000000c00 */
[----:B------:R-:W-:Y:S02]  /*17330*/  IADD3 R150, P5, R151, R204, RZ ;  /* 0x000000cc97967210 */ /* 0x000fe40007fbe0ff */
[-C--:B------:R-:W-:Y:S01]  /*17340*/  LEA.HI.X.SX32 R145, R145, R205.reuse, 0x1, P6 ;  /* 0x000000cd91917211 */ /* 0x080fe200030f0eff */
[----:B------:R-:W-:Y:S01]  /*17350*/  STG.E.U8 desc[UR22][R134.64], R3 ;  /* 0x0000000386007986 */ /* 0x000fe2000c101116 */
[----:B------:R-:W-:-:S02]  /*17360*/  LEA.HI.X.SX32 R147, R147, R205, 0x1, P3 ;  /* 0x000000cd93937211 */ /* 0x000fc400018f0eff */
[-C--:B------:R-:W-:Y:S01]  /*17370*/  IADD3 R152, P6, R153, R204.reuse, RZ ;  /* 0x000000cc99987210 */ /* 0x080fe20007fde0ff */
[----:B------:R-:W-:Y:S01]  /*17380*/  STG.E.U8 desc[UR22][R136.64], R4 ;  /* 0x0000000488007986 */ /* 0x000fe2000c101116 */
[-C--:B------:R-:W-:Y:S02]  /*17390*/  IADD3 R154, P3, R155, R204.reuse, RZ ;  /* 0x000000cc9b9a7210 */ /* 0x080fe40007f7e0ff */
[-C--:B------:R-:W-:Y:S01]  /*173a0*/  LEA.HI.X.SX32 R149, R149, R205.reuse, 0x1, P4 ;  /* 0x000000cd95957211 */ /* 0x080fe200020f0eff */
[----:B------:R2:W-:Y:S01]  /*173b0*/  STG.E.U8 desc[UR22][R138.64], R11 ;  /* 0x0000000b8a007986 */ /* 0x0005e2000c101116 */
[-C--:B------:R-:W-:Y:S02]  /*173c0*/  IADD3 R156, P4, R157, R204.reuse, RZ ;  /* 0x000000cc9d9c7210 */ /* 0x080fe40007f9e0ff */
[----:B------:R-:W-:Y:S01]  /*173d0*/  LEA.HI.X.SX32 R151, R151, R205, 0x1, P5 ;  /* 0x000000cd97977211 */ /* 0x000fe200028f0eff */
[----:B------:R-:W-:Y:S01]  /*173e0*/  STG.E.U8 desc[UR22][R140.64], R8 ;  /* 0x000000088c007986 */ /* 0x000fe2000c101116 */
[----:B------:R-:W-:-:S02]  /*173f0*/  IADD3 R158, P5, R159, R204, RZ ;  /* 0x000000cc9f9e7210 */ /* 0x000fc40007fbe0ff */
[-C--:B------:R-:W-:Y:S01]  /*17400*/  LEA.HI.X.SX32 R153, R153, R205.reuse, 0x1, P6 ;  /* 0x000000cd99997211 */ /* 0x080fe200030f0eff */
[----:B------:R-:W-:Y:S01]  /*17410*/  STG.E.U8 desc[UR22][R142.64], R213 ;  /* 0x000000d58e007986 */ /* 0x000fe2000c101116 */
[-C--:B------:R-:W-:Y:S02]  /*17420*/  LEA.HI.X.SX32 R155, R155, R205.reuse, 0x1, P3 ;  /* 0x000000cd9b9b7211 */ /* 0x080fe400018f0eff */
[-C--:B------:R-:W-:Y:S01]  /*17430*/  IADD3 R160, P6, R161, R204.reuse, RZ ;  /* 0x000000cca1a07210 */ /* 0x080fe20007fde0ff */
        /* <DEDUP_REMOVED lines=34> */
[-C--:B------:R-:W-:Y:S02]  /*17660*/  LEA.HI.X.SX32 R179, R179, R205.reuse, 0x1, P3 ;  /* 0x000000cdb3b37211 */ /* 0x080fe400018f0eff */
[-C--:B------:R-:W-:Y:S01]  /*17670*/  IADD3 R184, P6, R185, R204.reuse, RZ ;  /* 0x000000ccb9b87210 */ /* 0x080fe20007fde0ff */
[----:B------:R-:W-:Y:S01]  /*17680*/  STG.E.U8 desc[UR22][R168.64], R210 ;  /* 0x000000d2a8007986 */ /* 0x000fe2000c101116 */
[-C--:B------:R-:W-:Y:S02]  /*17690*/  IADD3 R186, P3, R187, R204.reuse, RZ ;  /* 0x000000ccbbba7210 */ /* 0x080fe40007f7e0ff */
[----:B------:R-:W-:Y:S01]  /*176a0*/  LEA.HI.X.SX32 R181, R181, R205, 0x1, P4 ;  /* 0x000000cdb5b57211 */ /* 0x000fe200020f0eff */
[----:B------:R-:W-:Y:S01]  /*176b0*/  STG.E.U8 desc[UR22][R170.64], R214 ;  /* 0x000000d6aa007986 */ /* 0x000fe2000c101116 */
[----:B------:R-:W-:-:S02]  /*176c0*/  IADD3 R188, P4, R189, R204, RZ ;  /* 0x000000ccbdbc7210 */ /* 0x000fc40007f9e0ff */
[----:B-1----:R-:W-:Y:S01]  /*176d0*/  PRMT R35, R12, 0x7770, RZ ;  /* 0x000077700c237816 */ /* 0x002fe200000000ff */
[----:B------:R-:W-:Y:S01]  /*176e0*/  STG.E.U8 desc[UR22][R172.64], R218 ;  /* 0x000000daac007986 */ /* 0x000fe2000c101116 */
[C---:B--2---:R-:W-:Y:S02]  /*176f0*/  PRMT R11, R13.reuse, 0x7773, RZ ;  /* 0x000077730d0b7816 */ /* 0x044fe400000000ff */
[C---:B------:R-:W-:Y:S01]  /*17700*/  PRMT R21, R13.reuse, 0x7772, RZ ;  /* 0x000077720d157816 */ /* 0x040fe200000000ff */
[----:B------:R-:W-:Y:S01]  /*17710*/  STG.E.U8 desc[UR22][R174.64], R35 ;  /* 0x00000023ae007986 */ /* 0x000fe2000c101116 */
[C---:B------:R-:W-:Y:S02]  /*17720*/  PRMT R27, R13.reuse, 0x7771, RZ ;  /* 0x000077710d1b7816 */ /* 0x040fe400000000ff */
[----:B------:R-:W-:Y:S02]  /*17730*/  PRMT R33, R13, 0x7770, RZ ;  /* 0x000077700d217816 */ /* 0x000fe400000000ff */
[----:B------:R-:W-:-:S02]  /*17740*/  LEA.HI.X.SX32 R183, R183, R205, 0x1, P5 ;  /* 0x000000cdb7b77211 */ /* 0x000fc400028f0eff */
[----:B------:R-:W-:Y:S01]  /*17750*/  PRMT R31, R14, 0x7770, RZ ;  /* 0x000077700e1f7816 */ /* 0x000fe200000000ff */
[----:B------:R-:W-:Y:S01]  /*17760*/  STG.E.U8 desc[UR22][R176.64], R33 ;  /* 0x00000021b0007986 */ /* 0x000fe2000c101116 */
[C---:B---3--:R-:W-:Y:S02]  /*17770*/  PRMT R5, R15.reuse, 0x7773, RZ ;  /* 0x000077730f057816 */ /* 0x048fe400000000ff */
[C---:B------:R-:W-:Y:S01]  /*17780*/  PRMT R13, R15.reuse, 0x7772, RZ ;  /* 0x000077720f0d7816 */ /* 0x040fe200000000ff */
[----:B------:R-:W-:Y:S01]  /*17790*/  STG.E.U8 desc[UR22][R178.64], R31 ;  /* 0x0000001fb2007986 */ /* 0x000fe2000c101116 */
[----:B------:R-:W-:Y:S02]  /*177a0*/  PRMT R3, R15, 0x7771, RZ ;  /* 0x000077710f037816 */ /* 0x000fe400000000ff */
[----:B------:R-:W-:Y:S02]  /*177b0*/  IADD3 R190, P5, R191, R204, RZ ;  /* 0x000000ccbfbe7210 */ /* 0x000fe40007fbe0ff */
[----:B------:R-:W-:-:S02]  /*177c0*/  LEA.HI.X.SX32 R185, R185, R205, 0x1, P6 ;  /* 0x000000cdb9b97211 */ /* 0x000fc400030f0eff */
[-C--:B------:R-:W-:Y:S02]  /*177d0*/  LEA.HI.X.SX32 R187, R187, R205.reuse, 0x1, P3 ;  /* 0x000000cdbbbb7211 */ /* 0x080fe400018f0eff */
[----:B------:R-:W-:Y:S02]  /*177e0*/  PRMT R15, R15, 0x7770, RZ ;  /* 0x000077700f0f7816 */ /* 0x000fe400000000ff */
[-C--:B------:R-:W-:Y:S02]  /*177f0*/  IADD3 R192, P6, R193, R204.reuse, RZ ;  /* 0x000000ccc1c07210 */ /* 0x080fe40007fde0ff */
[----:B------:R-:W-:Y:S01]  /*17800*/  IADD3 R194, P3, R195, R204, RZ ;  /* 0x000000ccc3c27210 */ /* 0x000fe20007f7e0ff */
[----:B------:R1:W-:Y:S01]  /*17810*/  STG.E.U8 desc[UR22][R180.64], R15 ;  /* 0x0000000fb4007986 */ /* 0x0003e2000c101116 */
[----:B------:R-:W-:Y:S02]  /*17820*/  LEA.HI.X.SX32 R189, R189, R205, 0x1, P4 ;  /* 0x000000cdbdbd7211 */ /* 0x000fe400020f0eff */
[----:B------:R-:W-:-:S02]  /*17830*/  PRMT R29, R12, 0x7771, RZ ;  /* 0x000077710c1d7816 */ /* 0x000fc400000000ff */
[-C--:B------:R-:W-:Y:S02]  /*17840*/  IADD3 R196, P4, R197, R204.reuse, RZ ;  /* 0x000000ccc5c47210 */ /* 0x080fe40007f9e0ff */
[----:B------:R-:W-:Y:S01]  /*17850*/  PRMT R25, R14, 0x7771, RZ ;  /* 0x000077710e197816 */ /* 0x000fe200000000ff */
[----:B------:R-:W-:Y:S01]  /*17860*/  STG.E.U8 desc[UR22][R182.64], R29 ;  /* 0x0000001db6007986 */ /* 0x000fe2000c101116 */
[-C--:B------:R-:W-:Y:S02]  /*17870*/  LEA.HI.X.SX32 R191, R191, R205.reuse, 0x1, P5 ;  /* 0x000000cdbfbf7211 */ /* 0x080fe400028f0eff */
[----:B------:R-:W-:Y:S01]  /*17880*/  IADD3 R198, P5, R199, R204, RZ ;  /* 0x000000ccc7c67210 */ /* 0x000fe20007fbe0ff */
[----:B------:R-:W-:Y:S01]  /*17890*/  STG.E.U8 desc[UR22][R184.64], R27 ;  /* 0x0000001bb8007986 */ /* 0x000fe2000c101116 */
[-C--:B------:R-:W-:Y:S01]  /*178a0*/  LEA.HI.X.SX32 R193, R193, R205.reuse, 0x1, P6 ;  /* 0x000000cdc1c17211 */ /* 0x080fe200030f0eff */
[----:B-1----:R-:W-:Y:S01]  /*178b0*/  IMAD.SHL.U32 R15, R232, 0x4, RZ ;  /* 0x00000004e80f7824 */ /* 0x002fe200078e00ff */
[----:B------:R-:W-:Y:S01]  /*178c0*/  LEA.HI.X.SX32 R195, R195, R205, 0x1, P3 ;  /* 0x000000cdc3c37211 */ /* 0x000fe200018f0eff */
[----:B------:R-:W-:Y:S01]  /*178d0*/  STG.E.U8 desc[UR22][R186.64], R25 ;  /* 0x00000019ba007986 */ /* 0x000fe2000c101116 */
[----:B------:R-:W-:-:S02]  /*178e0*/  PRMT R23, R12, 0x7772, RZ ;  /* 0x000077720c177816 */ /* 0x000fc400000000ff */
[-C--:B------:R-:W-:Y:S01]  /*178f0*/  IADD3 R200, P6, R201, R204.reuse, RZ ;  /* 0x000000ccc9c87210 */ /* 0x080fe20007fde0ff */
[----:B------:R1:W-:Y:S01]  /*17900*/  STG.E.U8 desc[UR22][R188.64], R3 ;  /* 0x00000003bc007986 */ /* 0x0003e2000c101116 */
[-C--:B------:R-:W-:Y:S02]  /*17910*/  IADD3 R202, P3, R203, R204.reuse, RZ ;  /* 0x000000cccbca7210 */ /* 0x080fe40007f7e0ff */
[-C--:B------:R-:W-:Y:S01]  /*17920*/  LEA.HI.X.SX32 R197, R197, R205.reuse, 0x1, P4 ;  /* 0x000000cdc5c57211 */ /* 0x080fe200020f0eff */
[----:B------:R2:W-:Y:S01]  /*17930*/  STG.E.U8 desc[UR22][R190.64], R23 ;  /* 0x00000017be007986 */ /* 0x0005e2000c101116 */
[----:B------:R-:W-:Y:S02]  /*17940*/  IADD3 R204, P4, R223, R204, RZ ;  /* 0x000000ccdfcc7210 */ /* 0x000fe40007f9e0ff */
[----:B------:R-:W-:Y:S01]  /*17950*/  PRMT R19, R14, 0x7772, RZ ;  /* 0x000077720e137816 */ /* 0x000fe200000000ff */
[----:B------:R2:W-:Y:S01]  /*17960*/  STG.E.U8 desc[UR22][R192.64], R21 ;  /* 0x00000015c0007986 */ /* 0x0005e2000c101116 */
[----:B------:R-:W-:-:S02]  /*17970*/  LEA.HI.X.SX32 R199, R199, R205, 0x1, P5 ;  /* 0x000000cdc7c77211 */ /* 0x000fc400028f0eff */
[----:B------:R-:W-:Y:S01]  /*17980*/  PRMT R17, R12, 0x7773, RZ ;  /* 0x000077730c117816 */ /* 0x000fe200000000ff */
[----:B------:R2:W-:Y:S01]  /*17990*/  STG.E.U8 desc[UR22][R194.64], R19 ;  /* 0x00000013c2007986 */ /* 0x0005e2000c101116 */
[-C--:B------:R-:W-:Y:S02]  /*179a0*/  LEA.HI.X.SX32 R201, R201, R205.reuse, 0x1, P6 ;  /* 0x000000cdc9c97211 */ /* 0x080fe400030f0eff */
[-C--:B------:R-:W-:Y:S01]  /*179b0*/  LEA.HI.X.SX32 R203, R203, R205.reuse, 0x1, P3 ;  /* 0x000000cdcbcb7211 */ /* 0x080fe200018f0eff */
[----:B------:R2:W-:Y:S01]  /*179c0*/  STG.E.U8 desc[UR22][R196.64], R13 ;  /* 0x0000000dc4007986 */ /* 0x0005e2000c101116 */
[----:B------:R-:W-:Y:S02]  /*179d0*/  LEA.HI.X.SX32 R205, R223, R205, 0x1, P4 ;  /* 0x000000cddfcd7211 */ /* 0x000fe400020f0eff */
[----:B------:R-:W-:Y:S01]  /*179e0*/  PRMT R7, R14, 0x7773, RZ ;  /* 0x000077730e077816 */ /* 0x000fe200000000ff */
[----:B------:R2:W-:Y:S01]  /*179f0*/  STG.E.U8 desc[UR22][R198.64], R17 ;  /* 0x00000011c6007986 */ /* 0x0005e2000c101116 */
[----:B-1----:R-:W-:-:S02]  /*17a00*/  FSEL R3, R0, -INF , P2 ;  /* 0xff80000000037808 */ /* 0x002fc40001000000 */
[----:B------:R-:W-:Y:S01]  /*17a10*/  FSEL R0, R2, -INF , P1 ;  /* 0xff80000002007808 */ /* 0x000fe20000800000 */
[----:B------:R2:W-:Y:S01]  /*17a20*/  STG.E.U8 desc[UR22][R200.64], R11 ;  /* 0x0000000bc8007986 */ /* 0x0005e2000c101116 */
[----:B0-----:R-:W-:Y:S01]  /*17a30*/  IADD3 R2, P1, P2, R15, UR5, R36 ;  /* 0x000000050f027c10 */ /* 0x001fe2000fa3e024 */
[----:B------:R-:W-:Y:S01]  /*17a40*/  FFMA R8, R3, 0.69314718246459960938, R10 ;  /* 0x3f31721803087823 */ /* 0x000fe2000000000a */
[----:B------:R-:W-:Y:S01]  /*17a50*/  IMAD.SHL.U32 R3, R234, 0x2, RZ ;  /* 0x00000002ea037824 */ /* 0x000fe200078e00ff */
[----:B------:R2:W-:Y:S01]  /*17a60*/  STG.E.U8 desc[UR22][R204.64], R7 ;  /* 0x00000007cc007986 */ /* 0x0005e2000c101116 */
[----:B------:R-:W-:Y:S01]  /*17a70*/  FFMA R9, R0, 0.69314718246459960938, R9 ;  /* 0x3f31721800097823 */ /* 0x000fe20000000009 */
[----:B------:R-:W-:Y:S01]  /*17a80*/  UIMAD.WIDE UR4, UR4, 0x4, URZ ;  /* 0x00000004040478a5 */ /* 0x000fe2000f8e023f */
[----:B------:R-:W-:Y:S01]  /*17a90*/  IMAD.HI R0, R232, 0x4, RZ ;  /* 0x00000004e8007827 */ /* 0x000fe200078e02ff */
[----:B------:R2:W-:Y:S01]  /*17aa0*/  STG.E.U8 desc[UR22][R202.64], R5 ;  /* 0x00000005ca007986 */ /* 0x0005e2000c101116 */
[----:B------:R-:W-:Y:S01]  /*17ab0*/  LOP3.LUT R4, R3, 0x1f8, RZ, 0xc0, !PT ;  /* 0x000001f803047812 */ /* 0x000fe200078ec0ff */
[----:B------:R-:W-:Y:S02]  /*17ac0*/  BAR.SYNC.DEFER_BLOCKING 0x0 ;  /* 0x0000000000007b1d */ /* 0x000fe40000010000 */
[----:B------:R-:W-:-:S04]  /*17ad0*/  IADD3.X R3, R0, UR5, R37, P1, P2 ;  /* 0x0000000500037c10 */ /* 0x000fc80008fe4425 */
[----:B------:R2:W-:Y:S02]  /*17ae0*/  STS.64 [R4+UR21], R8 ;  /* 0x0000000804007988 */ /* 0x0005e40008000a15 */
[----:B------:R-:W-:Y:S06]  /*17af0*/  BAR.SYNC.DEFER_BLOCKING 0x0 ;  /* 0x0000000000007b1d */ /* 0x000fec0000010000 */
[----:B------:R-:W-:Y:S05]  /*17b00*/  @P0 EXIT ;  /* 0x000000000000094d */ /* 0x000fea0003800000 */
[----:B--2---:R-:W0:Y:S04]  /*17b10*/  LDS R5, [R230] ;  /* 0x00000000e6057984 */ /* 0x004e280000000800 */
[----:B0-----:R-:W-:Y:S01]  /*17b20*/  STG.E desc[UR22][R2.64], R5 ;  /* 0x0000000502007986 */ /* 0x001fe2000c101916 */
[----:B------:R-:W-:Y:S05]  /*17b30*/  EXIT ;  /* 0x000000000000794d */ /* 0x000fea0003800000 */
.L_x_2:
[----:B------:R-:W-:-:S00]  /*17b40*/  BRA `(.L_x_2) ;  /* 0xfffffffc00fc7947 */ /* 0x000fc0000383ffff */
[----:B------:R-:W-:-:S00]  /*17b50*/  NOP ;  /* 0x0000000000007918 */ /* 0x000fc00000000000 */
        /* <DEDUP_REMOVED lines=10> */
.L_x_3:


//--------------------- .nv.global.init           --------------------------
	.section	.nv.global.init,"aw",@progbits
.nv.global.init:
	.type		_$_str,@object
	.size		_$_str,(.L_0 - _$_str)
_$_str:
        /*0000*/ 	.byte	0x5f, 0x5f, 0x43, 0x55, 0x44, 0x41, 0x5f, 0x46, 0x54, 0x5a, 0x00
.L_0:


//--------------------- .nv.shared.attn_fwd       --------------------------
	.section	.nv.shared.attn_fwd,"aw",@nobits
	.sectionflags	@""
	.align	16
	.zero		1024


//--------------------- .nv.shared.reserved.0     --------------------------
	.section	.nv.shared.reserved.0,"aw",@nobits
	.weak		__nv_reservedSMEM_offset_0_alias
	.size		__nv_reservedSMEM_offset_0_alias, 0, 0
	.other		__nv_reservedSMEM_offset_0_alias,@"STO_CUDA_RESERVED_SHARED STV_DEFAULT"
__nv_reservedSMEM_offset_0_alias:
	.zero		0


//--------------------- .nv.constant0.attn_fwd    --------------------------
	.section	.nv.constant0.attn_fwd,"a",@progbits
	.sectionflags	@""
	.align	4
.nv.constant0.attn_fwd:
	.zero		664


//--------------------- SYMBOLS --------------------------

	.type		.nv.reservedSmem.offset0,@object
	.size		.nv.reservedSmem.offset0,0x4
